	.target	sm_90a

	.elftype	@"ET_EXEC"


//--------------------- .note.nv.tkinfo           --------------------------
	.section	.note.nv.tkinfo,"",@"SHT_NOTE"
	.sectionflags	@"SHF_NOTE_NV_TKINFO"
	.tkinfo
        /*0018*/ 	.word	0x00000002
        /*0030*/ 	.string	""
        /*0030*/ 	.string	"ptxas"
        /*0030*/ 	.string	"Cuda compilation tools, release 13.0, V13.0.88"
        /*0030*/ 	.string	"Build cuda_13.0.r13.0/compiler.36424714_0"
        /*0030*/ 	.string	"-v  -suppress-debug-info  -lineinfo  -arch sm_90a "



//--------------------- .note.nv.cuinfo           --------------------------
	.section	.note.nv.cuinfo,"",@"SHT_NOTE"
	.sectionflags	@"SHF_NOTE_NV_CUINFO"
        /*0018*/ 	.short	0x0002
        /*001a*/ 	.short	0x005a
        /*001c*/ 	.short	0x0082
	.zero		2


//--------------------- .nv.info                  --------------------------
	.section	.nv.info,"",@"SHT_CUDA_INFO"
	.align	4


	//----- nvinfo : EIATTR_REGCOUNT
	.align		4
        /*0000*/ 	.byte	0x04, 0x2f
        /*0002*/ 	.short	(.L_1 - .L_0)
	.align		4
.L_0:
        /*0004*/ 	.word	index@(matmul_kernel)
        /*0008*/ 	.word	0x00000020


	//----- nvinfo : EIATTR_FRAME_SIZE
	.align		4
.L_1:
        /*000c*/ 	.byte	0x04, 0x11
        /*000e*/ 	.short	(.L_3 - .L_2)
	.align		4
.L_2:
        /*0010*/ 	.word	index@(matmul_kernel)
        /*0014*/ 	.word	0x00001510


	//----- nvinfo : EIATTR_MIN_STACK_SIZE
	.align		4
.L_3:
        /*0018*/ 	.byte	0x04, 0x12
        /*001a*/ 	.short	(.L_5 - .L_4)
	.align		4
.L_4:
        /*001c*/ 	.word	index@(matmul_kernel)
        /*0020*/ 	.word	0x00001510
.L_5:


//--------------------- .nv.compat                --------------------------
	.section	.nv.compat,"",@"SHT_CUDA_COMPAT_INFO"
	.align	4
        /*0000*/ 	.byte	0x02, 0x09, 0x01, 0x00, 0x02, 0x02, 0x02, 0x00, 0x02, 0x05, 0x05, 0x00, 0x03, 0x07, 0x01, 0x01
        /*0010*/ 	.byte	0x02, 0x03, 0x00, 0x00, 0x02, 0x06, 0x01, 0x00, 0x04, 0x0b, 0x08, 0x00, 0x00, 0x00, 0x00, 0x00
        /*0020*/ 	.byte	0x00, 0x00, 0x00, 0x00


//--------------------- .nv.info.matmul_kernel    --------------------------
	.section	.nv.info.matmul_kernel,"",@"SHT_CUDA_INFO"
	.sectionflags	@""
	.align	4


	//----- nvinfo : EIATTR_CUDA_API_VERSION
	.align		4
        /*0000*/ 	.byte	0x04, 0x37
        /*0002*/ 	.short	(.L_7 - .L_6)
.L_6:
        /*0004*/ 	.word	0x00000082


	//----- nvinfo : EIATTR_KPARAM_INFO
	.align		4
.L_7:
        /*0008*/ 	.byte	0x04, 0x17
        /*000a*/ 	.short	(.L_9 - .L_8)
.L_8:
        /*000c*/ 	.word	0x00000000
        /*0010*/ 	.short	0x000d
        /*0012*/ 	.short	0x0048
        /*0014*/ 	.byte	0x00, 0xf4, 0x21, 0x00


	//----- nvinfo : EIATTR_KPARAM_INFO
	.align		4
.L_9:
        /*0018*/ 	.byte	0x04, 0x17
        /*001a*/ 	.short	(.L_11 - .L_10)
.L_10:
        /*001c*/ 	.word	0x00000000
        /*0020*/ 	.short	0x000c
        /*0022*/ 	.short	0x0040
        /*0024*/ 	.byte	0x00, 0xf4, 0x21, 0x00


	//----- nvinfo : EIATTR_KPARAM_INFO
	.align		4
.L_11:
        /*0028*/ 	.byte	0x04, 0x17
        /*002a*/ 	.short	(.L_13 - .L_12)
.L_12:
        /*002c*/ 	.word	0x00000000
        /*0030*/ 	.short	0x000b
        /*0032*/ 	.short	0x0038
        /*0034*/ 	.byte	0x00, 0xf0, 0x11, 0x00


	//----- nvinfo : EIATTR_KPARAM_INFO
	.align		4
.L_13:
        /*0038*/ 	.byte	0x04, 0x17
        /*003a*/ 	.short	(.L_15 - .L_14)
.L_14:
        /*003c*/ 	.word	0x00000000
        /*0040*/ 	.short	0x000a
        /*0042*/ 	.short	0x0034
        /*0044*/ 	.byte	0x00, 0xf0, 0x11, 0x00


	//----- nvinfo : EIATTR_KPARAM_INFO
	.align		4
.L_15:
        /*0048*/ 	.byte	0x04, 0x17
        /*004a*/ 	.short	(.L_17 - .L_16)
.L_16:
        /*004c*/ 	.word	0x00000000
        /*0050*/ 	.short	0x0009
        /*0052*/ 	.short	0x0030
        /*0054*/ 	.byte	0x00, 0xf0, 0x11, 0x00


	//----- nvinfo : EIATTR_KPARAM_INFO
	.align		4
.L_17:
        /*0058*/ 	.byte	0x04, 0x17
        /*005a*/ 	.short	(.L_19 - .L_18)
.L_18:
        /*005c*/ 	.word	0x00000000
        /*0060*/ 	.short	0x0008
        /*0062*/ 	.short	0x002c
        /*0064*/ 	.byte	0x00, 0xf0, 0x11, 0x00


	//----- nvinfo : EIATTR_KPARAM_INFO
	.align		4
.L_19:
        /*0068*/ 	.byte	0x04, 0x17
        /*006a*/ 	.short	(.L_21 - .L_20)
.L_20:
        /*006c*/ 	.word	0x00000000
        /*0070*/ 	.short	0x0007
        /*0072*/ 	.short	0x0028
        /*0074*/ 	.byte	0x00, 0xf0, 0x11, 0x00


	//----- nvinfo : EIATTR_KPARAM_INFO
	.align		4
.L_21:
        /*0078*/ 	.byte	0x04, 0x17
        /*007a*/ 	.short	(.L_23 - .L_22)
.L_22:
        /*007c*/ 	.word	0x00000000
        /*0080*/ 	.short	0x0006
        /*0082*/ 	.short	0x0024
        /*0084*/ 	.byte	0x00, 0xf0, 0x11, 0x00


	//----- nvinfo : EIATTR_KPARAM_INFO
	.align		4
.L_23:
        /*0088*/ 	.byte	0x04, 0x17
        /*008a*/ 	.short	(.L_25 - .L_24)
.L_24:
        /*008c*/ 	.word	0x00000000
        /*0090*/ 	.short	0x0005
        /*0092*/ 	.short	0x0020
        /*0094*/ 	.byte	0x00, 0xf0, 0x11, 0x00


	//----- nvinfo : EIATTR_KPARAM_INFO
	.align		4
.L_25:
        /*0098*/ 	.byte	0x04, 0x17
        /*009a*/ 	.short	(.L_27 - .L_26)
.L_26:
        /*009c*/ 	.word	0x00000000
        /*00a0*/ 	.short	0x0004
        /*00a2*/ 	.short	0x001c
        /*00a4*/ 	.byte	0x00, 0xf0, 0x11, 0x00


	//----- nvinfo : EIATTR_KPARAM_INFO
	.align		4
.L_27:
        /*00a8*/ 	.byte	0x04, 0x17
        /*00aa*/ 	.short	(.L_29 - .L_28)
.L_28:
        /*00ac*/ 	.word	0x00000000
        /*00b0*/ 	.short	0x0003
        /*00b2*/ 	.short	0x0018
        /*00b4*/ 	.byte	0x00, 0xf0, 0x11, 0x00


	//----- nvinfo : EIATTR_KPARAM_INFO
	.align		4
.L_29:
        /*00b8*/ 	.byte	0x04, 0x17
        /*00ba*/ 	.short	(.L_31 - .L_30)
.L_30:
        /*00bc*/ 	.word	0x00000000
        /*00c0*/ 	.short	0x0002
        /*00c2*/ 	.short	0x0010
        /*00c4*/ 	.byte	0x00, 0xf4, 0x21, 0x00


	//----- nvinfo : EIATTR_KPARAM_INFO
	.align		4
.L_31:
        /*00c8*/ 	.byte	0x04, 0x17
        /*00ca*/ 	.short	(.L_33 - .L_32)
.L_32:
        /*00cc*/ 	.word	0x00000000
        /*00d0*/ 	.short	0x0001
        /*00d2*/ 	.short	0x0008
        /*00d4*/ 	.byte	0x00, 0xf4, 0x21, 0x00


	//----- nvinfo : EIATTR_KPARAM_INFO
	.align		4
.L_33:
        /*00d8*/ 	.byte	0x04, 0x17
        /*00da*/ 	.short	(.L_35 - .L_34)
.L_34:
        /*00dc*/ 	.word	0x00000000
        /*00e0*/ 	.short	0x0000
        /*00e2*/ 	.short	0x0000
        /*00e4*/ 	.byte	0x00, 0xf4, 0x21, 0x00


	//----- nvinfo : EIATTR_SPARSE_MMA_MASK
	.align		4
.L_35:
        /*00e8*/ 	.byte	0x03, 0x50
        /*00ea*/ 	.short	0x0000


	//----- nvinfo : EIATTR_MAXREG_COUNT
	.align		4
        /*00ec*/ 	.byte	0x03, 0x1b
        /*00ee*/ 	.short	0x00ff


	//----- nvinfo : EIATTR_NUM_BARRIERS
	.align		4
        /*00f0*/ 	.byte	0x02, 0x4c
        /*00f2*/ 	.byte	0x01
	.zero		1


	//----- nvinfo : EIATTR_ANNOTATIONS
	.align		4
        /*00f4*/ 	.byte	0x04, 0x55
        /*00f6*/ 	.short	(.L_37 - .L_36)


	//   ....[0]....
.L_36:
        /*00f8*/ 	.word	0x00000001
        /*00fc*/ 	.byte	0x10, 0x05, 0x00, 0x00, 0x01, 0x00, 0x00, 0x00, 0x60, 0x05, 0x00, 0x00, 0x01, 0x00, 0x00, 0x00
        /* <DEDUP_REMOVED lines=2438> */
        /*996c*/ 	.byte	0x60, 0x5b, 0x02, 0x00, 0x01, 0x00, 0x00, 0x00, 0x50, 0x5e, 0x02, 0x00


	//----- nvinfo : EIATTR_MERCURY_ISA_VERSION
	.align		4
.L_37:
        /*9978*/ 	.byte	0x03, 0x5f
        /*997a*/ 	.short	0x0101


	//----- nvinfo : EIATTR_EXIT_INSTR_OFFSETS
	.align		4
        /*997c*/ 	.byte	0x04, 0x1c
        /*997e*/ 	.short	(.L_39 - .L_38)


	//   ....[0]....
.L_38:
        /*9980*/ 	.word	0x00027520


	//   ....[1]....
        /*9984*/ 	.word	0x00027540


	//----- nvinfo : EIATTR_REQNTID
	.align		4
.L_39:
        /*9988*/ 	.byte	0x04, 0x10
        /*998a*/ 	.short	(.L_41 - .L_40)
.L_40:
        /*998c*/ 	.word	0x00000040
        /*9990*/ 	.word	0x00000001
        /*9994*/ 	.word	0x00000001


	//----- nvinfo : EIATTR_CBANK_PARAM_SIZE
	.align		4
.L_41:
        /*9998*/ 	.byte	0x03, 0x19
        /*999a*/ 	.short	0x0050


	//----- nvinfo : EIATTR_PARAM_CBANK
	.align		4
        /*999c*/ 	.byte	0x04, 0x0a
        /*999e*/ 	.short	(.L_43 - .L_42)
	.align		4
.L_42:
        /*99a0*/ 	.word	index@(.nv.constant0.matmul_kernel)
        /*99a4*/ 	.short	0x0210
        /*99a6*/ 	.short	0x0050


	//----- nvinfo : EIATTR_SW_WAR
	.align		4
.L_43:
        /*99a8*/ 	.byte	0x04, 0x36
        /*99aa*/ 	.short	(.L_45 - .L_44)
.L_44:
        /*99ac*/ 	.word	0x00000008
.L_45:


//--------------------- .nv.callgraph             --------------------------
	.section	.nv.callgraph,"",@"SHT_CUDA_CALLGRAPH"
	.align	4
	.sectionentsize	8
	.align		4
        /*0000*/ 	.word	0x00000000
	.align		4
        /*0004*/ 	.word	0xffffffff
	.align		4
        /*0008*/ 	.word	0x00000000
	.align		4
        /*000c*/ 	.word	0xfffffffe
	.align		4
        /*0010*/ 	.word	0x00000000
	.align		4
        /*0014*/ 	.word	0xfffffffd
	.align		4
        /*0018*/ 	.word	0x00000000
	.align		4
        /*001c*/ 	.word	0xfffffffc


//--------------------- .text.matmul_kernel       --------------------------
	.section	.text.matmul_kernel,"ax",@progbits
	.align	128
        .global         matmul_kernel
        .type           matmul_kernel,@function
        .size           matmul_kernel,(.L_x_4 - matmul_kernel)
        .other          matmul_kernel,@"STO_CUDA_ENTRY STV_DEFAULT"
matmul_kernel:
.text.matmul_kernel:
[----:B------:R-:W0:Y:S08]  /*0000*/  LDC R1, c[0x0][0x28] ;  /* 0x00000a00ff017b82 */ /* 0x000e300000000800 */
[----:B------:R-:W1:Y:S01]  /*0010*/  LDC.64 R2, c[0x0][0x228] ;  /* 0x00008a00ff027b82 */ /* 0x000e620000000a00 */
[----:B0-----:R-:W-:Y:S01]  /*0020*/  VIADD R1, R1, 0xffffeaf0 ;  /* 0xffffeaf001017836 */ /* 0x001fe20000000000 */
[----:B------:R-:W0:Y:S01]  /*0030*/  S2R R16, SR_TID.X ;  /* 0x0000000000107919 */ /* 0x000e220000002100 */
[----:B------:R-:W-:Y:S01]  /*0040*/  UMOV UR4, 0x400 ;  /* 0x0000040000047882 */ /* 0x000fe20000000000 */
[----:B------:R-:W-:-:S04]  /*0050*/  ULDC.64 UR6, c[0x0][0x208] ;  /* 0x0000820000067ab9 */ /* 0x000fc80000000a00 */
[----:B------:R-:W2:Y:S01]  /*0060*/  S2UR UR5, SR_CgaCtaId ;  /* 0x00000000000579c3 */ /* 0x000ea20000008800 */
[----:B-1----:R-:W-:-:S05]  /*0070*/  VIADD R0, R3, 0x3f ;  /* 0x0000003f03007836 */ /* 0x002fca0000000000 */
[----:B------:R-:W-:Y:S01]  /*0080*/  SHF.R.S32.HI R5, RZ, 0x1f, R0 ;  /* 0x0000001fff057819 */ /* 0x000fe20000011400 */
[----:B--2---:R-:W-:-:S03]  /*0090*/  ULEA UR4, UR5, UR4, 0x18 ;  /* 0x0000000405047291 */ /* 0x004fc6000f8ec03f */
[----:B------:R-:W-:Y:S02]  /*00a0*/  LEA.HI R5, R5, R0, RZ, 0x6 ;  /* 0x0000000005057211 */ /* 0x000fe400078f30ff */
[----:B0-----:R-:W-:Y:S02]  /*00b0*/  LOP3.LUT R23, R16, 0x3f, RZ, 0xc0, !PT ;  /* 0x0000003f10177812 */ /* 0x001fe400078ec0ff */
[----:B------:R-:W-:Y:S02]  /*00c0*/  SHF.R.S32.HI R0, RZ, 0x6, R5 ;  /* 0x00000006ff007819 */ /* 0x000fe40000011405 */
[----:B------:R-:W0:Y:S03]  /*00d0*/  S2R R5, SR_CTAID.X ;  /* 0x0000000000057919 */ /* 0x000e260000002500 */
[----:B------:R-:W-:-:S05]  /*00e0*/  IMAD.SHL.U32 R0, R0, 0x8, RZ ;  /* 0x0000000800007824 */ /* 0x000fca00078e00ff */
[-C--:B------:R-:W-:Y:S02]  /*00f0*/  IABS R9, R0.reuse ;  /* 0x0000000000097213 */ /* 0x080fe40000000000 */
[----:B------:R-:W-:Y:S02]  /*0100*/  IABS R12, R0 ;  /* 0x00000000000c7213 */ /* 0x000fe40000000000 */
[----:B------:R-:W1:Y:S08]  /*0110*/  I2F.RP R4, R9 ;  /* 0x0000000900047306 */ /* 0x000e700000209400 */
[----:B-1----:R-:W1:Y:S01]  /*0120*/  MUFU.RCP R4, R4 ;  /* 0x0000000400047308 */ /* 0x002e620000001000 */
[----:B0-----:R-:W-:Y:S01]  /*0130*/  IABS R10, R5 ;  /* 0x00000005000a7213 */ /* 0x001fe20000000000 */
[----:B-1----:R-:W-:-:S02]  /*0140*/  VIADD R6, R4, 0xffffffe ;  /* 0x0ffffffe04067836 */ /* 0x002fc40000000000 */
[----:B------:R-:W-:-:S04]  /*0150*/  IMAD.MOV R4, RZ, RZ, -R12 ;  /* 0x000000ffff047224 */ /* 0x000fc800078e0a0c */
[----:B------:R0:W1:Y:S02]  /*0160*/  F2I.FTZ.U32.TRUNC.NTZ R7, R6 ;  /* 0x0000000600077305 */ /* 0x000064000021f000 */
[----:B0-----:R-:W-:Y:S02]  /*0170*/  IMAD.MOV.U32 R6, RZ, RZ, RZ ;  /* 0x000000ffff067224 */ /* 0x001fe400078e00ff */
[----:B-1----:R-:W-:-:S04]  /*0180*/  IMAD.MOV R8, RZ, RZ, -R7 ;  /* 0x000000ffff087224 */ /* 0x002fc800078e0a07 */
[----:B------:R-:W-:Y:S02]  /*0190*/  IMAD R11, R8, R9, RZ ;  /* 0x00000009080b7224 */ /* 0x000fe400078e02ff */
[----:B------:R-:W-:Y:S02]  /*01a0*/  IMAD.MOV.U32 R8, RZ, RZ, R10 ;  /* 0x000000ffff087224 */ /* 0x000fe400078e000a */
[----:B------:R-:W-:-:S06]  /*01b0*/  IMAD.HI.U32 R7, R7, R11, R6 ;  /* 0x0000000b07077227 */ /* 0x000fcc00078e0006 */
[----:B------:R-:W-:-:S04]  /*01c0*/  IMAD.HI.U32 R7, R7, R8, RZ ;  /* 0x0000000807077227 */ /* 0x000fc800078e00ff */
[----:B------:R-:W-:-:S05]  /*01d0*/  IMAD R4, R7, R4, R8 ;  /* 0x0000000407047224 */ /* 0x000fca00078e0208 */
[----:B------:R-:W-:-:S13]  /*01e0*/  ISETP.GT.U32.AND P1, PT, R9, R4, PT ;  /* 0x000000040900720c */ /* 0x000fda0003f24070 */
[----:B------:R-:W-:Y:S02]  /*01f0*/  @!P1 IMAD.IADD R4, R4, 0x1, -R9 ;  /* 0x0000000104049824 */ /* 0x000fe400078e0a09 */
[----:B------:R-:W-:Y:S01]  /*0200*/  @!P1 VIADD R7, R7, 0x1 ;  /* 0x0000000107079836 */ /* 0x000fe20000000000 */
[----:B------:R-:W-:Y:S02]  /*0210*/  ISETP.NE.AND P1, PT, R0, RZ, PT ;  /* 0x000000ff0000720c */ /* 0x000fe40003f25270 */
[----:B------:R-:W-:Y:S02]  /*0220*/  ISETP.GE.U32.AND P0, PT, R4, R9, PT ;  /* 0x000000090400720c */ /* 0x000fe40003f06070 */
[----:B------:R-:W-:-:S04]  /*0230*/  LOP3.LUT R4, R5, R0, RZ, 0x3c, !PT ;  /* 0x0000000005047212 */ /* 0x000fc800078e3cff */
[----:B------:R-:W-:Y:S01]  /*0240*/  ISETP.GE.AND P2, PT, R4, RZ, PT ;  /* 0x000000ff0400720c */ /* 0x000fe20003f46270 */
[----:B------:R-:W-:-:S06]  /*0250*/  VIADD R4, R2, 0x7f ;  /* 0x0000007f02047836 */ /* 0x000fcc0000000000 */
[----:B------:R-:W-:-:S04]  /*0260*/  @P0 VIADD R7, R7, 0x1 ;  /* 0x0000000107070836 */ /* 0x000fc80000000000 */
[----:B------:R-:W-:Y:S01]  /*0270*/  IMAD.MOV.U32 R6, RZ, RZ, R7 ;  /* 0x000000ffff067224 */ /* 0x000fe200078e0007 */
[----:B------:R-:W-:-:S03]  /*0280*/  SHF.R.S32.HI R7, RZ, 0x1f, R4 ;  /* 0x0000001fff077819 */ /* 0x000fc60000011404 */
[----:B------:R-:W-:Y:S01]  /*0290*/  @!P2 IMAD.MOV R6, RZ, RZ, -R6 ;  /* 0x000000ffff06a224 */ /* 0x000fe200078e0a06 */
[----:B------:R-:W-:Y:S02]  /*02a0*/  @!P1 LOP3.LUT R6, RZ, R0, RZ, 0x33, !PT ;  /* 0x00000000ff069212 */ /* 0x000fe400078e33ff */
[----:B------:R-:W-:-:S03]  /*02b0*/  LEA.HI R7, R7, R4, RZ, 0x7 ;  /* 0x0000000407077211 */ /* 0x000fc600078f38ff */
[----:B------:R-:W-:Y:S02]  /*02c0*/  IMAD.SHL.U32 R4, R6, 0x8, RZ ;  /* 0x0000000806047824 */ /* 0x000fe400078e00ff */
[----:B------:R-:W-:-:S03]  /*02d0*/  IMAD.MOV R6, RZ, RZ, -R6 ;  /* 0x000000ffff067224 */ /* 0x000fc600078e0a06 */
[----:B------:R-:W-:Y:S01]  /*02e0*/  LEA.HI.SX32 R7, R7, -R4, 0x19 ;  /* 0x8000000407077211 */ /* 0x000fe200078fcaff */
[----:B------:R-:W-:Y:S02]  /*02f0*/  IMAD R15, R0, R6, R5 ;  /* 0x00000006000f7224 */ /* 0x000fe400078e0205 */
[----:B------:R-:W-:Y:S01]  /*0300*/  IMAD.MOV.U32 R6, RZ, RZ, RZ ;  /* 0x000000ffff067224 */ /* 0x000fe200078e00ff */
[----:B------:R-:W-:Y:S02]  /*0310*/  VIMNMX R8, R7, 0x8, PT ;  /* 0x0000000807087848 */ /* 0x000fe40003fe0100 */
[----:B------:R-:W-:Y:S02]  /*0320*/  IABS R13, R15 ;  /* 0x0000000f000d7213 */ /* 0x000fe40000000000 */
[----:B------:R-:W-:-:S04]  /*0330*/  IABS R11, R8 ;  /* 0x00000008000b7213 */ /* 0x000fc80000000000 */
[----:B------:R-:W0:Y:S08]  /*0340*/  I2F.RP R9, R11 ;  /* 0x0000000b00097306 */ /* 0x000e300000209400 */
[----:B0-----:R-:W0:Y:S02]  /*0350*/  MUFU.RCP R9, R9 ;  /* 0x0000000900097308 */ /* 0x001e240000001000 */
[----:B0-----:R-:W-:-:S06]  /*0360*/  VIADD R7, R9, 0xffffffe ;  /* 0x0ffffffe09077836 */ /* 0x001fcc0000000000 */
[----:B------:R-:W0:Y:S02]  /*0370*/  F2I.FTZ.U32.TRUNC.NTZ R7, R7 ;  /* 0x0000000700077305 */ /* 0x000e24000021f000 */
[----:B0-----:R-:W-:-:S04]  /*0380*/  IMAD.MOV R10, RZ, RZ, -R7 ;  /* 0x000000ffff0a7224 */ /* 0x001fc800078e0a07 */
[----:B------:R-:W-:-:S04]  /*0390*/  IMAD.MOV.U32 R0, RZ, RZ, R10 ;  /* 0x000000ffff007224 */ /* 0x000fc800078e000a */
[----:B------:R-:W-:Y:S01]  /*03a0*/  IMAD R5, R0, R11, RZ ;  /* 0x0000000b00057224 */ /* 0x000fe200078e02ff */
[----:B------:R-:W-:-:S03]  /*03b0*/  IABS R0, R8 ;  /* 0x0000000800007213 */ /* 0x000fc60000000000 */
[----:B------:R-:W-:Y:S02]  /*03c0*/  IMAD.HI.U32 R6, R7, R5, R6 ;  /* 0x0000000507067227 */ /* 0x000fe400078e0006 */
[----:B------:R-:W0:Y:S02]  /*03d0*/  LDC R7, c[0x0][0x230] ;  /* 0x00008c00ff077b82 */ /* 0x000e240000000800 */
[----:B------:R-:W-:Y:S02]  /*03e0*/  IMAD.MOV R0, RZ, RZ, -R0 ;  /* 0x000000ffff007224 */ /* 0x000fe400078e0a00 */
[----:B------:R-:W-:-:S04]  /*03f0*/  IMAD.HI.U32 R6, R6, R13, RZ ;  /* 0x0000000d06067227 */ /* 0x000fc800078e00ff */
[----:B------:R-:W-:-:S05]  /*0400*/  IMAD R0, R6, R0, R13 ;  /* 0x0000000006007224 */ /* 0x000fca00078e020d */
[----:B------:R-:W-:Y:S01]  /*0410*/  ISETP.GT.U32.AND P1, PT, R11, R0, PT ;  /* 0x000000000b00720c */ /* 0x000fe20003f24070 */
[----:B0-----:R-:W-:-:S12]  /*0420*/  VIADD R14, R7, 0x3f ;  /* 0x0000003f070e7836 */ /* 0x001fd80000000000 */
[----:B------:R-:W-:Y:S02]  /*0430*/  @!P1 IMAD.IADD R0, R0, 0x1, -R11 ;  /* 0x0000000100009824 */ /* 0x000fe400078e0a0b */
[----:B------:R-:W-:Y:S01]  /*0440*/  @!P1 VIADD R6, R6, 0x1 ;  /* 0x0000000106069836 */ /* 0x000fe20000000000 */
[----:B------:R-:W-:Y:S02]  /*0450*/  ISETP.NE.AND P1, PT, R8, RZ, PT ;  /* 0x000000ff0800720c */ /* 0x000fe40003f25270 */
[----:B------:R-:W-:Y:S02]  /*0460*/  ISETP.GE.U32.AND P0, PT, R0, R11, PT ;  /* 0x0000000b0000720c */ /* 0x000fe40003f06070 */
[----:B------:R-:W-:-:S04]  /*0470*/  LOP3.LUT R0, R15, R8, RZ, 0x3c, !PT ;  /* 0x000000080f007212 */ /* 0x000fc800078e3cff */
[----:B------:R-:W-:-:S07]  /*0480*/  ISETP.GE.AND P2, PT, R0, RZ, PT ;  /* 0x000000ff0000720c */ /* 0x000fce0003f46270 */
[----:B------:R-:W-:Y:S01]  /*0490*/  @P0 VIADD R6, R6, 0x1 ;  /* 0x0000000106060836 */ /* 0x000fe20000000000 */
[----:B------:R-:W-:-:S05]  /*04a0*/  ISETP.GT.AND P0, PT, R14, 0x3f, PT ;  /* 0x0000003f0e00780c */ /* 0x000fca0003f04270 */
[----:B------:R-:W-:Y:S01]  /*04b0*/  @!P2 IMAD.MOV R6, RZ, RZ, -R6 ;  /* 0x000000ffff06a224 */ /* 0x000fe200078e0a06 */
[----:B------:R-:W-:-:S05]  /*04c0*/  @!P1 LOP3.LUT R6, RZ, R8, RZ, 0x33, !PT ;  /* 0x00000008ff069212 */ /* 0x000fca00078e33ff */
[----:B------:R-:W-:Y:S02]  /*04d0*/  IMAD.MOV R5, RZ, RZ, -R6 ;  /* 0x000000ffff057224 */ /* 0x000fe400078e0a06 */
[----:B------:R-:W-:Y:S02]  /*04e0*/  IMAD.SHL.U32 R22, R6, 0x40, RZ ;  /* 0x0000004006167824 */ /* 0x000fe400078e00ff */
[----:B------:R-:W-:Y:S02]  /*04f0*/  IMAD R5, R8, R5, R15 ;  /* 0x0000000508057224 */ /* 0x000fe400078e020f */
[----:B------:R-:W-:Y:S01]  /*0500*/  VIADD R6, R22, 0x3 ;  /* 0x0000000316067836 */ /* 0x000fe20000000000 */
[----:B------:R-:W-:Y:S01]  /*0510*/  STL [R1+0x3c4], R22 ;  /* 0x0003c41601007387 */ /* 0x000fe20000100800 */
[----:B------:R-:W-:Y:S02]  /*0520*/  IMAD.IADD R0, R4, 0x1, R5 ;  /* 0x0000000104007824 */ /* 0x000fe400078e0205 */
[----:B------:R-:W-:-:S02]  /*0530*/  VIADD R5, R22, 0x1 ;  /* 0x0000000116057836 */ /* 0x000fc40000000000 */
[----:B------:R-:W-:Y:S02]  /*0540*/  VIADD R4, R22, 0x2 ;  /* 0x0000000216047836 */ /* 0x000fe40000000000 */
[----:B------:R-:W-:Y:S01]  /*0550*/  IMAD R0, R0, 0x80, R23 ;  /* 0x0000008000007824 */ /* 0x000fe200078e0217 */
[----:B------:R0:W-:Y:S01]  /*0560*/  STL [R1+0x114], R5 ;  /* 0x0001140501007387 */ /* 0x0001e20000100800 */
[C---:B------:R-:W-:Y:S02]  /*0570*/  VIADD R14, R22.reuse, 0x18 ;  /* 0x00000018160e7836 */ /* 0x040fe40000000000 */
[C---:B------:R-:W-:Y:S01]  /*0580*/  VIADD R15, R22.reuse, 0x1d ;  /* 0x0000001d160f7836 */ /* 0x040fe20000000000 */
[----:B------:R1:W-:Y:S01]  /*0590*/  STL [R1+0x110], R4 ;  /* 0x0001100401007387 */ /* 0x0003e20000100800 */
[C---:B------:R-:W-:Y:S02]  /*05a0*/  VIADD R17, R22.reuse, 0x2c ;  /* 0x0000002c16117836 */ /* 0x040fe40000000000 */
[C---:B------:R-:W-:Y:S01]  /*05b0*/  VIADD R29, R22.reuse, 0x2d ;  /* 0x0000002d161d7836 */ /* 0x040fe20000000000 */
[----:B------:R2:W-:Y:S01]  /*05c0*/  STL [R1+0x10c], R6 ;  /* 0x00010c0601007387 */ /* 0x0005e20000100800 */
[----:B------:R-:W-:-:S02]  /*05d0*/  VIADD R21, R22, 0x2e ;  /* 0x0000002e16157836 */ /* 0x000fc40000000000 */
[C---:B0-----:R-:W-:Y:S02]  /*05e0*/  VIADD R5, R22.reuse, 0x4 ;  /* 0x0000000416057836 */ /* 0x041fe40000000000 */
[C---:B------:R-:W-:Y:S02]  /*05f0*/  VIADD R20, R22.reuse, 0x2f ;  /* 0x0000002f16147836 */ /* 0x040fe40000000000 */
[C---:B-1----:R-:W-:Y:S01]  /*0600*/  VIADD R4, R22.reuse, 0x5 ;  /* 0x0000000516047836 */ /* 0x042fe20000000000 */
[----:B------:R0:W-:Y:S01]  /*0610*/  STL [R1+0x108], R5 ;  /* 0x0001080501007387 */ /* 0x0001e20000100800 */
[C---:B------:R-:W-:Y:S02]  /*0620*/  VIADD R19, R22.reuse, 0x30 ;  /* 0x0000003016137836 */ /* 0x040fe40000000000 */
[C---:B--2---:R-:W-:Y:S01]  /*0630*/  VIADD R6, R22.reuse, 0x6 ;  /* 0x0000000616067836 */ /* 0x044fe20000000000 */
[----:B------:R1:W-:Y:S01]  /*0640*/  STL [R1+0x104], R4 ;  /* 0x0001040401007387 */ /* 0x0003e20000100800 */
[----:B------:R-:W-:-:S02]  /*0650*/  VIADD R18, R22, 0x31 ;  /* 0x0000003116127836 */ /* 0x000fc40000000000 */
[C---:B------:R-:W-:Y:S01]  /*0660*/  VIADD R13, R22.reuse, 0x34 ;  /* 0x00000034160d7836 */ /* 0x040fe20000000000 */
[----:B------:R2:W-:Y:S01]  /*0670*/  STL [R1+0x100], R6 ;  /* 0x0001000601007387 */ /* 0x0005e20000100800 */
[C---:B------:R-:W-:Y:S02]  /*0680*/  VIADD R12, R22.reuse, 0x35 ;  /* 0x00000035160c7836 */ /* 0x040fe40000000000 */
[C---:B0-----:R-:W-:Y:S02]  /*0690*/  VIADD R5, R22.reuse, 0x7 ;  /* 0x0000000716057836 */ /* 0x041fe40000000000 */
[C---:B------:R-:W-:Y:S02]  /*06a0*/  VIADD R11, R22.reuse, 0x36 ;  /* 0x00000036160b7836 */ /* 0x040fe40000000000 */
[C---:B-1----:R-:W-:Y:S01]  /*06b0*/  VIADD R4, R22.reuse, 0x8 ;  /* 0x0000000816047836 */ /* 0x042fe20000000000 */
[----:B------:R0:W-:Y:S01]  /*06c0*/  STL [R1+0xfc], R5 ;  /* 0x0000fc0501007387 */ /* 0x0001e20000100800 */
[----:B------:R-:W-:-:S02]  /*06d0*/  VIADD R10, R22, 0x37 ;  /* 0x00000037160a7836 */ /* 0x000fc40000000000 */
[C---:B--2---:R-:W-:Y:S01]  /*06e0*/  VIADD R6, R22.reuse, 0x9 ;  /* 0x0000000916067836 */ /* 0x044fe20000000000 */
[----:B------:R1:W-:Y:S01]  /*06f0*/  STL [R1+0xf8], R4 ;  /* 0x0000f80401007387 */ /* 0x0003e20000100800 */
[C---:B------:R-:W-:Y:S02]  /*0700*/  VIADD R9, R22.reuse, 0x38 ;  /* 0x0000003816097836 */ /* 0x040fe40000000000 */
[C---:B------:R-:W-:Y:S01]  /*0710*/  VIADD R8, R22.reuse, 0x39 ;  /* 0x0000003916087836 */ /* 0x040fe20000000000 */
[----:B------:R2:W-:Y:S01]  /*0720*/  STL [R1+0xf4], R6 ;  /* 0x0000f40601007387 */ /* 0x0005e20000100800 */
[C---:B------:R-:W-:Y:S02]  /*0730*/  VIADD R7, R22.reuse, 0x3a ;  /* 0x0000003a16077836 */ /* 0x040fe40000000000 */
[C---:B0-----:R-:W-:Y:S02]  /*0740*/  VIADD R5, R22.reuse, 0xa ;  /* 0x0000000a16057836 */ /* 0x041fe40000000000 */
[----:B------:R-:W-:-:S02]  /*0750*/  VIADD R25, R22, 0x3e ;  /* 0x0000003e16197836 */ /* 0x000fc40000000000 */
[C---:B-1----:R-:W-:Y:S01]  /*0760*/  VIADD R4, R22.reuse, 0xb ;  /* 0x0000000b16047836 */ /* 0x042fe20000000000 */
[----:B------:R0:W-:Y:S01]  /*0770*/  STL [R1+0xf0], R5 ;  /* 0x0000f00501007387 */ /* 0x0001e20000100800 */
[C---:B------:R-:W-:Y:S02]  /*0780*/  VIADD R26, R22.reuse, 0x3f ;  /* 0x0000003f161a7836 */ /* 0x040fe40000000000 */
[C---:B--2---:R-:W-:Y:S01]  /*0790*/  VIADD R6, R22.reuse, 0xc ;  /* 0x0000000c16067836 */ /* 0x044fe20000000000 */
[----:B------:R1:W-:Y:S04]  /*07a0*/  STL [R1+0xec], R4 ;  /* 0x0000ec0401007387 */ /* 0x0003e80000100800 */
[----:B------:R2:W-:Y:S01]  /*07b0*/  STL [R1+0xe4], R6 ;  /* 0x0000e40601007387 */ /* 0x0005e20000100800 */
[----:B0-----:R-:W-:-:S02]  /*07c0*/  VIADD R5, R22, 0xd ;  /* 0x0000000d16057836 */ /* 0x001fc40000000000 */
[----:B-1----:R-:W-:-:S03]  /*07d0*/  VIADD R4, R22, 0xe ;  /* 0x0000000e16047836 */ /* 0x002fc60000000000 */
[----:B------:R0:W-:Y:S01]  /*07e0*/  STL [R1+0xe8], R5 ;  /* 0x0000e80501007387 */ /* 0x0001e20000100800 */
[----:B--2---:R-:W-:-:S03]  /*07f0*/  VIADD R6, R22, 0xf ;  /* 0x0000000f16067836 */ /* 0x004fc60000000000 */
[----:B------:R1:W-:Y:S04]  /*0800*/  STL [R1+0xe0], R4 ;  /* 0x0000e00401007387 */ /* 0x0003e80000100800 */
[----:B------:R2:W-:Y:S01]  /*0810*/  STL [R1+0xdc], R6 ;  /* 0x0000dc0601007387 */ /* 0x0005e20000100800 */
[C---:B0-----:R-:W-:Y:S02]  /*0820*/  VIADD R5, R22.reuse, 0x10 ;  /* 0x0000001016057836 */ /* 0x041fe40000000000 */
        /* <DEDUP_REMOVED lines=18> */
[C---:B-1----:R-:W-:Y:S02]  /*0950*/  VIADD R4, R22.reuse, 0x1a ;  /* 0x0000001a16047836 */ /* 0x042fe40000000000 */
[----:B--2---:R-:W-:-:S03]  /*0960*/  VIADD R6, R22, 0x1e ;  /* 0x0000001e16067836 */ /* 0x004fc60000000000 */
[----:B------:R0:W-:Y:S04]  /*0970*/  STL [R1+0xa0], R4 ;  /* 0x0000a00401007387 */ /* 0x0001e80000100800 */
[----:B------:R1:W-:Y:S01]  /*0980*/  STL [R1+0x7c], R5 ;  /* 0x00007c0501007387 */ /* 0x0003e20000100800 */
[C---:B0-----:R-:W-:Y:S02]  /*0990*/  VIADD R4, R22.reuse, 0x1c ;  /* 0x0000001c16047836 */ /* 0x041fe40000000000 */
[----:B-1----:R-:W-:-:S03]  /*09a0*/  VIADD R5, R22, 0x1f ;  /* 0x0000001f16057836 */ /* 0x002fc60000000000 */
[----:B------:R0:W-:Y:S04]  /*09b0*/  STL [R1+0x78], R4 ;  /* 0x0000780401007387 */ /* 0x0001e80000100800 */
[----:B------:R1:W-:Y:S04]  /*09c0*/  STL [R1+0x6c], R6 ;  /* 0x00006c0601007387 */ /* 0x0003e80000100800 */
[----:B------:R2:W-:Y:S01]  /*09d0*/  STL [R1+0x64], R5 ;  /* 0x0000640501007387 */ /* 0x0005e20000100800 */
[C---:B0-----:R-:W-:Y:S02]  /*09e0*/  VIADD R4, R22.reuse, 0x20 ;  /* 0x0000002016047836 */ /* 0x041fe40000000000 */
[----:B-1----:R-:W-:-:S03]  /*09f0*/  VIADD R6, R22, 0x23 ;  /* 0x0000002316067836 */ /* 0x002fc60000000000 */
[----:B------:R0:W-:Y:S01]  /*0a00*/  STL [R1+0x60], R4 ;  /* 0x0000600401007387 */ /* 0x0001e20000100800 */
[----:B--2---:R-:W-:-:S05]  /*0a10*/  VIADD R5, R22, 0x21 ;  /* 0x0000002116057836 */ /* 0x004fca0000000000 */
[----:B------:R1:W-:Y:S01]  /*0a20*/  STL [R1+0x5c], R5 ;  /* 0x00005c0501007387 */ /* 0x0003e20000100800 */
[----:B0-----:R-:W-:-:S05]  /*0a30*/  VIADD R4, R22, 0x22 ;  /* 0x0000002216047836 */ /* 0x001fca0000000000 */
[----:B------:R0:W-:Y:S01]  /*0a40*/  STL [R1+0x4c], R4 ;  /* 0x00004c0401007387 */ /* 0x0001e20000100800 */
[----:B-1----:R-:W-:-:S03]  /*0a50*/  VIADD R5, R22, 0x24 ;  /* 0x0000002416057836 */ /* 0x002fc60000000000 */
        /* <DEDUP_REMOVED lines=22> */
[----:B------:R1:W-:Y:S01]  /*0bc0*/  STL [R1+0x4a8], R0 ;  /* 0x0004a80001007387 */ /* 0x0003e20000100800 */
[----:B0-----:R-:W-:Y:S02]  /*0bd0*/  VIADD R4, R22, 0x3d ;  /* 0x0000003d16047836 */ /* 0x001fe40000000000 */
[----:B-1----:R-:W-:-:S05]  /*0be0*/  VIADD R0, R0, 0x40 ;  /* 0x0000004000007836 */ /* 0x002fca0000000000 */
[----:B------:R0:W-:Y:S01]  /*0bf0*/  STL [R1+0xa78], R0 ;  /* 0x000a780001007387 */ /* 0x0001e20000100800 */
[----:B------:R-:W-:Y:S05]  /*0c00*/  @P0 BRA `(.L_x_0) ;  /* 0x00000008000c0947 */ /* 0x000fea0003800000 */
[----:B0-----:R-:W-:Y:S01]  /*0c10*/  IMAD.SHL.U32 R0, R16, 0x8, RZ ;  /* 0x0000000810007824 */ /* 0x001fe200078e00ff */
[----:B------:R0:W-:Y:S04]  /*0c20*/  STL [R1+0x200], RZ ;  /* 0x000200ff01007387 */ /* 0x0001e80000100800 */
[----:B------:R0:W-:Y:S04]  /*0c30*/  STL [R1+0xb64], R0 ;  /* 0x000b640001007387 */ /* 0x0001e80000100800 */
[----:B------:R0:W-:Y:S04]  /*0c40*/  STL [R1+0x204], RZ ;  /* 0x000204ff01007387 */ /* 0x0001e80000100800 */
        /* <DEDUP_REMOVED lines=125> */
[----:B------:R0:W-:Y:S01]  /*1420*/  STL [R1+0xac], RZ ;  /* 0x0000acff01007387 */ /* 0x0001e20000100800 */
[----:B------:R-:W-:Y:S05]  /*1430*/  BRA `(.L_x_1) ;  /* 0x000001e400a47947 */ /* 0x000fea0003800000 */
.L_x_0:
[----:B------:R-:W-:Y:S01]  /*1440*/  STL [R1+0xc90], R12 ;  /* 0x000c900c01007387 */ /* 0x000fe20000100800 */
[----:B------:R-:W-:Y:S02]  /*1450*/  IABS R22, R3 ;  /* 0x0000000300167213 */ /* 0x000fe40000000000 */
[----:B------:R-:W-:Y:S01]  /*1460*/  IABS R23, R2 ;  /* 0x0000000200177213 */ /* 0x000fe20000000000 */
[----:B------:R-:W-:Y:S01]  /*1470*/  STL [R1+0xc8c], R13 ;  /* 0x000c8c0d01007387 */ /* 0x000fe20000100800 */
[----:B------:R-:W-:Y:S01]  /*1480*/  IMAD.MOV.U32 R16, RZ, RZ, RZ ;  /* 0x000000ffff107224 */ /* 0x000fe200078e00ff */
[----:B------:R-:W-:Y:S01]  /*1490*/  ISETP.GE.AND P5, PT, R26, RZ, PT ;  /* 0x000000ff1a00720c */ /* 0x000fe20003fa6270 */
[----:B------:R-:W-:Y:S01]  /*14a0*/  ULDC UR5, c[0x0][0x23c] ;  /* 0x00008f0000057ab9 */ /* 0x000fe20000000800 */
[----:B------:R1:W-:Y:S01]  /*14b0*/  STL [R1+0xc88], R18 ;  /* 0x000c881201007387 */ /* 0x0003e20000100800 */
[----:B------:R-:W-:Y:S01]  /*14c0*/  ISETP.GE.AND P0, PT, R25, RZ, PT ;  /* 0x000000ff1900720c */ /* 0x000fe20003f06270 */
[----:B------:R-:W-:Y:S01]  /*14d0*/  ULDC.64 UR8, c[0x0][0x218] ;  /* 0x0000860000087ab9 */ /* 0x000fe20000000a00 */
[----:B------:R-:W-:Y:S01]  /*14e0*/  ULDC.64 UR10, c[0x0][0x210] ;  /* 0x00008400000a7ab9 */ /* 0x000fe20000000a00 */
[----:B-1----:R-:W2:Y:S04]  /*14f0*/  LDL R18, [R1+0x4a8] ;  /* 0x0004a80001127983 */ /* 0x002ea80000100800 */
[----:B------:R-:W-:Y:S04]  /*1500*/  STL [R1+0xc84], R19 ;  /* 0x000c841301007387 */ /* 0x000fe80000100800 */
[----:B------:R1:W-:Y:S04]  /*1510*/  STL [R1+0xc80], R20 ;  /* 0x000c801401007387 */ /* 0x0003e80000100800 */
[----:B-1----:R-:W3:Y:S01]  /*1520*/  LDL R20, [R1+0xa78] ;  /* 0x000a780001147983 */ /* 0x002ee20000100800 */
[----:B0-----:R-:W0:Y:S01]  /*1530*/  I2F.RP R0, R22 ;  /* 0x0000001600007306 */ /* 0x001e220000209400 */
[----:B------:R-:W-:-:S02]  /*1540*/  IABS R25, R25 ;  /* 0x0000001900197213 */ /* 0x000fc40000000000 */
[----:B------:R1:W-:Y:S04]  /*1550*/  STL [R1+0xc7c], R21 ;  /* 0x000c7c1501007387 */ /* 0x0003e80000100800 */
[----:B------:R4:W-:Y:S04]  /*1560*/  STL [R1+0xc78], R29 ;  /* 0x000c781d01007387 */ /* 0x0009e80000100800 */
[----:B------:R5:W-:Y:S01]  /*1570*/  STL [R1+0xc70], R3 ;  /* 0x000c700301007387 */ /* 0x000be20000100800 */
[----:B-1----:R-:W-:Y:S01]  /*1580*/  IMAD.MOV.U32 R21, RZ, RZ, R17 ;  /* 0x000000ffff157224 */ /* 0x002fe200078e0011 */
[----:B0-----:R-:W0:Y:S01]  /*1590*/  MUFU.RCP R0, R0 ;  /* 0x0000000000007308 */ /* 0x001e220000001000 */
[----:B----4-:R-:W-:-:S02]  /*15a0*/  IMAD.MOV.U32 R29, RZ, RZ, R15 ;  /* 0x000000ffff1d7224 */ /* 0x010fc400078e000f */
[----:B-----5:R-:W-:-:S05]  /*15b0*/  IMAD.MOV.U32 R3, RZ, RZ, R14 ;  /* 0x000000ffff037224 */ /* 0x020fca00078e000e */
[----:B------:R-:W1:Y:S01]  /*15c0*/  I2F.RP R14, R23 ;  /* 0x00000017000e7306 */ /* 0x000e620000209400 */
[----:B0-----:R-:W-:-:S07]  /*15d0*/  VIADD R0, R0, 0xffffffe ;  /* 0x0ffffffe00007836 */ /* 0x001fce0000000000 */
[----:B------:R-:W0:Y:S08]  /*15e0*/  F2I.FTZ.U32.TRUNC.NTZ R17, R0 ;  /* 0x0000000000117305 */ /* 0x000e30000021f000 */
[----:B-1----:R-:W1:Y:S01]  /*15f0*/  MUFU.RCP R14, R14 ;  /* 0x0000000e000e7308 */ /* 0x002e620000001000 */
[----:B0-----:R-:W-:-:S04]  /*1600*/  IMAD.MOV R0, RZ, RZ, -R17 ;  /* 0x000000ffff007224 */ /* 0x001fc800078e0a11 */
[----:B------:R-:W-:-:S04]  /*1610*/  IMAD.MOV.U32 R27, RZ, RZ, R0 ;  /* 0x000000ffff1b7224 */ /* 0x000fc800078e0000 */
[----:B------:R-:W-:Y:S02]  /*1620*/  IMAD R27, R27, R22, RZ ;  /* 0x000000161b1b7224 */ /* 0x000fe400078e02ff */
[----:B-1----:R-:W-:-:S04]  /*1630*/  VIADD R14, R14, 0xffffffe ;  /* 0x0ffffffe0e0e7836 */ /* 0x002fc80000000000 */
[----:B------:R-:W0:Y:S02]  /*1640*/  F2I.FTZ.U32.TRUNC.NTZ R15, R14 ;  /* 0x0000000e000f7305 */ /* 0x000e24000021f000 */
[----:B0-----:R-:W-:-:S04]  /*1650*/  IMAD.MOV R14, RZ, RZ, -R15 ;  /* 0x000000ffff0e7224 */ /* 0x001fc800078e0a0f */
[----:B------:R-:W-:Y:S02]  /*1660*/  IMAD R0, R14, R23, RZ ;  /* 0x000000170e007224 */ /* 0x000fe400078e02ff */
[----:B------:R-:W-:-:S04]  /*1670*/  IMAD.MOV.U32 R14, RZ, RZ, RZ ;  /* 0x000000ffff0e7224 */ /* 0x000fc800078e00ff */
[----:B------:R-:W-:-:S04]  /*1680*/  IMAD.HI.U32 R14, R15, R0, R14 ;  /* 0x000000000f0e7227 */ /* 0x000fc800078e000e */
[----:B------:R-:W-:Y:S01]  /*1690*/  IMAD.HI.U32 R0, R17, R27, R16 ;  /* 0x0000001b11007227 */ /* 0x000fe200078e0010 */
[----:B------:R-:W-:-:S03]  /*16a0*/  IABS R17, R26 ;  /* 0x0000001a00117213 */ /* 0x000fc60000000000 */
[----:B------:R-:W-:Y:S02]  /*16b0*/  IMAD.MOV.U32 R27, RZ, RZ, R25 ;  /* 0x000000ffff1b7224 */ /* 0x000fe400078e0019 */
[----:B------:R-:W-:Y:S02]  /*16c0*/  IMAD.MOV.U32 R28, RZ, RZ, R17 ;  /* 0x000000ffff1c7224 */ /* 0x000fe400078e0011 */
[----:B------:R-:W-:-:S04]  /*16d0*/  IMAD.HI.U32 R25, R0, R27, RZ ;  /* 0x0000001b00197227 */ /* 0x000fc800078e00ff */
[----:B------:R-:W-:-:S04]  /*16e0*/  IMAD.HI.U32 R17, R0, R28, RZ ;  /* 0x0000001c00117227 */ /* 0x000fc800078e00ff */
[----:B------:R-:W-:Y:S02]  /*16f0*/  IMAD.MOV R17, RZ, RZ, -R17 ;  /* 0x000000ffff117224 */ /* 0x000fe400078e0a11 */
[----:B------:R-:W-:Y:S02]  /*1700*/  IMAD.MOV R25, RZ, RZ, -R25 ;  /* 0x000000ffff197224 */ /* 0x000fe400078e0a19 */
[C---:B------:R-:W-:Y:S01]  /*1710*/  IMAD R17, R22.reuse, R17, R28 ;  /* 0x0000001116117224 */ /* 0x040fe200078e021c */
[----:B------:R-:W-:Y:S01]  /*1720*/  IABS R28, R6 ;  /* 0x00000006001c7213 */ /* 0x000fe20000000000 */
[C---:B------:R-:W-:Y:S01]  /*1730*/  IMAD R25, R22.reuse, R25, R27 ;  /* 0x0000001916197224 */ /* 0x040fe200078e021b */
[----:B------:R-:W-:Y:S02]  /*1740*/  IABS R27, R8 ;  /* 0x00000008001b7213 */ /* 0x000fe40000000000 */
[----:B------:R-:W-:Y:S01]  /*1750*/  ISETP.GT.U32.AND P6, PT, R22, R17, PT ;  /* 0x000000111600720c */ /* 0x000fe20003fc4070 */
[----:B------:R-:W-:Y:S01]  /*1760*/  IMAD.HI.U32 R13, R0, R28, RZ ;  /* 0x0000001c000d7227 */ /* 0x000fe200078e00ff */
[----:B------:R-:W-:-:S03]  /*1770*/  ISETP.GT.U32.AND P3, PT, R22, R25, PT ;  /* 0x000000191600720c */ /* 0x000fc60003f64070 */
[----:B------:R-:W-:-:S08]  /*1780*/  IMAD.MOV R13, RZ, RZ, -R13 ;  /* 0x000000ffff0d7224 */ /* 0x000fd000078e0a0d */
[--C-:B------:R-:W-:Y:S02]  /*1790*/  @!P6 IMAD.IADD R17, R17, 0x1, -R22.reuse ;  /* 0x000000011111e824 */ /* 0x100fe400078e0a16 */
[----:B------:R-:W-:Y:S01]  /*17a0*/  @!P3 IMAD.IADD R25, R25, 0x1, -R22 ;  /* 0x000000011919b824 */ /* 0x000fe200078e0a16 */
[----:B------:R-:W-:Y:S01]  /*17b0*/  ISETP.NE.AND P3, PT, R2, RZ, PT ;  /* 0x000000ff0200720c */ /* 0x000fe20003f65270 */
[----:B------:R-:W-:Y:S01]  /*17c0*/  IMAD R28, R22, R13, R28 ;  /* 0x0000000d161c7224 */ /* 0x000fe200078e021c */
[----:B--2---:R-:W-:-:S05]  /*17d0*/  IABS R24, R18 ;  /* 0x0000001200187213 */ /* 0x004fca0000000000 */
[----:B------:R-:W-:Y:S01]  /*17e0*/  IMAD.MOV.U32 R16, RZ, RZ, R24 ;  /* 0x000000ffff107224 */ /* 0x000fe200078e0018 */
[----:B------:R-:W-:-:S03]  /*17f0*/  IABS R24, R4 ;  /* 0x0000000400187213 */ /* 0x000fc60000000000 */
[----:B------:R-:W-:-:S04]  /*1800*/  IMAD.HI.U32 R26, R14, R16, RZ ;  /* 0x000000100e1a7227 */ /* 0x000fc800078e00ff */
[----:B------:R-:W-:-:S04]  /*1810*/  IMAD.MOV R26, RZ, RZ, -R26 ;  /* 0x000000ffff1a7224 */ /* 0x000fc800078e0a1a */
[----:B------:R-:W-:Y:S01]  /*1820*/  IMAD R16, R23, R26, R16 ;  /* 0x0000001a17107224 */ /* 0x000fe200078e0210 */
[----:B---3--:R-:W-:Y:S01]  /*1830*/  IABS R15, R20 ;  /* 0x00000014000f7213 */ /* 0x008fe20000000000 */
[----:B------:R-:W-:-:S03]  /*1840*/  IMAD.HI.U32 R26, R0, R24, RZ ;  /* 0x00000018001a7227 */ /* 0x000fc600078e00ff */
[----:B------:R-:W-:Y:S01]  /*1850*/  ISETP.GT.U32.AND P1, PT, R23, R16, PT ;  /* 0x000000101700720c */ /* 0x000fe20003f24070 */
[----:B------:R-:W-:-:S04]  /*1860*/  IMAD.HI.U32 R14, R14, R15, RZ ;  /* 0x0000000f0e0e7227 */ /* 0x000fc800078e00ff */
[----:B------:R-:W-:Y:S02]  /*1870*/  IMAD.MOV R14, RZ, RZ, -R14 ;  /* 0x000000ffff0e7224 */ /* 0x000fe400078e0a0e */
[----:B------:R-:W-:Y:S02]  /*1880*/  IMAD.MOV R26, RZ, RZ, -R26 ;  /* 0x000000ffff1a7224 */ /* 0x000fe400078e0a1a */
[C---:B------:R-:W-:Y:S01]  /*1890*/  IMAD R15, R23.reuse, R14, R15 ;  /* 0x0000000e170f7224 */ /* 0x040fe200078e020f */
[----:B------:R-:W-:Y:S01]  /*18a0*/  IABS R14, R5 ;  /* 0x00000005000e7213 */ /* 0x000fe20000000000 */
[----:B------:R-:W-:Y:S01]  /*18b0*/  IMAD R24, R22, R26, R24 ;  /* 0x0000001a16187224 */ /* 0x000fe200078e0218 */
[----:B------:R-:W-:Y:S01]  /*18c0*/  ISETP.GE.AND P6, PT, R20, RZ, PT ;  /* 0x000000ff1400720c */ /* 0x000fe20003fc6270 */
[----:B------:R-:W-:Y:S01]  /*18d0*/  @!P1 IMAD.IADD R16, R16, 0x1, -R23 ;  /* 0x0000000110109824 */ /* 0x000fe200078e0a17 */
[----:B------:R-:W-:Y:S01]  /*18e0*/  ISETP.GT.U32.AND P2, PT, R23, R15, PT ;  /* 0x0000000f1700720c */ /* 0x000fe20003f44070 */
[----:B------:R-:W-:Y:S01]  /*18f0*/  IMAD.HI.U32 R12, R0, R14, RZ ;  /* 0x0000000e000c7227 */ /* 0x000fe200078e00ff */
[----:B------:R-:W-:-:S02]  /*1900*/  IABS R26, R7 ;  /* 0x00000007001a7213 */ /* 0x000fc40000000000 */
[----:B------:R-:W-:Y:S01]  /*1910*/  ISETP.GT.U32.AND P4, PT, R23, R16, PT ;  /* 0x000000101700720c */ /* 0x000fe20003f84070 */
[----:B------:R-:W-:Y:S02]  /*1920*/  IMAD.MOV R12, RZ, RZ, -R12 ;  /* 0x000000ffff0c7224 */ /* 0x000fe400078e0a0c */
[----:B------:R-:W-:-:S04]  /*1930*/  IMAD.HI.U32 R19, R0, R26, RZ ;  /* 0x0000001a00137227 */ /* 0x000fc800078e00ff */
[----:B------:R-:W-:Y:S02]  /*1940*/  IMAD R14, R22, R12, R14 ;  /* 0x0000000c160e7224 */ /* 0x000fe400078e020e */
[--C-:B------:R-:W-:Y:S01]  /*1950*/  @!P2 IMAD.IADD R15, R15, 0x1, -R23.reuse ;  /* 0x000000010f0fa824 */ /* 0x100fe200078e0a17 */
[----:B------:R-:W2:Y:S04]  /*1960*/  LDL.LU R12, [R1+0xc90] ;  /* 0x000c9000010c7983 */ /* 0x000ea80000300800 */
[----:B------:R-:W-:Y:S01]  /*1970*/  ISETP.GT.U32.AND P1, PT, R23, R15, PT ;  /* 0x0000000f1700720c */ /* 0x000fe20003f24070 */
[----:B------:R-:W-:Y:S01]  /*1980*/  @!P4 IMAD.IADD R16, R16, 0x1, -R23 ;  /* 0x000000011010c824 */ /* 0x000fe200078e0a17 */
[----:B------:R-:W-:Y:S01]  /*1990*/  ISETP.GE.AND P4, PT, R18, RZ, PT ;  /* 0x000000ff1200720c */ /* 0x000fe20003f86270 */
[----:B------:R-:W-:Y:S01]  /*19a0*/  IMAD.MOV R19, RZ, RZ, -R19 ;  /* 0x000000ffff137224 */ /* 0x000fe200078e0a13 */
[C---:B------:R-:W-:Y:S01]  /*19b0*/  ISETP.GT.U32.AND P2, PT, R22.reuse, R24, PT ;  /* 0x000000181600720c */ /* 0x040fe20003f44070 */
[----:B------:R-:W3:Y:S08]  /*19c0*/  LDL.LU R13, [R1+0xc8c] ;  /* 0x000c8c00010d7983 */ /* 0x000ef00000300800 */
[----:B------:R-:W-:Y:S01]  /*19d0*/  @!P1 IMAD.IADD R15, R15, 0x1, -R23 ;  /* 0x000000010f0f9824 */ /* 0x000fe200078e0a17 */
[----:B------:R-:W-:Y:S01]  /*19e0*/  ISETP.GT.U32.AND P1, PT, R22, R14, PT ;  /* 0x0000000e1600720c */ /* 0x000fe20003f24070 */
[----:B------:R-:W-:Y:S01]  /*19f0*/  IMAD.HI.U32 R23, R0, R27, RZ ;  /* 0x0000001b00177227 */ /* 0x000fe200078e00ff */
[----:B------:R-:W4:Y:S03]  /*1a00*/  LDL.LU R18, [R1+0xc88] ;  /* 0x000c880001127983 */ /* 0x000f260000300800 */
[----:B------:R-:W-:-:S02]  /*1a10*/  IMAD.MOV R23, RZ, RZ, -R23 ;  /* 0x000000ffff177224 */ /* 0x000fc400078e0a17 */
[----:B------:R-:W-:-:S06]  /*1a20*/  @!P4 IMAD.MOV R16, RZ, RZ, -R16 ;  /* 0x000000ffff10c224 */ /* 0x000fcc00078e0a10 */
[--C-:B------:R-:W-:Y:S01]  /*1a30*/  @!P1 IMAD.IADD R14, R14, 0x1, -R22.reuse ;  /* 0x000000010e0e9824 */ /* 0x100fe200078e0a16 */
[C---:B------:R-:W-:Y:S01]  /*1a40*/  ISETP.GT.U32.AND P4, PT, R22.reuse, R17, PT ;  /* 0x000000111600720c */ /* 0x040fe20003f84070 */
[C---:B------:R-:W-:Y:S01]  /*1a50*/  IMAD R27, R22.reuse, R23, R27 ;  /* 0x00000017161b7224 */ /* 0x040fe200078e021b */
[----:B------:R-:W-:Y:S02]  /*1a60*/  LOP3.LUT R23, RZ, R2, RZ, 0x33, !PT ;  /* 0x00000002ff177212 */ /* 0x000fe400078e33ff */
[----:B------:R-:W-:Y:S01]  /*1a70*/  ISETP.GT.U32.AND P1, PT, R22, R14, PT ;  /* 0x0000000e1600720c */ /* 0x000fe20003f24070 */
[----:B------:R-:W-:Y:S01]  /*1a80*/  @!P2 IMAD.IADD R24, R24, 0x1, -R22 ;  /* 0x000000011818a824 */ /* 0x000fe200078e0a16 */
[C---:B------:R-:W-:Y:S01]  /*1a90*/  ISETP.GT.U32.AND P2, PT, R22.reuse, R25, PT ;  /* 0x000000191600720c */ /* 0x040fe20003f44070 */
[----:B------:R-:W-:Y:S01]  /*1aa0*/  @!P6 IMAD.MOV R15, RZ, RZ, -R15 ;  /* 0x000000ffff0fe224 */ /* 0x000fe200078e0a0f */
[----:B------:R-:W-:Y:S01]  /*1ab0*/  SEL R16, R23, R16, !P3 ;  /* 0x0000001017107207 */ /* 0x000fe20005800000 */
[----:B------:R-:W-:-:S02]  /*1ac0*/  IMAD R26, R22, R19, R26 ;  /* 0x00000013161a7224 */ /* 0x000fc400078e021a */
[----:B------:R-:W5:Y:S01]  /*1ad0*/  LDL.LU R19, [R1+0xc84] ;  /* 0x000c840001137983 */ /* 0x000f620000300800 */
[----:B------:R-:W-:-:S03]  /*1ae0*/  SEL R15, R23, R15, !P3 ;  /* 0x0000000f170f7207 */ /* 0x000fc60005800000 */
[----:B------:R-:W5:Y:S01]  /*1af0*/  LDL.LU R20, [R1+0xc80] ;  /* 0x000c800001147983 */ /* 0x000f620000300800 */
[----:B------:R-:W-:Y:S01]  /*1b00*/  IABS R2, R9 ;  /* 0x0000000900027213 */ /* 0x000fe20000000000 */
[--C-:B------:R-:W-:Y:S02]  /*1b10*/  @!P1 IMAD.IADD R14, R14, 0x1, -R22.reuse ;  /* 0x000000010e0e9824 */ /* 0x100fe400078e0a16 */
[----:B------:R0:W-:Y:S01]  /*1b20*/  STL [R1+0x11c], R16 ;  /* 0x00011c1001007387 */ /* 0x0001e20000100800 */
[----:B------:R-:W-:Y:S01]  /*1b30*/  ISETP.GE.AND P1, PT, R5, RZ, PT ;  /* 0x000000ff0500720c */ /* 0x000fe20003f26270 */
[--C-:B------:R-:W-:Y:S01]  /*1b40*/  @!P4 IMAD.IADD R17, R17, 0x1, -R22.reuse ;  /* 0x000000011111c824 */ /* 0x100fe200078e0a16 */
[----:B------:R-:W-:Y:S01]  /*1b50*/  ISETP.GT.U32.AND P4, PT, R22, R26, PT ;  /* 0x0000001a1600720c */ /* 0x000fe20003f84070 */
[----:B------:R-:W-:Y:S01]  /*1b60*/  @!P2 IMAD.IADD R25, R25, 0x1, -R22 ;  /* 0x000000011919a824 */ /* 0x000fe200078e0a16 */
[----:B0-----:R-:W5:Y:S04]  /*1b70*/  LDL.LU R16, [R1+0xb4] ;  /* 0x0000b40001107983 */ /* 0x001f680000300800 */
[----:B------:R-:W5:Y:S04]  /*1b80*/  LDL.LU R23, [R1+0x78] ;  /* 0x0000780001177983 */ /* 0x000f680000300800 */
[----:B------:R-:W-:Y:S01]  /*1b90*/  STL [R1+0x118], R15 ;  /* 0x0001180f01007387 */ /* 0x000fe20000100800 */
[----:B------:R-:W-:-:S03]  /*1ba0*/  ISETP.GE.AND P2, PT, R4, RZ, PT ;  /* 0x000000ff0400720c */ /* 0x000fc60003f46270 */
[----:B------:R-:W2:Y:S01]  /*1bb0*/  LDL.LU R5, [R1+0xa0] ;  /* 0x0000a00001057983 */ /* 0x000ea20000300800 */
[----:B------:R-:W-:-:S04]  /*1bc0*/  IMAD.HI.U32 R4, R0, R2, RZ ;  /* 0x0000000200047227 */ /* 0x000fc800078e00ff */
[----:B------:R-:W-:Y:S02]  /*1bd0*/  IMAD.MOV R4, RZ, RZ, -R4 ;  /* 0x000000ffff047224 */ /* 0x000fe400078e0a04 */
[----:B------:R-:W-:Y:S02]  /*1be0*/  @!P4 IMAD.IADD R26, R26, 0x1, -R22 ;  /* 0x000000011a1ac824 */ /* 0x000fe400078e0a16 */
[----:B------:R-:W-:Y:S02]  /*1bf0*/  IMAD R2, R22, R4, R2 ;  /* 0x0000000416027224 */ /* 0x000fe400078e0202 */
[----:B------:R-:W-:Y:S01]  /*1c00*/  IMAD.MOV.U32 R4, RZ, RZ, R21 ;  /* 0x000000ffff047224 */ /* 0x000fe200078e0015 */
[----:B------:R-:W-:Y:S01]  /*1c10*/  ISETP.GE.AND P4, PT, R7, RZ, PT ;  /* 0x000000ff0700720c */ /* 0x000fe20003f86270 */
[----:B------:R-:W-:Y:S01]  /*1c20*/  IMAD.MOV.U32 R21, RZ, RZ, R17 ;  /* 0x000000ffff157224 */ /* 0x000fe200078e0011 */
[----:B------:R-:W4:Y:S01]  /*1c30*/  LDL.LU R7, [R1+0x6c] ;  /* 0x00006c0001077983 */ /* 0x000f220000300800 */
[----:B------:R-:W-:-:S02]  /*1c40*/  IMAD.MOV.U32 R17, RZ, RZ, R29 ;  /* 0x000000ffff117224 */ /* 0x000fc400078e001d */
[----:B------:R-:W-:Y:S02]  /*1c50*/  IMAD.MOV.U32 R29, RZ, RZ, R25 ;  /* 0x000000ffff1d7224 */ /* 0x000fe400078e0019 */
[----:B------:R-:W5:Y:S01]  /*1c60*/  LDL.LU R25, [R1+0x20] ;  /* 0x0000200001197983 */ /* 0x000f620000300800 */
[C---:B------:R-:W-:Y:S02]  /*1c70*/  ISETP.GT.U32.AND P3, PT, R22.reuse, R28, PT ;  /* 0x0000001c1600720c */ /* 0x040fe40003f64070 */
[----:B------:R-:W-:Y:S01]  /*1c80*/  ISETP.GT.U32.AND P6, PT, R22, R24, PT ;  /* 0x000000181600720c */ /* 0x000fe20003fc4070 */
[----:B------:R-:W-:Y:S02]  /*1c90*/  @!P5 IMAD.MOV R21, RZ, RZ, -R21 ;  /* 0x000000ffff15d224 */ /* 0x000fe400078e0a15 */
[----:B------:R-:W-:-:S08]  /*1ca0*/  @!P0 IMAD.MOV R29, RZ, RZ, -R29 ;  /* 0x000000ffff1d8224 */ /* 0x000fd000078e0a1d */
[--C-:B------:R-:W-:Y:S01]  /*1cb0*/  @!P3 IMAD.IADD R28, R28, 0x1, -R22.reuse ;  /* 0x000000011c1cb824 */ /* 0x100fe200078e0a16 */
[----:B------:R-:W-:Y:S01]  /*1cc0*/  ISETP.GT.U32.AND P0, PT, R22, R26, PT ;  /* 0x0000001a1600720c */ /* 0x000fe20003f04070 */
[----:B------:R-:W-:-:S03]  /*1cd0*/  @!P6 IMAD.IADD R24, R24, 0x1, -R22 ;  /* 0x000000011818e824 */ /* 0x000fc600078e0a16 */
[----:B------:R-:W-:Y:S01]  /*1ce0*/  ISETP.GT.U32.AND P5, PT, R22, R28, PT ;  /* 0x0000001c1600720c */ /* 0x000fe20003fa4070 */
[----:B------:R0:W-:Y:S01]  /*1cf0*/  STL [R1+0xb0], R21 ;  /* 0x0000b01501007387 */ /* 0x0001e20000100800 */
[----:B------:R-:W-:-:S03]  /*1d00*/  @!P1 IMAD.MOV R14, RZ, RZ, -R14 ;  /* 0x000000ffff0e9224 */ /* 0x000fc600078e0a0e */
[----:B0-----:R-:W4:Y:S04]  /*1d10*/  LDL.LU R21, [R1+0xc7c] ;  /* 0x000c7c0001157983 */ /* 0x001f280000300800 */
[----:B------:R0:W-:Y:S04]  /*1d20*/  STL [R1+0xac], R29 ;  /* 0x0000ac1d01007387 */ /* 0x0001e80000100800 */
[----:B------:R-:W-:Y:S02]  /*1d30*/  @!P5 IMAD.IADD R28, R28, 0x1, -R22 ;  /* 0x000000011c1cd824 */ /* 0x000fe400078e0a16 */
[----:B0-----:R-:W-:-:S04]  /*1d40*/  IMAD.MOV.U32 R29, RZ, RZ, R24 ;  /* 0x000000ffff1d7224 */ /* 0x001fc800078e0018 */
[----:B------:R-:W-:Y:S02]  /*1d50*/  @!P2 IMAD.MOV R29, RZ, RZ, -R29 ;  /* 0x000000ffff1da224 */ /* 0x000fe400078e0a1d */
[----:B------:R-:W-:Y:S01]  /*1d60*/  @!P0 IMAD.IADD R26, R26, 0x1, -R22 ;  /* 0x000000011a1a8824 */ /* 0x000fe200078e0a16 */
[----:B------:R-:W-:Y:S02]  /*1d70*/  ISETP.GE.AND P0, PT, R9, RZ, PT ;  /* 0x000000ff0900720c */ /* 0x000fe40003f06270 */
[----:B------:R0:W-:Y:S01]  /*1d80*/  STL [R1+0xa8], R29 ;  /* 0x0000a81d01007387 */ /* 0x0001e20000100800 */
[----:B------:R-:W-:-:S03]  /*1d90*/  IMAD.MOV.U32 R9, RZ, RZ, R28 ;  /* 0x000000ffff097224 */ /* 0x000fc600078e001c */
[----:B0-----:R-:W4:Y:S04]  /*1da0*/  LDL.LU R29, [R1+0xc78] ;  /* 0x000c7800011d7983 */ /* 0x001f280000300800 */
[----:B------:R-:W-:Y:S04]  /*1db0*/  STL [R1+0xa4], R14 ;  /* 0x0000a40e01007387 */ /* 0x000fe80000100800 */
[----:B------:R-:W4:Y:S01]  /*1dc0*/  LDL.LU R28, [R1+0x24] ;  /* 0x00002400011c7983 */ /* 0x000f220000300800 */
[----:B------:R-:W-:Y:S02]  /*1dd0*/  IABS R15, R10 ;  /* 0x0000000a000f7213 */ /* 0x000fe40000000000 */
[----:B------:R-:W-:-:S02]  /*1de0*/  ISETP.GE.AND P3, PT, R6, RZ, PT ;  /* 0x000000ff0600720c */ /* 0x000fc40003f66270 */
[C---:B------:R-:W-:Y:S02]  /*1df0*/  ISETP.GT.U32.AND P6, PT, R22.reuse, R27, PT ;  /* 0x0000001b1600720c */ /* 0x040fe40003fc4070 */
[----:B------:R-:W-:Y:S01]  /*1e00*/  ISETP.GT.U32.AND P2, PT, R22, R2, PT ;  /* 0x000000021600720c */ /* 0x000fe20003f44070 */
[----:B------:R-:W-:Y:S01]  /*1e10*/  IMAD.MOV.U32 R24, RZ, RZ, R4 ;  /* 0x000000ffff187224 */ /* 0x000fe200078e0004 */
[----:B------:R-:W-:-:S09]  /*1e20*/  IABS R4, R11 ;  /* 0x0000000b00047213 */ /* 0x000fd20000000000 */
[----:B------:R-:W-:-:S05]  /*1e30*/  @!P6 IMAD.IADD R27, R27, 0x1, -R22 ;  /* 0x000000011b1be824 */ /* 0x000fca00078e0a16 */
[----:B------:R-:W-:Y:S01]  /*1e40*/  ISETP.GT.U32.AND P6, PT, R22, R27, PT ;  /* 0x0000001b1600720c */ /* 0x000fe20003fc4070 */
[----:B------:R-:W-:Y:S01]  /*1e50*/  @!P2 IMAD.IADD R2, R2, 0x1, -R22 ;  /* 0x000000010202a824 */ /* 0x000fe200078e0a16 */
[----:B------:R-:W-:Y:S01]  /*1e60*/  ISETP.GE.AND P1, PT, R8, RZ, PT ;  /* 0x000000ff0800720c */ /* 0x000fe20003f26270 */
[----:B------:R-:W-:Y:S01]  /*1e70*/  @!P4 IMAD.MOV R26, RZ, RZ, -R26 ;  /* 0x000000ffff1ac224 */ /* 0x000fe200078e0a1a */
[----:B------:R-:W-:Y:S01]  /*1e80*/  ISETP.GE.AND P2, PT, R11, RZ, PT ;  /* 0x000000ff0b00720c */ /* 0x000fe20003f46270 */
[----:B------:R-:W-:-:S08]  /*1e90*/  @!P3 IMAD.MOV R9, RZ, RZ, -R9 ;  /* 0x000000ffff09b224 */ /* 0x000fd000078e0a09 */
[----:B------:R-:W-:-:S04]  /*1ea0*/  @!P6 IMAD.IADD R27, R27, 0x1, -R22 ;  /* 0x000000011b1be824 */ /* 0x000fc800078e0a16 */
[----:B------:R-:W-:Y:S01]  /*1eb0*/  IMAD.MOV.U32 R11, RZ, RZ, R27 ;  /* 0x000000ffff0b7224 */ /* 0x000fe200078e001b */
[----:B------:R-:W-:Y:S02]  /*1ec0*/  ISETP.GE.AND P6, PT, R10, RZ, PT ;  /* 0x000000ff0a00720c */ /* 0x000fe40003fc6270 */
[----:B------:R-:W4:Y:S01]  /*1ed0*/  LDL.LU R10, [R1+0x28] ;  /* 0x00002800010a7983 */ /* 0x000f220000300800 */
[----:B------:R-:W-:-:S03]  /*1ee0*/  @!P1 IMAD.MOV R11, RZ, RZ, -R11 ;  /* 0x000000ffff0b9224 */ /* 0x000fc600078e0a0b */
[----:B------:R0:W-:Y:S04]  /*1ef0*/  STL [R1+0x9c], R9 ;  /* 0x00009c0901007387 */ /* 0x0001e80000100800 */
[----:B------:R-:W-:Y:S04]  /*1f00*/  STL [R1+0x80], R26 ;  /* 0x0000801a01007387 */ /* 0x000fe80000100800 */
[----:B------:R1:W-:Y:S01]  /*1f10*/  STL [R1+0x88], R11 ;  /* 0x0000880b01007387 */ /* 0x0003e20000100800 */
[----:B---3--:R-:W-:-:S05]  /*1f20*/  IABS R8, R13 ;  /* 0x0000000d00087213 */ /* 0x008fca0000000000 */
[----:B0-----:R-:W-:-:S04]  /*1f30*/  IMAD.HI.U32 R9, R0, R8, RZ ;  /* 0x0000000800097227 */ /* 0x001fc800078e00ff */
[----:B------:R-:W-:Y:S02]  /*1f40*/  IMAD.MOV R9, RZ, RZ, -R9 ;  /* 0x000000ffff097224 */ /* 0x000fe400078e0a09 */
[----:B--2---:R-:W-:Y:S02]  /*1f50*/  IMAD.MOV.U32 R6, RZ, RZ, R5 ;  /* 0x000000ffff067224 */ /* 0x004fe400078e0005 */
[----:B------:R-:W-:-:S04]  /*1f60*/  IMAD.HI.U32 R5, R0, R15, RZ ;  /* 0x0000000f00057227 */ /* 0x000fc800078e00ff */
[----:B------:R-:W-:-:S04]  /*1f70*/  IMAD.MOV R5, RZ, RZ, -R5 ;  /* 0x000000ffff057224 */ /* 0x000fc800078e0a05 */
[----:B------:R-:W-:-:S05]  /*1f80*/  IMAD R5, R22, R5, R15 ;  /* 0x0000000516057224 */ /* 0x000fca00078e020f */
[----:B------:R-:W-:Y:S01]  /*1f90*/  ISETP.GT.U32.AND P5, PT, R22, R5, PT ;  /* 0x000000051600720c */ /* 0x000fe20003fa4070 */
[----:B-----5:R-:W-:Y:S02]  /*1fa0*/  IMAD.MOV.U32 R14, RZ, RZ, R25 ;  /* 0x000000ffff0e7224 */ /* 0x020fe400078e0019 */
[----:B------:R-:W-:Y:S02]  /*1fb0*/  IMAD.MOV.U32 R25, RZ, RZ, R6 ;  /* 0x000000ffff197224 */ /* 0x000fe400078e0006 */
[----:B------:R-:W-:-:S04]  /*1fc0*/  IMAD.HI.U32 R6, R0, R4, RZ ;  /* 0x0000000400067227 */ /* 0x000fc800078e00ff */
[----:B------:R-:W-:-:S04]  /*1fd0*/  IMAD.MOV R6, RZ, RZ, -R6 ;  /* 0x000000ffff067224 */ /* 0x000fc800078e0a06 */
[----:B------:R-:W-:Y:S01]  /*1fe0*/  @!P5 IMAD.IADD R5, R5, 0x1, -R22 ;  /* 0x000000010505d824 */ /* 0x000fe200078e0a16 */
[C---:B------:R-:W-:Y:S01]  /*1ff0*/  ISETP.GT.U32.AND P5, PT, R22.reuse, R2, PT ;  /* 0x000000021600720c */ /* 0x040fe20003fa4070 */
[----:B------:R-:W-:-:S05]  /*2000*/  IMAD R6, R22, R6, R4 ;  /* 0x0000000616067224 */ /* 0x000fca00078e0204 */
[C---:B------:R-:W-:Y:S01]  /*2010*/  ISETP.GT.U32.AND P4, PT, R22.reuse, R6, PT ;  /* 0x000000061600720c */ /* 0x040fe20003f84070 */
[----:B------:R-:W-:Y:S01]  /*2020*/  IMAD.MOV.U32 R15, RZ, RZ, R24 ;  /* 0x000000ffff0f7224 */ /* 0x000fe200078e0018 */
[----:B------:R-:W-:Y:S01]  /*2030*/  ISETP.GT.U32.AND P3, PT, R22, R5, PT ;  /* 0x000000051600720c */ /* 0x000fe20003f64070 */
[----:B----4-:R-:W-:Y:S01]  /*2040*/  IMAD.MOV.U32 R24, RZ, RZ, R7 ;  /* 0x000000ffff187224 */ /* 0x010fe200078e0007 */
[----:B------:R-:W-:-:S03]  /*2050*/  IABS R7, R12 ;  /* 0x0000000c00077213 */ /* 0x000fc60000000000 */
[----:B------:R-:W-:Y:S02]  /*2060*/  @!P5 IMAD.IADD R2, R2, 0x1, -R22 ;  /* 0x000000010202d824 */ /* 0x000fe400078e0a16 */
[----:B------:R-:W-:-:S04]  /*2070*/  IMAD.HI.U32 R4, R0, R7, RZ ;  /* 0x0000000700047227 */ /* 0x000fc800078e00ff */
[----:B-1----:R-:W-:Y:S02]  /*2080*/  IMAD.MOV.U32 R11, RZ, RZ, R2 ;  /* 0x000000ffff0b7224 */ /* 0x002fe400078e0002 */
[----:B------:R-:W-:Y:S02]  /*2090*/  @!P4 IMAD.IADD R6, R6, 0x1, -R22 ;  /* 0x000000010606c824 */ /* 0x000fe400078e0a16 */
[----:B------:R-:W-:Y:S02]  /*20a0*/  @!P0 IMAD.MOV R11, RZ, RZ, -R11 ;  /* 0x000000ffff0b8224 */ /* 0x000fe400078e0a0b */
[----:B------:R-:W-:Y:S01]  /*20b0*/  IMAD.MOV R4, RZ, RZ, -R4 ;  /* 0x000000ffff047224 */ /* 0x000fe200078e0a04 */
[C---:B------:R-:W-:Y:S01]  /*20c0*/  ISETP.GT.U32.AND P0, PT, R22.reuse, R6, PT ;  /* 0x000000061600720c */ /* 0x040fe20003f04070 */
[----:B------:R-:W-:Y:S02]  /*20d0*/  @!P3 IMAD.IADD R5, R5, 0x1, -R22 ;  /* 0x000000010505b824 */ /* 0x000fe400078e0a16 */
[----:B------:R-:W-:-:S02]  /*20e0*/  IMAD R7, R22, R4, R7 ;  /* 0x0000000416077224 */ /* 0x000fc400078e0207 */
[C---:B------:R-:W-:Y:S02]  /*20f0*/  IMAD R8, R22.reuse, R9, R8 ;  /* 0x0000000916087224 */ /* 0x040fe400078e0208 */
[----:B------:R-:W-:Y:S01]  /*2100*/  @!P6 IMAD.MOV R5, RZ, RZ, -R5 ;  /* 0x000000ffff05e224 */ /* 0x000fe200078e0a05 */
[----:B------:R-:W-:-:S05]  /*2110*/  ISETP.GT.U32.AND P6, PT, R22, R7, PT ;  /* 0x000000071600720c */ /* 0x000fca0003fc4070 */
[----:B------:R-:W-:Y:S01]  /*2120*/  @!P0 IMAD.IADD R6, R6, 0x1, -R22 ;  /* 0x0000000106068824 */ /* 0x000fe200078e0a16 */
[----:B------:R-:W-:-:S07]  /*2130*/  ISETP.GT.U32.AND P0, PT, R22, R8, PT ;  /* 0x000000081600720c */ /* 0x000fce0003f04070 */
[----:B------:R-:W-:-:S06]  /*2140*/  @!P6 IMAD.IADD R7, R7, 0x1, -R22 ;  /* 0x000000010707e824 */ /* 0x000fcc00078e0a16 */
[----:B------:R-:W-:Y:S01]  /*2150*/  @!P0 IMAD.IADD R8, R8, 0x1, -R22 ;  /* 0x0000000108088824 */ /* 0x000fe200078e0a16 */
[----:B------:R-:W-:Y:S02]  /*2160*/  ISETP.GT.U32.AND P0, PT, R22, R7, PT ;  /* 0x000000071600720c */ /* 0x000fe40003f04070 */
[----:B------:R-:W-:Y:S01]  /*2170*/  ISETP.GE.AND P1, PT, R12, RZ, PT ;  /* 0x000000ff0c00720c */ /* 0x000fe20003f26270 */
[----:B------:R-:W-:Y:S01]  /*2180*/  STL [R1+0x90], R11 ;  /* 0x0000900b01007387 */ /* 0x000fe20000100800 */
[----:B------:R-:W-:Y:S01]  /*2190*/  IMAD.MOV.U32 R27, RZ, RZ, R14 ;  /* 0x000000ffff1b7224 */ /* 0x000fe200078e000e */
[----:B------:R-:W-:Y:S01]  /*21a0*/  IABS R12, R18 ;  /* 0x00000012000c7213 */ /* 0x000fe20000000000 */
[----:B------:R-:W-:Y:S01]  /*21b0*/  IMAD.MOV.U32 R14, RZ, RZ, R6 ;  /* 0x000000ffff0e7224 */ /* 0x000fe200078e0006 */
[----:B------:R0:W-:Y:S06]  /*21c0*/  STL [R1+0xc74], R18 ;  /* 0x000c741201007387 */ /* 0x0001ec0000100800 */
[----:B------:R-:W-:-:S04]  /*21d0*/  @!P0 IMAD.IADD R7, R7, 0x1, -R22 ;  /* 0x0000000107078824 */ /* 0x000fc800078e0a16 */
[----:B0-----:R-:W-:Y:S02]  /*21e0*/  IMAD.MOV.U32 R18, RZ, RZ, R7 ;  /* 0x000000ffff127224 */ /* 0x001fe400078e0007 */
[----:B------:R-:W-:Y:S01]  /*21f0*/  @!P2 IMAD.MOV R14, RZ, RZ, -R14 ;  /* 0x000000ffff0ea224 */ /* 0x000fe200078e0a0e */
[----:B------:R-:W-:Y:S01]  /*2200*/  STL [R1+0x94], R5 ;  /* 0x0000940501007387 */ /* 0x000fe20000100800 */
[----:B------:R-:W-:Y:S01]  /*2210*/  @!P1 IMAD.MOV R18, RZ, RZ, -R18 ;  /* 0x000000ffff129224 */ /* 0x000fe200078e0a12 */
[----:B------:R-:W-:Y:S02]  /*2220*/  ISETP.GE.AND P3, PT, R28, RZ, PT ;  /* 0x000000ff1c00720c */ /* 0x000fe40003f66270 */
[----:B------:R-:W-:Y:S01]  /*2230*/  IABS R2, R28 ;  /* 0x0000001c00027213 */ /* 0x000fe20000000000 */
[----:B------:R-:W2:Y:S04]  /*2240*/  LDL.LU R26, [R1+0x10] ;  /* 0x00001000011a7983 */ /* 0x000ea80000300800 */
[----:B------:R-:W3:Y:S04]  /*2250*/  LDL.LU R28, [R1+0x14] ;  /* 0x00001400011c7983 */ /* 0x000ee80000300800 */
[----:B------:R-:W-:Y:S04]  /*2260*/  STL [R1+0x98], R14 ;  /* 0x0000980e01007387 */ /* 0x000fe80000100800 */
[----:B------:R0:W-:Y:S04]  /*2270*/  STL [R1+0x8c], R18 ;  /* 0x00008c1201007387 */ /* 0x0001e80000100800 */
[----:B0-----:R-:W4:Y:S01]  /*2280*/  LDL.LU R18, [R1+0xc74] ;  /* 0x000c740001127983 */ /* 0x001f220000300800 */
[----:B------:R-:W-:Y:S01]  /*2290*/  ISETP.GE.AND P5, PT, R13, RZ, PT ;  /* 0x000000ff0d00720c */ /* 0x000fe20003fa6270 */
[----:B------:R-:W-:-:S04]  /*22a0*/  IMAD.HI.U32 R13, R0, R2, RZ ;  /* 0x00000002000d7227 */ /* 0x000fc800078e00ff */
[----:B------:R-:W-:Y:S02]  /*22b0*/  IMAD.MOV.U32 R5, RZ, RZ, R12 ;  /* 0x000000ffff057224 */ /* 0x000fe400078e000c */
[----:B------:R-:W-:-:S04]  /*22c0*/  IMAD.MOV R12, RZ, RZ, -R13 ;  /* 0x000000ffff0c7224 */ /* 0x000fc800078e0a0d */
[C---:B------:R-:W-:Y:S01]  /*22d0*/  IMAD R2, R22.reuse, R12, R2 ;  /* 0x0000000c16027224 */ /* 0x040fe200078e0202 */
[----:B------:R-:W-:Y:S02]  /*22e0*/  IABS R9, R10 ;  /* 0x0000000a00097213 */ /* 0x000fe40000000000 */
[----:B------:R-:W-:Y:S02]  /*22f0*/  IABS R4, R19 ;  /* 0x0000001300047213 */ /* 0x000fe40000000000 */
[----:B------:R-:W-:Y:S01]  /*2300*/  ISETP.GT.U32.AND P6, PT, R22, R2, PT ;  /* 0x000000021600720c */ /* 0x000fe20003fc4070 */
[----:B------:R-:W-:Y:S01]  /*2310*/  IMAD.HI.U32 R11, R0, R9, RZ ;  /* 0x00000009000b7227 */ /* 0x000fe200078e00ff */
[----:B------:R-:W-:-:S03]  /*2320*/  ISETP.GT.U32.AND P2, PT, R22, R8, PT ;  /* 0x000000081600720c */ /* 0x000fc60003f44070 */
[----:B------:R-:W-:-:S04]  /*2330*/  IMAD.HI.U32 R12, R0, R4, RZ ;  /* 0x00000004000c7227 */ /* 0x000fc800078e00ff */
[----:B------:R-:W-:Y:S02]  /*2340*/  IMAD.MOV R11, RZ, RZ, -R11 ;  /* 0x000000ffff0b7224 */ /* 0x000fe400078e0a0b */
[----:B------:R-:W-:Y:S01]  /*2350*/  IMAD.HI.U32 R13, R0, R5, RZ ;  /* 0x00000005000d7227 */ /* 0x000fe200078e00ff */
[----:B------:R-:W-:-:S03]  /*2360*/  ISETP.GE.AND P4, PT, R10, RZ, PT ;  /* 0x000000ff0a00720c */ /* 0x000fc60003f86270 */
[----:B------:R-:W-:Y:S01]  /*2370*/  IMAD.MOV R12, RZ, RZ, -R12 ;  /* 0x000000ffff0c7224 */ /* 0x000fe200078e0a0c */
[----:B------:R-:W-:Y:S01]  /*2380*/  IABS R10, R20 ;  /* 0x00000014000a7213 */ /* 0x000fe20000000000 */
[----:B------:R-:W-:Y:S02]  /*2390*/  IMAD R9, R22, R11, R9 ;  /* 0x0000000b16097224 */ /* 0x000fe400078e0209 */
[----:B------:R-:W-:Y:S02]  /*23a0*/  IMAD.MOV R13, RZ, RZ, -R13 ;  /* 0x000000ffff0d7224 */ /* 0x000fe400078e0a0d */
[----:B------:R-:W-:Y:S02]  /*23b0*/  @!P6 IMAD.IADD R2, R2, 0x1, -R22 ;  /* 0x000000010202e824 */ /* 0x000fe400078e0a16 */
[C---:B------:R-:W-:Y:S01]  /*23c0*/  IMAD R4, R22.reuse, R12, R4 ;  /* 0x0000000c16047224 */ /* 0x040fe200078e0204 */
[C---:B------:R-:W-:Y:S01]  /*23d0*/  ISETP.GT.U32.AND P0, PT, R22.reuse, R9, PT ;  /* 0x000000091600720c */ /* 0x040fe20003f04070 */
[C---:B------:R-:W-:Y:S01]  /*23e0*/  IMAD R5, R22.reuse, R13, R5 ;  /* 0x0000000d16057224 */ /* 0x040fe200078e0205 */
[----:B------:R-:W-:Y:S01]  /*23f0*/  ISETP.GT.U32.AND P6, PT, R22, R2, PT ;  /* 0x000000021600720c */ /* 0x000fe20003fc4070 */
[----:B------:R-:W-:Y:S01]  /*2400*/  @!P2 IMAD.IADD R8, R8, 0x1, -R22 ;  /* 0x000000010808a824 */ /* 0x000fe200078e0a16 */
[----:B------:R-:W-:Y:S01]  /*2410*/  ISETP.GT.U32.AND P2, PT, R22, R4, PT ;  /* 0x000000041600720c */ /* 0x000fe20003f44070 */
[----:B------:R-:W-:Y:S01]  /*2420*/  IMAD.HI.U32 R11, R0, R10, RZ ;  /* 0x0000000a000b7227 */ /* 0x000fe200078e00ff */
[----:B------:R-:W-:-:S03]  /*2430*/  ISETP.GT.U32.AND P1, PT, R22, R5, PT ;  /* 0x000000051600720c */ /* 0x000fc60003f24070 */
[----:B------:R-:W-:Y:S01]  /*2440*/  IMAD.MOV R11, RZ, RZ, -R11 ;  /* 0x000000ffff0b7224 */ /* 0x000fe200078e0a0b */
[----:B------:R-:W-:-:S03]  /*2450*/  IABS R12, R21 ;  /* 0x00000015000c7213 */ /* 0x000fc60000000000 */
[----:B------:R-:W-:Y:S01]  /*2460*/  IMAD R10, R22, R11, R10 ;  /* 0x0000000b160a7224 */ /* 0x000fe200078e020a */
[----:B------:R-:W-:Y:S01]  /*2470*/  IABS R11, R29 ;  /* 0x0000001d000b7213 */ /* 0x000fe20000000000 */
[--C-:B------:R-:W-:Y:S02]  /*2480*/  @!P6 IMAD.IADD R2, R2, 0x1, -R22.reuse ;  /* 0x000000010202e824 */ /* 0x100fe400078e0a16 */
[--C-:B------:R-:W-:Y:S01]  /*2490*/  @!P0 IMAD.IADD R9, R9, 0x1, -R22.reuse ;  /* 0x0000000109098824 */ /* 0x100fe200078e0a16 */
[----:B------:R-:W-:Y:S01]  /*24a0*/  ISETP.GT.U32.AND P6, PT, R22, R10, PT ;  /* 0x0000000a1600720c */ /* 0x000fe20003fc4070 */
[----:B------:R-:W-:Y:S01]  /*24b0*/  @!P2 IMAD.IADD R4, R4, 0x1, -R22 ;  /* 0x000000010404a824 */ /* 0x000fe200078e0a16 */
[----:B------:R-:W-:Y:S01]  /*24c0*/  IABS R6, R15 ;  /* 0x0000000f00067213 */ /* 0x000fe20000000000 */
[----:B------:R-:W-:-:S04]  /*24d0*/  IMAD.HI.U32 R7, R0, R12, RZ ;  /* 0x0000000c00077227 */ /* 0x000fc800078e00ff */
[----:B------:R-:W-:Y:S01]  /*24e0*/  @!P1 IMAD.IADD R5, R5, 0x1, -R22 ;  /* 0x0000000105059824 */ /* 0x000fe200078e0a16 */
[C---:B------:R-:W-:Y:S01]  /*24f0*/  ISETP.GT.U32.AND P1, PT, R22.reuse, R9, PT ;  /* 0x000000091600720c */ /* 0x040fe20003f24070 */
[----:B------:R-:W-:Y:S01]  /*2500*/  @!P5 IMAD.MOV R8, RZ, RZ, -R8 ;  /* 0x000000ffff08d224 */ /* 0x000fe200078e0a08 */
[----:B------:R-:W-:Y:S01]  /*2510*/  ISETP.GT.U32.AND P5, PT, R22, R4, PT ;  /* 0x000000041600720c */ /* 0x000fe20003fa4070 */
[----:B------:R-:W-:-:S04]  /*2520*/  IMAD.HI.U32 R14, R0, R11, RZ ;  /* 0x0000000b000e7227 */ /* 0x000fc800078e00ff */
[----:B------:R-:W-:Y:S02]  /*2530*/  IMAD.MOV R7, RZ, RZ, -R7 ;  /* 0x000000ffff077224 */ /* 0x000fe400078e0a07 */
[----:B------:R-:W-:-:S04]  /*2540*/  IMAD.HI.U32 R13, R0, R6, RZ ;  /* 0x00000006000d7227 */ /* 0x000fc800078e00ff */
[----:B------:R-:W-:Y:S02]  /*2550*/  IMAD.MOV R14, RZ, RZ, -R14 ;  /* 0x000000ffff0e7224 */ /* 0x000fe400078e0a0e */
[C---:B------:R-:W-:Y:S02]  /*2560*/  IMAD R7, R22.reuse, R7, R12 ;  /* 0x0000000716077224 */ /* 0x040fe400078e020c */
[----:B------:R-:W-:Y:S02]  /*2570*/  IMAD.MOV R13, RZ, RZ, -R13 ;  /* 0x000000ffff0d7224 */ /* 0x000fe400078e0a0d */
[----:B------:R-:W-:Y:S01]  /*2580*/  IMAD.MOV.U32 R12, RZ, RZ, R2 ;  /* 0x000000ffff0c7224 */ /* 0x000fe200078e0002 */
[C---:B------:R-:W-:Y:S01]  /*2590*/  ISETP.GT.U32.AND P2, PT, R22.reuse, R5, PT ;  /* 0x000000051600720c */ /* 0x040fe20003f44070 */
[----:B------:R-:W-:Y:S02]  /*25a0*/  IMAD R11, R22, R14, R11 ;  /* 0x0000000e160b7224 */ /* 0x000fe400078e020b */
[----:B------:R-:W-:-:S02]  /*25b0*/  @!P6 IMAD.IADD R10, R10, 0x1, -R22 ;  /* 0x000000010a0ae824 */ /* 0x000fc400078e0a16 */
[C---:B------:R-:W-:Y:S02]  /*25c0*/  IMAD R6, R22.reuse, R13, R6 ;  /* 0x0000000d16067224 */ /* 0x040fe400078e0206 */
[----:B------:R-:W-:Y:S01]  /*25d0*/  @!P3 IMAD.MOV R12, RZ, RZ, -R12 ;  /* 0x000000ffff0cb224 */ /* 0x000fe200078e0a0c */
[----:B------:R-:W-:Y:S01]  /*25e0*/  STL [R1+0x84], R8 ;  /* 0x0000840801007387 */ /* 0x000fe20000100800 */
[--C-:B------:R-:W-:Y:S01]  /*25f0*/  @!P1 IMAD.IADD R9, R9, 0x1, -R22.reuse ;  /* 0x0000000109099824 */ /* 0x100fe200078e0a16 */
[----:B------:R-:W-:Y:S01]  /*2600*/  ISETP.GT.U32.AND P6, PT, R22, R10, PT ;  /* 0x0000000a1600720c */ /* 0x000fe20003fc4070 */
[--C-:B------:R-:W-:Y:S01]  /*2610*/  @!P5 IMAD.IADD R4, R4, 0x1, -R22.reuse ;  /* 0x000000010404d824 */ /* 0x100fe200078e0a16 */
[C---:B------:R-:W-:Y:S01]  /*2620*/  ISETP.GT.U32.AND P1, PT, R22.reuse, R11, PT ;  /* 0x0000000b1600720c */ /* 0x040fe20003f24070 */
[----:B------:R-:W-:Y:S01]  /*2630*/  STL [R1+0x74], R12 ;  /* 0x0000740c01007387 */ /* 0x000fe20000100800 */
[----:B------:R-:W-:Y:S01]  /*2640*/  ISETP.GT.U32.AND P5, PT, R22, R6, PT ;  /* 0x000000061600720c */ /* 0x000fe20003fa4070 */
[----:B------:R-:W-:Y:S01]  /*2650*/  @!P2 IMAD.IADD R5, R5, 0x1, -R22 ;  /* 0x000000010505a824 */ /* 0x000fe200078e0a16 */
[----:B------:R-:W-:-:S03]  /*2660*/  ISETP.GE.AND P2, PT, R19, RZ, PT ;  /* 0x000000ff1300720c */ /* 0x000fc60003f46270 */
[----:B------:R-:W-:-:S04]  /*2670*/  IMAD.MOV.U32 R14, RZ, RZ, R5 ;  /* 0x000000ffff0e7224 */ /* 0x000fc800078e0005 */
[--C-:B------:R-:W-:Y:S01]  /*2680*/  @!P6 IMAD.IADD R10, R10, 0x1, -R22.reuse ;  /* 0x000000010a0ae824 */ /* 0x100fe200078e0a16 */
[----:B------:R-:W-:Y:S01]  /*2690*/  ISETP.GE.AND P6, PT, R20, RZ, PT ;  /* 0x000000ff1400720c */ /* 0x000fe20003fc6270 */
[--C-:B------:R-:W-:Y:S02]  /*26a0*/  @!P1 IMAD.IADD R11, R11, 0x1, -R22.reuse ;  /* 0x000000010b0b9824 */ /* 0x100fe400078e0a16 */
[----:B------:R-:W-:Y:S02]  /*26b0*/  @!P5 IMAD.IADD R6, R6, 0x1, -R22 ;  /* 0x000000010606d824 */ /* 0x000fe400078e0a16 */
[----:B------:R-:W-:-:S03]  /*26c0*/  @!P4 IMAD.MOV R9, RZ, RZ, -R9 ;  /* 0x000000ffff09c224 */ /* 0x000fc600078e0a09 */
[----:B------:R-:W-:Y:S01]  /*26d0*/  ISETP.GT.U32.AND P4, PT, R22, R6, PT ;  /* 0x000000061600720c */ /* 0x000fe20003f84070 */
[----:B------:R-:W-:-:S04]  /*26e0*/  IMAD.MOV.U32 R5, RZ, RZ, R10 ;  /* 0x000000ffff057224 */ /* 0x000fc800078e000a */
[----:B------:R-:W-:-:S08]  /*26f0*/  @!P6 IMAD.MOV R5, RZ, RZ, -R5 ;  /* 0x000000ffff05e224 */ /* 0x000fd000078e0a05 */
[----:B------:R-:W-:Y:S01]  /*2700*/  @!P4 IMAD.IADD R6, R6, 0x1, -R22 ;  /* 0x000000010606c824 */ /* 0x000fe200078e0a16 */
[----:B----4-:R-:W-:Y:S01]  /*2710*/  ISETP.GE.AND P0, PT, R18, RZ, PT ;  /* 0x000000ff1200720c */ /* 0x010fe20003f06270 */
[----:B------:R-:W-:Y:S02]  /*2720*/  IMAD.MOV.U32 R18, RZ, RZ, R15 ;  /* 0x000000ffff127224 */ /* 0x000fe400078e000f */
[----:B------:R-:W4:Y:S04]  /*2730*/  LDL.LU R15, [R1+0x18] ;  /* 0x00001800010f7983 */ /* 0x000f280000300800 */
[----:B------:R-:W5:Y:S06]  /*2740*/  LDL.LU R19, [R1+0x1c] ;  /* 0x00001c0001137983 */ /* 0x000f6c0000300800 */
[----:B------:R-:W-:Y:S01]  /*2750*/  @!P0 IMAD.MOV R14, RZ, RZ, -R14 ;  /* 0x000000ffff0e8224 */ /* 0x000fe200078e0a0e */
[----:B------:R-:W-:Y:S01]  /*2760*/  ISETP.GT.U32.AND P0, PT, R22, R11, PT ;  /* 0x0000000b1600720c */ /* 0x000fe20003f04070 */
[----:B------:R0:W-:Y:S02]  /*2770*/  STL [R1+0x68], R9 ;  /* 0x0000680901007387 */ /* 0x0001e40000100800 */
[----:B0-----:R-:W-:-:S04]  /*2780*/  IMAD.MOV.U32 R9, RZ, RZ, R4 ;  /* 0x000000ffff097224 */ /* 0x001fc800078e0004 */
[----:B------:R-:W-:Y:S01]  /*2790*/  @!P2 IMAD.MOV R9, RZ, RZ, -R9 ;  /* 0x000000ffff09a224 */ /* 0x000fe200078e0a09 */
[----:B------:R0:W-:Y:S05]  /*27a0*/  STL [R1+0x58], R14 ;  /* 0x0000580e01007387 */ /* 0x0001ea0000100800 */
[----:B------:R-:W-:Y:S01]  /*27b0*/  @!P0 IMAD.IADD R11, R11, 0x1, -R22 ;  /* 0x000000010b0b8824 */ /* 0x000fe200078e0a16 */
[----:B--2---:R-:W-:Y:S01]  /*27c0*/  IABS R2, R26 ;  /* 0x0000001a00027213 */ /* 0x004fe20000000000 */
[----:B------:R1:W-:Y:S01]  /*27d0*/  STL [R1+0x54], R9 ;  /* 0x0000540901007387 */ /* 0x0003e20000100800 */
[----:B------:R-:W-:Y:S02]  /*27e0*/  ISETP.GE.AND P0, PT, R26, RZ, PT ;  /* 0x000000ff1a00720c */ /* 0x000fe40003f06270 */
[----:B---3--:R-:W-:Y:S01]  /*27f0*/  IABS R8, R28 ;  /* 0x0000001c00087213 */ /* 0x008fe20000000000 */
[----:B------:R2:W-:Y:S01]  /*2800*/  STL [R1+0x50], R5 ;  /* 0x0000500501007387 */ /* 0x0005e20000100800 */
[----:B------:R-:W-:-:S03]  /*2810*/  ISETP.GE.AND P4, PT, R28, RZ, PT ;  /* 0x000000ff1c00720c */ /* 0x000fc60003f86270 */
[----:B------:R-:W3:Y:S04]  /*2820*/  LDL.LU R26, [R1+0x30] ;  /* 0x00003000011a7983 */ /* 0x000ee80000300800 */
[----:B------:R-:W5:Y:S01]  /*2830*/  LDL.LU R28, [R1+0x38] ;  /* 0x00003800011c7983 */ /* 0x000f620000300800 */
[----:B------:R-:W-:Y:S01]  /*2840*/  ISETP.GT.U32.AND P3, PT, R22, R7, PT ;  /* 0x000000071600720c */ /* 0x000fe20003f64070 */
[----:B------:R-:W-:Y:S02]  /*2850*/  IMAD.HI.U32 R12, R0, R2, RZ ;  /* 0x00000002000c7227 */ /* 0x000fe400078e00ff */
[----:B0-----:R-:W5:Y:S02]  /*2860*/  LDL.LU R14, [R1+0x2c] ;  /* 0x00002c00010e7983 */ /* 0x001f640000300800 */
[----:B------:R-:W-:-:S08]  /*2870*/  IMAD.MOV R13, RZ, RZ, -R12 ;  /* 0x000000ffff0d7224 */ /* 0x000fd000078e0a0c */
[----:B------:R-:W-:-:S05]  /*2880*/  @!P3 IMAD.IADD R7, R7, 0x1, -R22 ;  /* 0x000000010707b824 */ /* 0x000fca00078e0a16 */
[C---:B------:R-:W-:Y:S01]  /*2890*/  ISETP.GT.U32.AND P5, PT, R22.reuse, R7, PT ;  /* 0x000000071600720c */ /* 0x040fe20003fa4070 */
[----:B------:R-:W-:Y:S01]  /*28a0*/  IMAD R2, R22, R13, R2 ;  /* 0x0000000d16027224 */ /* 0x000fe200078e0202 */
[----:B------:R-:W-:Y:S01]  /*28b0*/  ISETP.GE.AND P3, PT, R21, RZ, PT ;  /* 0x000000ff1500720c */ /* 0x000fe20003f66270 */
[----:B------:R-:W-:-:S03]  /*28c0*/  IMAD.HI.U32 R12, R0, R8, RZ ;  /* 0x00000008000c7227 */ /* 0x000fc600078e00ff */
[----:B------:R-:W-:Y:S01]  /*28d0*/  ISETP.GT.U32.AND P2, PT, R22, R2, PT ;  /* 0x000000021600720c */ /* 0x000fe20003f44070 */
[----:B------:R-:W-:-:S04]  /*28e0*/  IMAD.MOV R12, RZ, RZ, -R12 ;  /* 0x000000ffff0c7224 */ /* 0x000fc800078e0a0c */
[----:B------:R-:W-:Y:S02]  /*28f0*/  IMAD R8, R22, R12, R8 ;  /* 0x0000000c16087224 */ /* 0x000fe400078e0208 */
[----:B------:R-:W-:-:S04]  /*2900*/  @!P5 IMAD.IADD R7, R7, 0x1, -R22 ;  /* 0x000000010707d824 */ /* 0x000fc800078e0a16 */
[----:B------:R-:W-:Y:S01]  /*2910*/  IMAD.MOV.U32 R12, RZ, RZ, R7 ;  /* 0x000000ffff0c7224 */ /* 0x000fe200078e0007 */
[----:B------:R-:W-:-:S03]  /*2920*/  ISETP.GT.U32.AND P5, PT, R22, R8, PT ;  /* 0x000000081600720c */ /* 0x000fc60003fa4070 */
[----:B------:R-:W-:Y:S01]  /*2930*/  @!P3 IMAD.MOV R12, RZ, RZ, -R12 ;  /* 0x000000ffff0cb224 */ /* 0x000fe200078e0a0c */
[----:B------:R-:W-:Y:S01]  /*2940*/  ISETP.GE.AND P6, PT, R18, RZ, PT ;  /* 0x000000ff1200720c */ /* 0x000fe20003fc6270 */
[----:B------:R-:W-:Y:S01]  /*2950*/  @!P2 IMAD.IADD R2, R2, 0x1, -R22 ;  /* 0x000000010202a824 */ /* 0x000fe200078e0a16 */
[----:B------:R-:W-:Y:S01]  /*2960*/  ISETP.GE.AND P1, PT, R29, RZ, PT ;  /* 0x000000ff1d00720c */ /* 0x000fe20003f26270 */
[----:B------:R-:W5:Y:S01]  /*2970*/  LDL.LU R18, [R1+0x3c] ;  /* 0x00003c0001127983 */ /* 0x000f620000300800 */
[----:B-1----:R-:W-:-:S03]  /*2980*/  IABS R9, R27 ;  /* 0x0000001b00097213 */ /* 0x002fc60000000000 */
[----:B------:R-:W-:Y:S01]  /*2990*/  STL [R1+0x48], R12 ;  /* 0x0000480c01007387 */ /* 0x000fe20000100800 */
[----:B------:R-:W-:Y:S01]  /*29a0*/  ISETP.GT.U32.AND P3, PT, R22, R2, PT ;  /* 0x000000021600720c */ /* 0x000fe20003f64070 */
[----:B------:R-:W-:-:S05]  /*29b0*/  @!P5 IMAD.IADD R8, R8, 0x1, -R22 ;  /* 0x000000010808d824 */ /* 0x000fca00078e0a16 */
[----:B------:R-:W-:Y:S01]  /*29c0*/  ISETP.GT.U32.AND P5, PT, R22, R8, PT ;  /* 0x000000081600720c */ /* 0x000fe20003fa4070 */
[----:B------:R-:W-:Y:S02]  /*29d0*/  @!P1 IMAD.MOV R11, RZ, RZ, -R11 ;  /* 0x000000ffff0b9224 */ /* 0x000fe400078e0a0b */
[----:B------:R-:W-:-:S04]  /*29e0*/  @!P6 IMAD.MOV R6, RZ, RZ, -R6 ;  /* 0x000000ffff06e224 */ /* 0x000fc800078e0a06 */
[----:B------:R-:W-:Y:S01]  /*29f0*/  @!P3 IMAD.IADD R2, R2, 0x1, -R22 ;  /* 0x000000010202b824 */ /* 0x000fe200078e0a16 */
[----:B------:R-:W-:-:S03]  /*2a00*/  ISETP.GE.AND P3, PT, R27, RZ, PT ;  /* 0x000000ff1b00720c */ /* 0x000fc60003f66270 */
[----:B------:R-:W-:Y:S02]  /*2a10*/  @!P0 IMAD.MOV R2, RZ, RZ, -R2 ;  /* 0x000000ffff028224 */ /* 0x000fe400078e0a02 */
[----:B------:R-:W-:Y:S01]  /*2a20*/  @!P5 IMAD.IADD R8, R8, 0x1, -R22 ;  /* 0x000000010808d824 */ /* 0x000fe200078e0a16 */
[----:B----4-:R-:W-:Y:S02]  /*2a30*/  IABS R4, R15 ;  /* 0x0000000f00047213 */ /* 0x010fe40000000000 */
[----:B------:R-:W-:Y:S01]  /*2a40*/  ISETP.GE.AND P2, PT, R15, RZ, PT ;  /* 0x000000ff0f00720c */ /* 0x000fe20003f46270 */
[----:B------:R-:W-:Y:S02]  /*2a50*/  IMAD.MOV.U32 R15, RZ, RZ, R24 ;  /* 0x000000ffff0f7224 */ /* 0x000fe400078e0018 */
[----:B--2---:R-:W-:Y:S01]  /*2a60*/  IMAD.HI.U32 R5, R0, R4, RZ ;  /* 0x0000000400057227 */ /* 0x004fe200078e00ff */
[----:B------:R-:W2:Y:S03]  /*2a70*/  LDL.LU R24, [R1+0x4c] ;  /* 0x00004c0001187983 */ /* 0x000ea60000300800 */
[----:B------:R-:W-:-:S02]  /*2a80*/  IMAD.MOV R7, RZ, RZ, -R5 ;  /* 0x000000ffff077224 */ /* 0x000fc400078e0a05 */
[----:B------:R-:W-:Y:S02]  /*2a90*/  IMAD.MOV.U32 R5, RZ, RZ, R9 ;  /* 0x000000ffff057224 */ /* 0x000fe400078e0009 */
[----:B------:R-:W-:-:S05]  /*2aa0*/  IMAD R9, R22, R7, R4 ;  /* 0x0000000716097224 */ /* 0x000fca00078e0204 */
[----:B------:R-:W-:Y:S01]  /*2ab0*/  ISETP.GT.U32.AND P1, PT, R22, R9, PT ;  /* 0x000000091600720c */ /* 0x000fe20003f24070 */
[----:B------:R-:W-:Y:S01]  /*2ac0*/  IMAD.HI.U32 R7, R0, R5, RZ ;  /* 0x0000000500077227 */ /* 0x000fe200078e00ff */
[----:B------:R-:W-:Y:S03]  /*2ad0*/  STL [R1+0x44], R11 ;  /* 0x0000440b01007387 */ /* 0x000fe60000100800 */
[----:B------:R-:W-:Y:S01]  /*2ae0*/  IMAD.MOV R7, RZ, RZ, -R7 ;  /* 0x000000ffff077224 */ /* 0x000fe200078e0a07 */
[----:B------:R0:W-:Y:S03]  /*2af0*/  STL [R1+0x40], R6 ;  /* 0x0000400601007387 */ /* 0x0001e60000100800 */
[----:B------:R-:W-:Y:S01]  /*2b00*/  IMAD R5, R22, R7, R5 ;  /* 0x0000000716057224 */ /* 0x000fe200078e0205 */
[----:B------:R-:W4:Y:S03]  /*2b10*/  LDL.LU R27, [R1+0x5c] ;  /* 0x00005c00011b7983 */ /* 0x000f260000300800 */
[----:B------:R-:W-:Y:S01]  /*2b20*/  @!P1 IMAD.IADD R9, R9, 0x1, -R22 ;  /* 0x0000000109099824 */ /* 0x000fe200078e0a16 */
[----:B------:R-:W-:Y:S01]  /*2b30*/  STL [R1+0x34], R2 ;  /* 0x0000340201007387 */ /* 0x000fe20000100800 */
[----:B---3--:R-:W-:-:S02]  /*2b40*/  ISETP.GE.AND P5, PT, R26, RZ, PT ;  /* 0x000000ff1a00720c */ /* 0x008fc40003fa6270 */
[----:B0-----:R-:W-:Y:S02]  /*2b50*/  IABS R6, R26 ;  /* 0x0000001a00067213 */ /* 0x001fe40000000000 */
[----:B-----5:R-:W-:Y:S01]  /*2b60*/  ISETP.GE.AND P1, PT, R28, RZ, PT ;  /* 0x000000ff1c00720c */ /* 0x020fe20003f26270 */
[----:B------:R-:W3:Y:S01]  /*2b70*/  LDL.LU R26, [R1+0x60] ;  /* 0x00006000011a7983 */ /* 0x000ee20000300800 */
[----:B------:R-:W-:-:S03]  /*2b80*/  IABS R7, R28 ;  /* 0x0000001c00077213 */ /* 0x000fc60000000000 */
[----:B------:R-:W5:Y:S01]  /*2b90*/  LDL.LU R28, [R1+0x64] ;  /* 0x00006400011c7983 */ /* 0x000f620000300800 */
[----:B------:R-:W-:-:S05]  /*2ba0*/  IABS R10, R19 ;  /* 0x00000013000a7213 */ /* 0x000fca0000000000 */
[----:B------:R-:W-:-:S04]  /*2bb0*/  IMAD.HI.U32 R4, R0, R10, RZ ;  /* 0x0000000a00047227 */ /* 0x000fc800078e00ff */
[----:B------:R-:W-:-:S04]  /*2bc0*/  IMAD.MOV R4, RZ, RZ, -R4 ;  /* 0x000000ffff047224 */ /* 0x000fc800078e0a04 */
[----:B------:R-:W-:Y:S01]  /*2bd0*/  IMAD R10, R22, R4, R10 ;  /* 0x00000004160a7224 */ /* 0x000fe200078e020a */
[----:B------:R-:W-:Y:S01]  /*2be0*/  IABS R12, R14 ;  /* 0x0000000e000c7213 */ /* 0x000fe20000000000 */
[----:B------:R-:W-:Y:S02]  /*2bf0*/  @!P4 IMAD.MOV R8, RZ, RZ, -R8 ;  /* 0x000000ffff08c224 */ /* 0x000fe400078e0a08 */
[----:B------:R-:W-:Y:S01]  /*2c00*/  IMAD.HI.U32 R13, R0, R6, RZ ;  /* 0x00000006000d7227 */ /* 0x000fe200078e00ff */
[----:B------:R-:W-:Y:S02]  /*2c10*/  ISETP.GT.U32.AND P4, PT, R22, R10, PT ;  /* 0x0000000a1600720c */ /* 0x000fe40003f84070 */
[----:B------:R0:W-:Y:S02]  /*2c20*/  STL [R1+0x20], R8 ;  /* 0x0000200801007387 */ /* 0x0001e40000100800 */
[----:B0-----:R-:W-:Y:S02]  /*2c30*/  IMAD.MOV.U32 R8, RZ, RZ, R12 ;  /* 0x000000ffff087224 */ /* 0x001fe400078e000c */
[----:B------:R-:W-:-:S04]  /*2c40*/  IMAD.MOV R12, RZ, RZ, -R13 ;  /* 0x000000ffff0c7224 */ /* 0x000fc800078e0a0d */
[C---:B------:R-:W-:Y:S01]  /*2c50*/  IMAD R6, R22.reuse, R12, R6 ;  /* 0x0000000c16067224 */ /* 0x040fe200078e0206 */
[----:B------:R-:W-:Y:S02]  /*2c60*/  ISETP.GT.U32.AND P0, PT, R22, R9, PT ;  /* 0x000000091600720c */ /* 0x000fe40003f04070 */
[----:B------:R-:W-:Y:S02]  /*2c70*/  @!P4 IMAD.IADD R10, R10, 0x1, -R22 ;  /* 0x000000010a0ac824 */ /* 0x000fe400078e0a16 */
[----:B------:R-:W-:Y:S01]  /*2c80*/  ISETP.GT.U32.AND P4, PT, R22, R6, PT ;  /* 0x000000061600720c */ /* 0x000fe20003f84070 */
[----:B------:R-:W-:-:S04]  /*2c90*/  IMAD.HI.U32 R11, R0, R7, RZ ;  /* 0x00000007000b7227 */ /* 0x000fc800078e00ff */
[----:B------:R-:W-:-:S04]  /*2ca0*/  IMAD.MOV R11, RZ, RZ, -R11 ;  /* 0x000000ffff0b7224 */ /* 0x000fc800078e0a0b */
[----:B------:R-:W-:Y:S01]  /*2cb0*/  @!P0 IMAD.IADD R9, R9, 0x1, -R22 ;  /* 0x0000000109098824 */ /* 0x000fe200078e0a16 */
[----:B------:R-:W-:-:S03]  /*2cc0*/  ISETP.GT.U32.AND P0, PT, R22, R5, PT ;  /* 0x000000051600720c */ /* 0x000fc60003f04070 */
[----:B------:R-:W-:Y:S02]  /*2cd0*/  @!P4 IMAD.IADD R6, R6, 0x1, -R22 ;  /* 0x000000010606c824 */ /* 0x000fe400078e0a16 */
[----:B------:R-:W-:-:S03]  /*2ce0*/  IMAD R7, R22, R11, R7 ;  /* 0x0000000b16077224 */ /* 0x000fc600078e0207 */
[----:B------:R-:W-:-:S05]  /*2cf0*/  ISETP.GT.U32.AND P4, PT, R22, R6, PT ;  /* 0x000000061600720c */ /* 0x000fca0003f84070 */
[----:B------:R-:W-:Y:S01]  /*2d00*/  @!P0 IMAD.IADD R5, R5, 0x1, -R22 ;  /* 0x0000000105058824 */ /* 0x000fe200078e0a16 */
[----:B------:R-:W-:Y:S01]  /*2d10*/  ISETP.GT.U32.AND P0, PT, R22, R10, PT ;  /* 0x0000000a1600720c */ /* 0x000fe20003f04070 */
[----:B------:R-:W-:-:S06]  /*2d20*/  IMAD.HI.U32 R13, R0, R8, RZ ;  /* 0x00000008000d7227 */ /* 0x000fcc00078e00ff */
[--C-:B------:R-:W-:Y:S02]  /*2d30*/  @!P4 IMAD.IADD R6, R6, 0x1, -R22.reuse ;  /* 0x000000010606c824 */ /* 0x100fe400078e0a16 */
[----:B------:R-:W-:Y:S02]  /*2d40*/  IMAD.MOV.U32 R21, RZ, RZ, R9 ;  /* 0x000000ffff157224 */ /* 0x000fe400078e0009 */
[----:B------:R-:W-:Y:S02]  /*2d50*/  IMAD.MOV R13, RZ, RZ, -R13 ;  /* 0x000000ffff0d7224 */ /* 0x000fe400078e0a0d */
[----:B------:R-:W-:Y:S01]  /*2d60*/  @!P2 IMAD.MOV R21, RZ, RZ, -R21 ;  /* 0x000000ffff15a224 */ /* 0x000fe200078e0a15 */
[----:B------:R-:W-:Y:S01]  /*2d70*/  ISETP.GT.U32.AND P2, PT, R22, R5, PT ;  /* 0x000000051600720c */ /* 0x000fe20003f44070 */
[----:B------:R-:W-:Y:S01]  /*2d80*/  @!P0 IMAD.IADD R10, R10, 0x1, -R22 ;  /* 0x000000010a0a8824 */ /* 0x000fe200078e0a16 */
[----:B------:R-:W-:Y:S01]  /*2d90*/  ISETP.GE.AND P6, PT, R19, RZ, PT ;  /* 0x000000ff1300720c */ /* 0x000fe20003fc6270 */
[----:B------:R-:W-:-:S02]  /*2da0*/  IMAD R8, R22, R13, R8 ;  /* 0x0000000d16087224 */ /* 0x000fc400078e0208 */
[----:B------:R-:W-:Y:S01]  /*2db0*/  IMAD.MOV.U32 R13, RZ, RZ, R10 ;  /* 0x000000ffff0d7224 */ /* 0x000fe200078e000a */
[----:B------:R-:W-:Y:S07]  /*2dc0*/  STL [R1+0x1c], R21 ;  /* 0x00001c1501007387 */ /* 0x000fee0000100800 */
[----:B------:R-:W-:Y:S02]  /*2dd0*/  @!P2 IMAD.IADD R5, R5, 0x1, -R22 ;  /* 0x000000010505a824 */ /* 0x000fe400078e0a16 */
[----:B------:R-:W-:-:S02]  /*2de0*/  @!P6 IMAD.MOV R13, RZ, RZ, -R13 ;  /* 0x000000ffff0de224 */ /* 0x000fc400078e0a0d */
[----:B------:R-:W-:-:S03]  /*2df0*/  @!P3 IMAD.MOV R5, RZ, RZ, -R5 ;  /* 0x000000ffff05b224 */ /* 0x000fc600078e0a05 */
[----:B------:R-:W-:Y:S04]  /*2e00*/  STL [R1+0x18], R13 ;  /* 0x0000180d01007387 */ /* 0x000fe80000100800 */
[----:B------:R-:W-:Y:S01]  /*2e10*/  STL [R1+0x14], R5 ;  /* 0x0000140501007387 */ /* 0x000fe20000100800 */
[----:B--2---:R-:W-:-:S05]  /*2e20*/  IABS R4, R24 ;  /* 0x0000001800047213 */ /* 0x004fca0000000000 */
[----:B------:R-:W-:-:S04]  /*2e30*/  IMAD.HI.U32 R11, R0, R4, RZ ;  /* 0x00000004000b7227 */ /* 0x000fc800078e00ff */
[----:B------:R-:W-:-:S04]  /*2e40*/  IMAD.MOV R11, RZ, RZ, -R11 ;  /* 0x000000ffff0b7224 */ /* 0x000fc800078e0a0b */
[----:B------:R-:W-:-:S05]  /*2e50*/  IMAD R4, R22, R11, R4 ;  /* 0x0000000b16047224 */ /* 0x000fca00078e0204 */
[----:B------:R-:W-:-:S13]  /*2e60*/  ISETP.GT.U32.AND P4, PT, R22, R4, PT ;  /* 0x000000041600720c */ /* 0x000fda0003f84070 */
[----:B------:R-:W-:Y:S01]  /*2e70*/  @!P4 IMAD.IADD R4, R4, 0x1, -R22 ;  /* 0x000000010404c824 */ /* 0x000fe200078e0a16 */
[----:B-----5:R-:W-:-:S05]  /*2e80*/  IABS R9, R28 ;  /* 0x0000001c00097213 */ /* 0x020fca0000000000 */
[----:B------:R-:W-:Y:S01]  /*2e90*/  IMAD.HI.U32 R10, R0, R9, RZ ;  /* 0x00000009000a7227 */ /* 0x000fe200078e00ff */
[----:B------:R-:W-:-:S03]  /*2ea0*/  ISETP.GT.U32.AND P4, PT, R22, R4, PT ;  /* 0x000000041600720c */ /* 0x000fc60003f84070 */
[----:B------:R-:W-:-:S04]  /*2eb0*/  IMAD.MOV R10, RZ, RZ, -R10 ;  /* 0x000000ffff0a7224 */ /* 0x000fc800078e0a0a */
[----:B------:R-:W-:Y:S02]  /*2ec0*/  IMAD R9, R22, R10, R9 ;  /* 0x0000000a16097224 */ /* 0x000fe400078e0209 */
[----:B------:R-:W-:-:S04]  /*2ed0*/  IMAD.MOV.U32 R10, RZ, RZ, R6 ;  /* 0x000000ffff0a7224 */ /* 0x000fc800078e0006 */
[----:B------:R-:W-:Y:S02]  /*2ee0*/  @!P5 IMAD.MOV R10, RZ, RZ, -R10 ;  /* 0x000000ffff0ad224 */ /* 0x000fe400078e0a0a */
[----:B------:R-:W-:Y:S01]  /*2ef0*/  @!P4 IMAD.IADD R4, R4, 0x1, -R22 ;  /* 0x000000010404c824 */ /* 0x000fe200078e0a16 */
[----:B------:R-:W-:Y:S02]  /*2f00*/  ISETP.GE.AND P4, PT, R24, RZ, PT ;  /* 0x000000ff1800720c */ /* 0x000fe40003f86270 */
[----:B------:R0:W-:Y:S04]  /*2f10*/  STL [R1+0x10], R10 ;  /* 0x0000100a01007387 */ /* 0x0001e80000100800 */
[----:B------:R-:W2:Y:S01]  /*2f20*/  LDL.LU R24, [R1+0x7c] ;  /* 0x00007c0001187983 */ /* 0x000ea20000300800 */
[----:B------:R-:W-:-:S02]  /*2f30*/  IABS R2, R18 ;  /* 0x0000001200027213 */ /* 0x000fc40000000000 */
[----:B------:R-:W-:-:S03]  /*2f40*/  ISETP.GT.U32.AND P0, PT, R22, R7, PT ;  /* 0x000000071600720c */ /* 0x000fc60003f04070 */
[----:B------:R-:W-:Y:S01]  /*2f50*/  IMAD.HI.U32 R12, R0, R2, RZ ;  /* 0x00000002000c7227 */ /* 0x000fe200078e00ff */
[----:B----4-:R-:W-:Y:S02]  /*2f60*/  IABS R19, R27 ;  /* 0x0000001b00137213 */ /* 0x010fe40000000000 */
[----:B------:R-:W-:Y:S01]  /*2f70*/  ISETP.GT.U32.AND P6, PT, R22, R8, PT ;  /* 0x000000081600720c */ /* 0x000fe20003fc4070 */
[----:B------:R-:W-:-:S04]  /*2f80*/  IMAD.MOV R12, RZ, RZ, -R12 ;  /* 0x000000ffff0c7224 */ /* 0x000fc800078e0a0c */
[----:B------:R-:W-:Y:S02]  /*2f90*/  IMAD R2, R22, R12, R2 ;  /* 0x0000000c16027224 */ /* 0x000fe400078e0202 */
[----:B------:R-:W-:-:S03]  /*2fa0*/  IMAD.HI.U32 R12, R0, R19, RZ ;  /* 0x00000013000c7227 */ /* 0x000fc600078e00ff */
[C---:B------:R-:W-:Y:S01]  /*2fb0*/  ISETP.GT.U32.AND P2, PT, R22.reuse, R2, PT ;  /* 0x000000021600720c */ /* 0x040fe20003f44070 */
[----:B------:R-:W-:Y:S02]  /*2fc0*/  IMAD.MOV R12, RZ, RZ, -R12 ;  /* 0x000000ffff0c7224 */ /* 0x000fe400078e0a0c */
[--C-:B------:R-:W-:Y:S02]  /*2fd0*/  @!P0 IMAD.IADD R7, R7, 0x1, -R22.reuse ;  /* 0x0000000107078824 */ /* 0x100fe400078e0a16 */
[----:B------:R-:W-:Y:S02]  /*2fe0*/  IMAD R19, R22, R12, R19 ;  /* 0x0000000c16137224 */ /* 0x000fe400078e0213 */
[----:B------:R-:W-:Y:S01]  /*2ff0*/  @!P6 IMAD.IADD R8, R8, 0x1, -R22 ;  /* 0x000000010808e824 */ /* 0x000fe200078e0a16 */
[C---:B------:R-:W-:Y:S02]  /*3000*/  ISETP.GT.U32.AND P6, PT, R22.reuse, R7, PT ;  /* 0x000000071600720c */ /* 0x040fe40003fc4070 */
[----:B------:R-:W-:-:S03]  /*3010*/  ISETP.GT.U32.AND P5, PT, R22, R19, PT ;  /* 0x000000131600720c */ /* 0x000fc60003fa4070 */
[----:B------:R-:W-:Y:S01]  /*3020*/  @!P2 IMAD.IADD R2, R2, 0x1, -R22 ;  /* 0x000000010202a824 */ /* 0x000fe200078e0a16 */
[----:B---3--:R-:W-:-:S04]  /*3030*/  IABS R20, R26 ;  /* 0x0000001a00147213 */ /* 0x008fc80000000000 */
[----:B------:R-:W-:Y:S01]  /*3040*/  ISETP.GT.U32.AND P3, PT, R22, R2, PT ;  /* 0x000000021600720c */ /* 0x000fe20003f64070 */
[----:B------:R-:W-:-:S04]  /*3050*/  IMAD.HI.U32 R11, R0, R20, RZ ;  /* 0x00000014000b7227 */ /* 0x000fc800078e00ff */
[--C-:B------:R-:W-:Y:S01]  /*3060*/  @!P6 IMAD.IADD R7, R7, 0x1, -R22.reuse ;  /* 0x000000010707e824 */ /* 0x100fe200078e0a16 */
[----:B------:R-:W-:Y:S01]  /*3070*/  IABS R6, R17 ;  /* 0x0000001100067213 */ /* 0x000fe20000000000 */
[----:B------:R-:W-:Y:S02]  /*3080*/  @!P5 IMAD.IADD R19, R19, 0x1, -R22 ;  /* 0x000000011313d824 */ /* 0x000fe400078e0a16 */
[----:B------:R-:W-:Y:S02]  /*3090*/  IMAD.MOV.U32 R12, RZ, RZ, R7 ;  /* 0x000000ffff0c7224 */ /* 0x000fe400078e0007 */
[----:B------:R-:W-:Y:S01]  /*30a0*/  IMAD.MOV R11, RZ, RZ, -R11 ;  /* 0x000000ffff0b7224 */ /* 0x000fe200078e0a0b */
[C---:B------:R-:W-:Y:S01]  /*30b0*/  ISETP.GT.U32.AND P2, PT, R22.reuse, R8, PT ;  /* 0x000000081600720c */ /* 0x040fe20003f44070 */
[----:B------:R-:W-:Y:S01]  /*30c0*/  @!P1 IMAD.MOV R12, RZ, RZ, -R12 ;  /* 0x000000ffff0c9224 */ /* 0x000fe200078e0a0c */
[C---:B------:R-:W-:Y:S01]  /*30d0*/  ISETP.GT.U32.AND P1, PT, R22.reuse, R19, PT ;  /* 0x000000131600720c */ /* 0x040fe20003f24070 */
[----:B------:R-:W-:-:S02]  /*30e0*/  IMAD R20, R22, R11, R20 ;  /* 0x0000000b16147224 */ /* 0x000fc400078e0214 */
[----:B0-----:R-:W-:Y:S01]  /*30f0*/  IMAD.HI.U32 R10, R0, R6, RZ ;  /* 0x00000006000a7227 */ /* 0x001fe200078e00ff */
[----:B------:R-:W-:-:S03]  /*3100*/  ISETP.GE.AND P0, PT, R14, RZ, PT ;  /* 0x000000ff0e00720c */ /* 0x000fc60003f06270 */
[----:B------:R-:W-:Y:S01]  /*3110*/  @!P3 IMAD.IADD R2, R2, 0x1, -R22 ;  /* 0x000000010202b824 */ /* 0x000fe200078e0a16 */
[C---:B------:R-:W-:Y:S01]  /*3120*/  ISETP.GT.U32.AND P3, PT, R22.reuse, R9, PT ;  /* 0x000000091600720c */ /* 0x040fe20003f64070 */
[----:B------:R-:W-:Y:S01]  /*3130*/  IMAD.MOV R7, RZ, RZ, -R10 ;  /* 0x000000ffff077224 */ /* 0x000fe200078e0a0a */
[C---:B------:R-:W-:Y:S02]  /*3140*/  ISETP.GT.U32.AND P6, PT, R22.reuse, R20, PT ;  /* 0x000000141600720c */ /* 0x040fe40003fc4070 */
[----:B------:R-:W-:Y:S01]  /*3150*/  IABS R5, R15 ;  /* 0x0000000f00057213 */ /* 0x000fe20000000000 */
[----:B------:R-:W-:Y:S02]  /*3160*/  IMAD R6, R22, R7, R6 ;  /* 0x0000000716067224 */ /* 0x000fe400078e0206 */
[--C-:B------:R-:W-:Y:S01]  /*3170*/  @!P2 IMAD.IADD R8, R8, 0x1, -R22.reuse ;  /* 0x000000010808a824 */ /* 0x100fe200078e0a16 */
[----:B------:R-:W-:Y:S01]  /*3180*/  ISETP.GE.AND P2, PT, R18, RZ, PT ;  /* 0x000000ff1200720c */ /* 0x000fe20003f46270 */
[----:B------:R-:W-:Y:S01]  /*3190*/  @!P1 IMAD.IADD R19, R19, 0x1, -R22 ;  /* 0x0000000113139824 */ /* 0x000fe200078e0a16 */
[----:B------:R-:W-:Y:S01]  /*31a0*/  ISETP.GT.U32.AND P1, PT, R22, R6, PT ;  /* 0x000000061600720c */ /* 0x000fe20003f24070 */
[----:B------:R-:W-:Y:S01]  /*31b0*/  IMAD.HI.U32 R11, R0, R5, RZ ;  /* 0x00000005000b7227 */ /* 0x000fe200078e00ff */
[----:B------:R-:W-:-:S03]  /*31c0*/  ISETP.GE.AND P5, PT, R27, RZ, PT ;  /* 0x000000ff1b00720c */ /* 0x000fc60003fa6270 */
[----:B------:R-:W-:Y:S02]  /*31d0*/  @!P3 IMAD.IADD R9, R9, 0x1, -R22 ;  /* 0x000000010909b824 */ /* 0x000fe400078e0a16 */
[----:B------:R-:W-:Y:S02]  /*31e0*/  @!P0 IMAD.MOV R8, RZ, RZ, -R8 ;  /* 0x000000ffff088224 */ /* 0x000fe400078e0a08 */
[----:B------:R-:W-:Y:S02]  /*31f0*/  @!P6 IMAD.IADD R20, R20, 0x1, -R22 ;  /* 0x000000011414e824 */ /* 0x000fe400078e0a16 */
[----:B------:R-:W-:Y:S01]  /*3200*/  IMAD.MOV R11, RZ, RZ, -R11 ;  /* 0x000000ffff0b7224 */ /* 0x000fe200078e0a0b */
[----:B------:R-:W-:Y:S01]  /*3210*/  STL [R1+0xc], R12 ;  /* 0x00000c0c01007387 */ /* 0x000fe20000100800 */
[C---:B------:R-:W-:Y:S02]  /*3220*/  ISETP.GT.U32.AND P0, PT, R22.reuse, R9, PT ;  /* 0x000000091600720c */ /* 0x040fe40003f04070 */
[C---:B------:R-:W-:Y:S01]  /*3230*/  IMAD R5, R22.reuse, R11, R5 ;  /* 0x0000000b16057224 */ /* 0x040fe200078e0205 */
[----:B------:R0:W-:Y:S01]  /*3240*/  STL [R1+0x8], R8 ;  /* 0x0000080801007387 */ /* 0x0001e20000100800 */
[----:B------:R-:W-:Y:S01]  /*3250*/  ISETP.GT.U32.AND P3, PT, R22, R20, PT ;  /* 0x000000141600720c */ /* 0x000fe20003f64070 */
[----:B------:R-:W-:Y:S01]  /*3260*/  @!P4 IMAD.MOV R4, RZ, RZ, -R4 ;  /* 0x000000ffff04c224 */ /* 0x000fe200078e0a04 */
[----:B------:R-:W-:Y:S01]  /*3270*/  ISETP.GE.AND P6, PT, R26, RZ, PT ;  /* 0x000000ff1a00720c */ /* 0x000fe20003fc6270 */
[----:B------:R-:W-:Y:S01]  /*3280*/  @!P1 IMAD.IADD R6, R6, 0x1, -R22 ;  /* 0x0000000106069824 */ /* 0x000fe200078e0a16 */
[----:B------:R-:W-:Y:S01]  /*3290*/  ISETP.GE.AND P4, PT, R28, RZ, PT ;  /* 0x000000ff1c00720c */ /* 0x000fe20003f86270 */
[----:B0-----:R-:W-:-:S04]  /*32a0*/  IMAD.MOV.U32 R8, RZ, RZ, R2 ;  /* 0x000000ffff087224 */ /* 0x001fc800078e0002 */
[----:B------:R-:W-:Y:S01]  /*32b0*/  @!P2 IMAD.MOV R8, RZ, RZ, -R8 ;  /* 0x000000ffff08a224 */ /* 0x000fe200078e0a08 */
[C---:B------:R-:W-:Y:S01]  /*32c0*/  ISETP.GT.U32.AND P2, PT, R22.reuse, R5, PT ;  /* 0x000000051600720c */ /* 0x040fe20003f44070 */
[----:B------:R-:W-:Y:S01]  /*32d0*/  @!P5 IMAD.MOV R19, RZ, RZ, -R19 ;  /* 0x000000ffff13d224 */ /* 0x000fe200078e0a13 */
[----:B------:R-:W-:Y:S01]  /*32e0*/  ISETP.GT.U32.AND P5, PT, R22, R6, PT ;  /* 0x000000061600720c */ /* 0x000fe20003fa4070 */
[--C-:B------:R-:W-:Y:S01]  /*32f0*/  @!P0 IMAD.IADD R9, R9, 0x1, -R22.reuse ;  /* 0x0000000109098824 */ /* 0x100fe200078e0a16 */
[----:B------:R-:W-:Y:S01]  /*3300*/  STL [R1+0x4], R8 ;  /* 0x0000040801007387 */ /* 0x000fe20000100800 */
[----:B------:R-:W-:Y:S01]  /*3310*/  @!P3 IMAD.IADD R20, R20, 0x1, -R22 ;  /* 0x000000011414b824 */ /* 0x000fe200078e0a16 */
[----:B------:R-:W-:Y:S02]  /*3320*/  ISETP.GE.AND P0, PT, R17, RZ, PT ;  /* 0x000000ff1100720c */ /* 0x000fe40003f06270 */
[----:B------:R2:W-:Y:S01]  /*3330*/  STL [R1], R4 ;  /* 0x0000000401007387 */ /* 0x0005e20000100800 */
[----:B------:R-:W-:-:S03]  /*3340*/  @!P6 IMAD.MOV R20, RZ, RZ, -R20 ;  /* 0x000000ffff14e224 */ /* 0x000fc600078e0a14 */
[----:B------:R-:W3:Y:S01]  /*3350*/  LDL.LU R17, [R1+0xbc] ;  /* 0x0000bc0001117983 */ /* 0x000ee20000300800 */
[----:B------:R-:W-:-:S03]  /*3360*/  @!P2 IMAD.IADD R5, R5, 0x1, -R22 ;  /* 0x000000010505a824 */ /* 0x000fc600078e0a16 */
[----:B------:R-:W4:Y:S01]  /*3370*/  LDL.LU R14, [R1+0xc0] ;  /* 0x0000c000010e7983 */ /* 0x000f220000300800 */
[----:B------:R-:W-:-:S03]  /*3380*/  @!P4 IMAD.MOV R9, RZ, RZ, -R9 ;  /* 0x000000ffff09c224 */ /* 0x000fc600078e0a09 */
[----:B------:R-:W5:Y:S01]  /*3390*/  LDL.LU R28, [R1+0xc4] ;  /* 0x0000c400011c7983 */ /* 0x000f620000300800 */
[----:B------:R-:W-:Y:S01]  /*33a0*/  @!P5 IMAD.IADD R6, R6, 0x1, -R22 ;  /* 0x000000010606d824 */ /* 0x000fe200078e0a16 */
[----:B------:R-:W-:Y:S02]  /*33b0*/  ISETP.GT.U32.AND P1, PT, R22, R5, PT ;  /* 0x000000051600720c */ /* 0x000fe40003f24070 */
[----:B------:R-:W-:Y:S01]  /*33c0*/  STL [R1+0xc2c], R19 ;  /* 0x000c2c1301007387 */ /* 0x000fe20000100800 */
[----:B------:R-:W-:-:S03]  /*33d0*/  ISETP.GE.AND P5, PT, R16, RZ, PT ;  /* 0x000000ff1000720c */ /* 0x000fc60003fa6270 */
[----:B------:R-:W-:Y:S04]  /*33e0*/  STL [R1+0xc30], R20 ;  /* 0x000c301401007387 */ /* 0x000fe80000100800 */
[----:B------:R-:W-:Y:S01]  /*33f0*/  STL [R1+0x4c], R9 ;  /* 0x00004c0901007387 */ /* 0x000fe20000100800 */
[----:B------:R-:W-:Y:S02]  /*3400*/  ISETP.GE.AND P3, PT, R15, RZ, PT ;  /* 0x000000ff0f00720c */ /* 0x000fe40003f66270 */
[----:B------:R-:W-:Y:S01]  /*3410*/  @!P1 IMAD.IADD R5, R5, 0x1, -R22 ;  /* 0x0000000105059824 */ /* 0x000fe200078e0a16 */
[----:B------:R-:W-:Y:S02]  /*3420*/  IABS R2, R23 ;  /* 0x0000001700027213 */ /* 0x000fe40000000000 */
[----:B------:R-:W-:-:S02]  /*3430*/  ISETP.GE.AND P2, PT, R23, RZ, PT ;  /* 0x000000ff1700720c */ /* 0x000fc40003f46270 */
[----:B------:R-:W-:Y:S02]  /*3440*/  IABS R23, R25 ;  /* 0x0000001900177213 */ /* 0x000fe40000000000 */
[----:B------:R-:W-:-:S04]  /*3450*/  ISETP.GE.AND P1, PT, R25, RZ, PT ;  /* 0x000000ff1900720c */ /* 0x000fc80003f26270 */
[----:B------:R-:W-:Y:S01]  /*3460*/  @!P3 IMAD.MOV R5, RZ, RZ, -R5 ;  /* 0x000000ffff05b224 */ /* 0x000fe200078e0a05 */
[----:B------:R-:W-:Y:S02]  /*3470*/  ISETP.GE.AND P3, PT, R3, RZ, PT ;  /* 0x000000ff0300720c */ /* 0x000fe40003f66270 */
[----:B------:R-:W-:Y:S02]  /*3480*/  IABS R25, R3 ;  /* 0x0000000300197213 */ /* 0x000fe40000000000 */
[----:B--2---:R-:W-:Y:S02]  /*3490*/  IABS R4, R24 ;  /* 0x0000001800047213 */ /* 0x004fe40000000000 */
[----:B------:R-:W-:Y:S02]  /*34a0*/  ISETP.GE.AND P4, PT, R24, RZ, PT ;  /* 0x000000ff1800720c */ /* 0x000fe40003f86270 */
[----:B------:R-:W-:Y:S02]  /*34b0*/  IABS R24, R16 ;  /* 0x0000001000187213 */ /* 0x000fe40000000000 */
[----:B------:R-:W2:Y:S04]  /*34c0*/  LDL.LU R16, [R1+0xc8] ;  /* 0x0000c80001107983 */ /* 0x000ea80000300800 */
[----:B------:R4:W-:Y:S04]  /*34d0*/  STL [R1+0x7c], R5 ;  /* 0x00007c0501007387 */ /* 0x0009e80000100800 */
[----:B------:R-:W2:Y:S01]  /*34e0*/  LDL.LU R3, [R1+0xcc] ;  /* 0x0000cc0001037983 */ /* 0x000ea20000300800 */
[----:B------:R-:W-:-:S03]  /*34f0*/  IMAD.HI.U32 R7, R0, R2, RZ ;  /* 0x0000000200077227 */ /* 0x000fc600078e00ff */
[----:B------:R-:W2:Y:S01]  /*3500*/  LDL.LU R18, [R1+0xd0] ;  /* 0x0000d00001127983 */ /* 0x000ea20000300800 */
[----:B------:R-:W-:-:S04]  /*3510*/  IMAD.MOV R7, RZ, RZ, -R7 ;  /* 0x000000ffff077224 */ /* 0x000fc800078e0a07 */
[----:B------:R-:W-:-:S05]  /*3520*/  IMAD R2, R22, R7, R2 ;  /* 0x0000000716027224 */ /* 0x000fca00078e0202 */
[----:B------:R-:W-:Y:S01]  /*3530*/  ISETP.GT.U32.AND P6, PT, R22, R2, PT ;  /* 0x000000021600720c */ /* 0x000fe20003fc4070 */
[----:B------:R-:W-:-:S04]  /*3540*/  IMAD.HI.U32 R8, R0, R4, RZ ;  /* 0x0000000400087227 */ /* 0x000fc800078e00ff */
[----:B------:R-:W-:Y:S02]  /*3550*/  IMAD.MOV R8, RZ, RZ, -R8 ;  /* 0x000000ffff087224 */ /* 0x000fe400078e0a08 */
[----:B------:R-:W-:-:S06]  /*3560*/  IMAD.HI.U32 R7, R0, R23, RZ ;  /* 0x0000001700077227 */ /* 0x000fcc00078e00ff */
[----:B------:R-:W-:Y:S02]  /*3570*/  @!P6 IMAD.IADD R2, R2, 0x1, -R22 ;  /* 0x000000010202e824 */ /* 0x000fe400078e0a16 */
[C---:B------:R-:W-:Y:S02]  /*3580*/  IMAD R4, R22.reuse, R8, R4 ;  /* 0x0000000816047224 */ /* 0x040fe400078e0204 */
[----:B------:R-:W-:Y:S01]  /*3590*/  IMAD.MOV.U32 R8, RZ, RZ, R6 ;  /* 0x000000ffff087224 */ /* 0x000fe200078e0006 */
[C---:B------:R-:W-:Y:S01]  /*35a0*/  ISETP.GT.U32.AND P6, PT, R22.reuse, R2, PT ;  /* 0x000000021600720c */ /* 0x040fe20003fc4070 */
[----:B------:R-:W-:Y:S02]  /*35b0*/  IMAD.MOV R7, RZ, RZ, -R7 ;  /* 0x000000ffff077224 */ /* 0x000fe400078e0a07 */
[----:B------:R-:W-:Y:S01]  /*35c0*/  @!P0 IMAD.MOV R8, RZ, RZ, -R8 ;  /* 0x000000ffff088224 */ /* 0x000fe200078e0a08 */
[C---:B------:R-:W-:Y:S01]  /*35d0*/  ISETP.GT.U32.AND P0, PT, R22.reuse, R4, PT ;  /* 0x000000041600720c */ /* 0x040fe20003f04070 */
[----:B------:R-:W-:-:S02]  /*35e0*/  IMAD R23, R22, R7, R23 ;  /* 0x0000000716177224 */ /* 0x000fc400078e0217 */
[----:B------:R-:W-:-:S04]  /*35f0*/  IMAD.HI.U32 R7, R0, R24, RZ ;  /* 0x0000001800077227 */ /* 0x000fc800078e00ff */
[----:B------:R-:W-:Y:S02]  /*3600*/  IMAD.MOV R7, RZ, RZ, -R7 ;  /* 0x000000ffff077224 */ /* 0x000fe400078e0a07 */
[----:B------:R-:W-:Y:S01]  /*3610*/  @!P6 IMAD.IADD R2, R2, 0x1, -R22 ;  /* 0x000000010202e824 */ /* 0x000fe200078e0a16 */
[C---:B------:R-:W-:Y:S01]  /*3620*/  ISETP.GT.U32.AND P6, PT, R22.reuse, R23, PT ;  /* 0x000000171600720c */ /* 0x040fe20003fc4070 */
[----:B------:R-:W-:Y:S02]  /*3630*/  IMAD R24, R22, R7, R24 ;  /* 0x0000000716187224 */ /* 0x000fe400078e0218 */
[----:B------:R-:W-:-:S03]  /*3640*/  @!P0 IMAD.IADD R4, R4, 0x1, -R22 ;  /* 0x0000000104048824 */ /* 0x000fc600078e0a16 */
[----:B------:R-:W-:Y:S01]  /*3650*/  ISETP.GT.U32.AND P0, PT, R22, R24, PT ;  /* 0x000000181600720c */ /* 0x000fe20003f04070 */
[----:B------:R-:W-:-:S06]  /*3660*/  IMAD.HI.U32 R6, R0, R25, RZ ;  /* 0x0000001900067227 */ /* 0x000fcc00078e00ff */
[--C-:B------:R-:W-:Y:S01]  /*3670*/  @!P6 IMAD.IADD R23, R23, 0x1, -R22.reuse ;  /* 0x000000011717e824 */ /* 0x100fe200078e0a16 */
[----:B------:R-:W-:Y:S01]  /*3680*/  ISETP.GT.U32.AND P6, PT, R22, R4, PT ;  /* 0x000000041600720c */ /* 0x000fe20003fc4070 */
[----:B------:R0:W-:Y:S04]  /*3690*/  STL [R1+0x78], R8 ;  /* 0x0000780801007387 */ /* 0x0001e80000100800 */
[----:B------:R-:W-:Y:S01]  /*36a0*/  @!P0 IMAD.IADD R24, R24, 0x1, -R22 ;  /* 0x0000000118188824 */ /* 0x000fe200078e0a16 */
[----:B------:R-:W2:Y:S01]  /*36b0*/  LDL.LU R26, [R1+0xd4] ;  /* 0x0000d400011a7983 */ /* 0x000ea20000300800 */
[----:B------:R-:W-:-:S03]  /*36c0*/  IMAD.MOV R6, RZ, RZ, -R6 ;  /* 0x000000ffff067224 */ /* 0x000fc600078e0a06 */
[C---:B------:R-:W-:Y:S01]  /*36d0*/  ISETP.GT.U32.AND P0, PT, R22.reuse, R24, PT ;  /* 0x000000181600720c */ /* 0x040fe20003f04070 */
[----:B------:R-:W-:Y:S01]  /*36e0*/  IMAD R25, R22, R6, R25 ;  /* 0x0000000616197224 */ /* 0x000fe200078e0219 */
[----:B------:R-:W2:Y:S01]  /*36f0*/  LDL.LU R15, [R1+0xd8] ;  /* 0x0000d800010f7983 */ /* 0x000ea20000300800 */
[----:B------:R-:W-:Y:S02]  /*3700*/  @!P6 IMAD.IADD R4, R4, 0x1, -R22 ;  /* 0x000000010404e824 */ /* 0x000fe400078e0a16 */
[----:B------:R-:W-:Y:S01]  /*3710*/  IMAD.MOV.U32 R12, RZ, RZ, R2 ;  /* 0x000000ffff0c7224 */ /* 0x000fe200078e0002 */
[----:B------:R-:W-:-:S03]  /*3720*/  ISETP.GT.U32.AND P6, PT, R22, R25, PT ;  /* 0x000000191600720c */ /* 0x000fc60003fc4070 */
[----:B------:R-:W-:Y:S01]  /*3730*/  @!P2 IMAD.MOV R12, RZ, RZ, -R12 ;  /* 0x000000ffff0ca224 */ /* 0x000fe200078e0a0c */
[----:B------:R-:W-:Y:S02]  /*3740*/  ISETP.GT.U32.AND P2, PT, R22, R23, PT ;  /* 0x000000171600720c */ /* 0x000fe40003f44070 */
[----:B---3--:R-:W-:Y:S02]  /*3750*/  IABS R27, R17 ;  /* 0x00000011001b7213 */ /* 0x008fe40000000000 */
[----:B----4-:R-:W-:-:S03]  /*3760*/  IABS R5, R14 ;  /* 0x0000000e00057213 */ /* 0x010fc60000000000 */
[----:B0-----:R-:W-:-:S04]  /*3770*/  IMAD.HI.U32 R8, R0, R27, RZ ;  /* 0x0000001b00087227 */ /* 0x001fc800078e00ff */
[----:B------:R-:W-:-:S04]  /*3780*/  IMAD.HI.U32 R7, R0, R5, RZ ;  /* 0x0000000500077227 */ /* 0x000fc800078e00ff */
[----:B------:R-:W-:Y:S02]  /*3790*/  IMAD.MOV R7, RZ, RZ, -R7 ;  /* 0x000000ffff077224 */ /* 0x000fe400078e0a07 */
[----:B------:R-:W-:Y:S02]  /*37a0*/  IMAD.MOV R8, RZ, RZ, -R8 ;  /* 0x000000ffff087224 */ /* 0x000fe400078e0a08 */
[C---:B------:R-:W-:Y:S02]  /*37b0*/  IMAD R5, R22.reuse, R7, R5 ;  /* 0x0000000716057224 */ /* 0x040fe400078e0205 */
[----:B------:R-:W-:Y:S02]  /*37c0*/  IMAD R27, R22, R8, R27 ;  /* 0x00000008161b7224 */ /* 0x000fe400078e021b */
[----:B------:R-:W-:Y:S01]  /*37d0*/  IMAD.MOV.U32 R8, RZ, RZ, R4 ;  /* 0x000000ffff087224 */ /* 0x000fe200078e0004 */
[----:B-----5:R-:W-:Y:S01]  /*37e0*/  IABS R11, R28 ;  /* 0x0000001c000b7213 */ /* 0x020fe20000000000 */
[----:B------:R-:W-:-:S02]  /*37f0*/  @!P0 IMAD.IADD R24, R24, 0x1, -R22 ;  /* 0x0000000118188824 */ /* 0x000fc400078e0a16 */
[----:B------:R-:W-:Y:S01]  /*3800*/  @!P4 IMAD.MOV R8, RZ, RZ, -R8 ;  /* 0x000000ffff08c224 */ /* 0x000fe200078e0a08 */
[----:B------:R-:W-:Y:S01]  /*3810*/  ISETP.GT.U32.AND P4, PT, R22, R27, PT ;  /* 0x0000001b1600720c */ /* 0x000fe20003f84070 */
[----:B------:R-:W-:Y:S02]  /*3820*/  @!P5 IMAD.MOV R24, RZ, RZ, -R24 ;  /* 0x000000ffff18d224 */ /* 0x000fe400078e0a18 */
[----:B------:R-:W-:-:S04]  /*3830*/  IMAD.HI.U32 R6, R0, R11, RZ ;  /* 0x0000000b00067227 */ /* 0x000fc800078e00ff */
[----:B------:R-:W-:Y:S02]  /*3840*/  @!P6 IMAD.IADD R25, R25, 0x1, -R22 ;  /* 0x000000011919e824 */ /* 0x000fe400078e0a16 */
[----:B------:R-:W-:Y:S02]  /*3850*/  IMAD.MOV R6, RZ, RZ, -R6 ;  /* 0x000000ffff067224 */ /* 0x000fe400078e0a06 */
[--C-:B------:R-:W-:Y:S02]  /*3860*/  @!P2 IMAD.IADD R23, R23, 0x1, -R22.reuse ;  /* 0x000000011717a824 */ /* 0x100fe400078e0a16 */
[----:B------:R-:W-:Y:S01]  /*3870*/  @!P4 IMAD.IADD R27, R27, 0x1, -R22 ;  /* 0x000000011b1bc824 */ /* 0x000fe200078e0a16 */
[C---:B------:R-:W-:Y:S01]  /*3880*/  ISETP.GT.U32.AND P4, PT, R22.reuse, R25, PT ;  /* 0x000000191600720c */ /* 0x040fe20003f84070 */
[----:B------:R-:W-:Y:S02]  /*3890*/  IMAD R11, R22, R6, R11 ;  /* 0x00000006160b7224 */ /* 0x000fe400078e020b */
[----:B------:R-:W-:Y:S01]  /*38a0*/  @!P1 IMAD.MOV R23, RZ, RZ, -R23 ;  /* 0x000000ffff179224 */ /* 0x000fe200078e0a17 */
[----:B------:R-:W-:Y:S01]  /*38b0*/  STL [R1+0x38], R12 ;  /* 0x0000380c01007387 */ /* 0x000fe20000100800 */
[----:B------:R-:W-:-:S03]  /*38c0*/  ISETP.GE.AND P6, PT, R17, RZ, PT ;  /* 0x000000ff1100720c */ /* 0x000fc60003fc6270 */
[----:B------:R0:W-:Y:S04]  /*38d0*/  STL [R1+0x3c], R8 ;  /* 0x00003c0801007387 */ /* 0x0001e80000100800 */
[----:B------:R-:W3:Y:S04]  /*38e0*/  LDL.LU R17, [R1+0xdc] ;  /* 0x0000dc0001117983 */ /* 0x000ee80000300800 */
[----:B------:R-:W-:Y:S04]  /*38f0*/  STL [R1+0xc1c], R23 ;  /* 0x000c1c1701007387 */ /* 0x000fe80000100800 */
[----:B------:R-:W-:Y:S01]  /*3900*/  STL [R1+0xc20], R24 ;  /* 0x000c201801007387 */ /* 0x000fe20000100800 */
[----:B------:R-:W-:Y:S01]  /*3910*/  @!P4 IMAD.IADD R25, R25, 0x1, -R22 ;  /* 0x000000011919c824 */ /* 0x000fe200078e0a16 */
[----:B--2---:R-:W-:-:S05]  /*3920*/  IABS R10, R16 ;  /* 0x00000010000a7213 */ /* 0x004fca0000000000 */
[----:B------:R-:W-:-:S04]  /*3930*/  IMAD.HI.U32 R7, R0, R10, RZ ;  /* 0x0000000a00077227 */ /* 0x000fc800078e00ff */
[----:B------:R-:W-:-:S04]  /*3940*/  IMAD.MOV R7, RZ, RZ, -R7 ;  /* 0x000000ffff077224 */ /* 0x000fc800078e0a07 */
[----:B------:R-:W-:Y:S01]  /*3950*/  IMAD R10, R22, R7, R10 ;  /* 0x00000007160a7224 */ /* 0x000fe200078e020a */
[----:B------:R-:W-:-:S04]  /*3960*/  IABS R9, R3 ;  /* 0x0000000300097213 */ /* 0x000fc80000000000 */
[----:B------:R-:W-:Y:S01]  /*3970*/  ISETP.GT.U32.AND P5, PT, R22, R10, PT ;  /* 0x0000000a1600720c */ /* 0x000fe20003fa4070 */
[----:B------:R-:W-:-:S04]  /*3980*/  IMAD.HI.U32 R6, R0, R9, RZ ;  /* 0x0000000900067227 */ /* 0x000fc800078e00ff */
[----:B------:R-:W-:-:S04]  /*3990*/  IMAD.MOV R6, RZ, RZ, -R6 ;  /* 0x000000ffff067224 */ /* 0x000fc800078e0a06 */
[----:B------:R-:W-:-:S04]  /*39a0*/  IMAD R9, R22, R6, R9 ;  /* 0x0000000616097224 */ /* 0x000fc800078e0209 */
[----:B------:R-:W-:Y:S01]  /*39b0*/  @!P5 IMAD.IADD R10, R10, 0x1, -R22 ;  /* 0x000000010a0ad824 */ /* 0x000fe200078e0a16 */
[----:B------:R-:W-:Y:S02]  /*39c0*/  ISETP.GE.AND P5, PT, R16, RZ, PT ;  /* 0x000000ff1000720c */ /* 0x000fe40003fa6270 */
[----:B------:R-:W2:Y:S01]  /*39d0*/  LDL.LU R16, [R1+0xe0] ;  /* 0x0000e00001107983 */ /* 0x000ea20000300800 */
[----:B------:R-:W-:-:S13]  /*39e0*/  ISETP.GT.U32.AND P4, PT, R22, R9, PT ;  /* 0x000000091600720c */ /* 0x000fda0003f84070 */
[----:B------:R-:W-:Y:S01]  /*39f0*/  @!P4 IMAD.IADD R9, R9, 0x1, -R22 ;  /* 0x000000010909c824 */ /* 0x000fe200078e0a16 */
[----:B------:R-:W-:Y:S02]  /*3a00*/  ISETP.GE.AND P4, PT, R3, RZ, PT ;  /* 0x000000ff0300720c */ /* 0x000fe40003f86270 */
[----:B------:R-:W4:Y:S01]  /*3a10*/  LDL.LU R3, [R1+0xe8] ;  /* 0x0000e80001037983 */ /* 0x000f220000300800 */
[C---:B------:R-:W-:Y:S02]  /*3a20*/  ISETP.GT.U32.AND P2, PT, R22.reuse, R5, PT ;  /* 0x000000051600720c */ /* 0x040fe40003f44070 */
[----:B------:R-:W-:Y:S02]  /*3a30*/  IABS R2, R18 ;  /* 0x0000001200027213 */ /* 0x000fe40000000000 */
[----:B------:R-:W-:-:S03]  /*3a40*/  ISETP.GT.U32.AND P0, PT, R22, R11, PT ;  /* 0x0000000b1600720c */ /* 0x000fc60003f04070 */
[----:B------:R-:W-:-:S06]  /*3a50*/  IMAD.HI.U32 R4, R0, R2, RZ ;  /* 0x0000000200047227 */ /* 0x000fcc00078e00ff */
[----:B------:R-:W-:-:S05]  /*3a60*/  @!P2 IMAD.IADD R5, R5, 0x1, -R22 ;  /* 0x000000010505a824 */ /* 0x000fca00078e0a16 */
[C---:B------:R-:W-:Y:S01]  /*3a70*/  ISETP.GT.U32.AND P1, PT, R22.reuse, R5, PT ;  /* 0x000000051600720c */ /* 0x040fe20003f24070 */
[----:B------:R-:W-:Y:S01]  /*3a80*/  IMAD.MOV R4, RZ, RZ, -R4 ;  /* 0x000000ffff047224 */ /* 0x000fe200078e0a04 */
[----:B------:R-:W-:-:S03]  /*3a90*/  ISETP.GT.U32.AND P2, PT, R22, R27, PT ;  /* 0x0000001b1600720c */ /* 0x000fc60003f44070 */
[----:B------:R-:W-:Y:S02]  /*3aa0*/  IMAD R2, R22, R4, R2 ;  /* 0x0000000416027224 */ /* 0x000fe400078e0202 */
[----:B------:R-:W-:-:S06]  /*3ab0*/  @!P0 IMAD.IADD R11, R11, 0x1, -R22 ;  /* 0x000000010b0b8824 */ /* 0x000fcc00078e0a16 */
[--C-:B------:R-:W-:Y:S01]  /*3ac0*/  @!P1 IMAD.IADD R5, R5, 0x1, -R22.reuse ;  /* 0x0000000105059824 */ /* 0x100fe200078e0a16 */
[C---:B------:R-:W-:Y:S02]  /*3ad0*/  ISETP.GT.U32.AND P1, PT, R22.reuse, R2, PT ;  /* 0x000000021600720c */ /* 0x040fe40003f24070 */
[----:B------:R-:W-:Y:S01]  /*3ae0*/  ISETP.GT.U32.AND P0, PT, R22, R11, PT ;  /* 0x0000000b1600720c */ /* 0x000fe20003f04070 */
[----:B------:R-:W-:Y:S01]  /*3af0*/  @!P2 IMAD.IADD R27, R27, 0x1, -R22 ;  /* 0x000000011b1ba824 */ /* 0x000fe200078e0a16 */
[----:B------:R-:W-:Y:S02]  /*3b00*/  ISETP.GE.AND P2, PT, R14, RZ, PT ;  /* 0x000000ff0e00720c */ /* 0x000fe40003f46270 */
[----:B------:R-:W-:-:S07]  /*3b10*/  IABS R4, R26 ;  /* 0x0000001a00047213 */ /* 0x000fce0000000000 */
[--C-:B------:R-:W-:Y:S01]  /*3b20*/  @!P1 IMAD.IADD R2, R2, 0x1, -R22.reuse ;  /* 0x0000000102029824 */ /* 0x100fe200078e0a16 */
[----:B------:R-:W-:Y:S01]  /*3b30*/  ISETP.GT.U32.AND P1, PT, R22, R10, PT ;  /* 0x0000000a1600720c */ /* 0x000fe20003f24070 */
[----:B------:R-:W-:Y:S01]  /*3b40*/  @!P0 IMAD.IADD R11, R11, 0x1, -R22 ;  /* 0x000000010b0b8824 */ /* 0x000fe200078e0a16 */
[----:B------:R-:W-:Y:S01]  /*3b50*/  ISETP.GE.AND P0, PT, R28, RZ, PT ;  /* 0x000000ff1c00720c */ /* 0x000fe20003f06270 */
[----:B0-----:R-:W-:Y:S01]  /*3b60*/  IMAD.HI.U32 R8, R0, R4, RZ ;  /* 0x0000000400087227 */ /* 0x001fe200078e00ff */
[----:B------:R-:W5:Y:S03]  /*3b70*/  LDL.LU R28, [R1+0xe4] ;  /* 0x0000e400011c7983 */ /* 0x000f660000300800 */
[----:B------:R-:W-:Y:S01]  /*3b80*/  @!P3 IMAD.MOV R25, RZ, RZ, -R25 ;  /* 0x000000ffff19b224 */ /* 0x000fe200078e0a19 */
[----:B------:R-:W-:Y:S01]  /*3b90*/  ISETP.GT.U32.AND P3, PT, R22, R9, PT ;  /* 0x000000091600720c */ /* 0x000fe20003f64070 */
[----:B------:R-:W-:-:S02]  /*3ba0*/  @!P6 IMAD.MOV R27, RZ, RZ, -R27 ;  /* 0x000000ffff1be224 */ /* 0x000fc400078e0a1b */
[----:B------:R-:W-:Y:S01]  /*3bb0*/  @!P2 IMAD.MOV R5, RZ, RZ, -R5 ;  /* 0x000000ffff05a224 */ /* 0x000fe200078e0a05 */
[----:B------:R-:W-:Y:S01]  /*3bc0*/  STL [R1+0xc24], R25 ;  /* 0x000c241901007387 */ /* 0x000fe20000100800 */
[----:B------:R-:W-:Y:S02]  /*3bd0*/  IMAD.MOV R8, RZ, RZ, -R8 ;  /* 0x000000ffff087224 */ /* 0x000fe400078e0a08 */
[----:B------:R-:W-:Y:S01]  /*3be0*/  @!P1 IMAD.IADD R10, R10, 0x1, -R22 ;  /* 0x000000010a0a9824 */ /* 0x000fe200078e0a16 */
[----:B------:R-:W-:Y:S01]  /*3bf0*/  STL [R1+0xc28], R27 ;  /* 0x000c281b01007387 */ /* 0x000fe20000100800 */
[----:B------:R-:W-:-:S03]  /*3c00*/  IMAD R4, R22, R8, R4 ;  /* 0x0000000816047224 */ /* 0x000fc600078e0204 */
[----:B------:R0:W-:Y:S01]  /*3c10*/  STL [R1+0xc34], R5 ;  /* 0x000c340501007387 */ /* 0x0001e20000100800 */
[----:B------:R-:W-:Y:S01]  /*3c20*/  @!P0 IMAD.MOV R11, RZ, RZ, -R11 ;  /* 0x000000ffff0b8224 */ /* 0x000fe200078e0a0b */
[C---:B------:R-:W-:Y:S01]  /*3c30*/  ISETP.GT.U32.AND P6, PT, R22.reuse, R2, PT ;  /* 0x000000021600720c */ /* 0x040fe20003fc4070 */
[----:B------:R-:W-:Y:S01]  /*3c40*/  @!P3 IMAD.IADD R9, R9, 0x1, -R22 ;  /* 0x000000010909b824 */ /* 0x000fe200078e0a16 */
[----:B------:R-:W-:Y:S01]  /*3c50*/  ISETP.GT.U32.AND P2, PT, R22, R4, PT ;  /* 0x000000041600720c */ /* 0x000fe20003f44070 */
[----:B------:R-:W5:Y:S01]  /*3c60*/  LDL.LU R29, [R1+0xec] ;  /* 0x0000ec00011d7983 */ /* 0x000f620000300800 */
[----:B0-----:R-:W-:-:S04]  /*3c70*/  IMAD.MOV.U32 R5, RZ, RZ, R10 ;  /* 0x000000ffff057224 */ /* 0x001fc800078e000a */
[----:B------:R-:W-:Y:S01]  /*3c80*/  @!P5 IMAD.MOV R5, RZ, RZ, -R5 ;  /* 0x000000ffff05d224 */ /* 0x000fe200078e0a05 */
[----:B------:R-:W-:Y:S04]  /*3c90*/  STL [R1+0x24], R11 ;  /* 0x0000240b01007387 */ /* 0x000fe80000100800 */
[----:B------:R0:W-:Y:S01]  /*3ca0*/  STL [R1+0x28], R5 ;  /* 0x0000280501007387 */ /* 0x0001e20000100800 */
[----:B------:R-:W-:Y:S01]  /*3cb0*/  ISETP.GE.AND P0, PT, R18, RZ, PT ;  /* 0x000000ff1200720c */ /* 0x000fe20003f06270 */
[----:B------:R-:W-:Y:S02]  /*3cc0*/  @!P6 IMAD.IADD R2, R2, 0x1, -R22 ;  /* 0x000000010202e824 */ /* 0x000fe400078e0a16 */
[----:B0-----:R-:W-:-:S04]  /*3cd0*/  IMAD.MOV.U32 R5, RZ, RZ, R9 ;  /* 0x000000ffff057224 */ /* 0x001fc800078e0009 */
[----:B------:R-:W-:Y:S01]  /*3ce0*/  @!P4 IMAD.MOV R5, RZ, RZ, -R5 ;  /* 0x000000ffff05c224 */ /* 0x000fe200078e0a05 */
[----:B------:R-:W-:Y:S01]  /*3cf0*/  IABS R6, R15 ;  /* 0x0000000f00067213 */ /* 0x000fe20000000000 */
[----:B------:R-:W-:Y:S01]  /*3d00*/  @!P2 IMAD.IADD R4, R4, 0x1, -R22 ;  /* 0x000000010404a824 */ /* 0x000fe200078e0a16 */
[----:B------:R-:W-:-:S04]  /*3d10*/  ISETP.GE.AND P6, PT, R15, RZ, PT ;  /* 0x000000ff0f00720c */ /* 0x000fc80003fc6270 */
[----:B------:R-:W-:Y:S02]  /*3d20*/  ISETP.GT.U32.AND P2, PT, R22, R4, PT ;  /* 0x000000041600720c */ /* 0x000fe40003f44070 */
[----:B---3--:R-:W-:Y:S02]  /*3d30*/  IABS R8, R17 ;  /* 0x0000001100087213 */ /* 0x008fe40000000000 */
[----:B------:R-:W-:-:S09]  /*3d40*/  ISETP.GE.AND P5, PT, R17, RZ, PT ;  /* 0x000000ff1100720c */ /* 0x000fd20003fa6270 */
[----:B------:R-:W-:Y:S02]  /*3d50*/  @!P2 IMAD.IADD R4, R4, 0x1, -R22 ;  /* 0x000000010404a824 */ /* 0x000fe400078e0a16 */
[----:B------:R-:W-:-:S04]  /*3d60*/  IMAD.HI.U32 R7, R0, R6, RZ ;  /* 0x0000000600077227 */ /* 0x000fc800078e00ff */
[----:B------:R-:W-:-:S04]  /*3d70*/  IMAD.MOV R7, RZ, RZ, -R7 ;  /* 0x000000ffff077224 */ /* 0x000fc800078e0a07 */
[----:B------:R-:W-:Y:S02]  /*3d80*/  IMAD R6, R22, R7, R6 ;  /* 0x0000000716067224 */ /* 0x000fe400078e0206 */
[----:B------:R-:W-:-:S04]  /*3d90*/  IMAD.HI.U32 R7, R0, R8, RZ ;  /* 0x0000000800077227 */ /* 0x000fc800078e00ff */
[----:B------:R-:W-:Y:S01]  /*3da0*/  IMAD.MOV R7, RZ, RZ, -R7 ;  /* 0x000000ffff077224 */ /* 0x000fe200078e0a07 */
[----:B------:R-:W-:-:S03]  /*3db0*/  ISETP.GT.U32.AND P1, PT, R22, R6, PT ;  /* 0x000000061600720c */ /* 0x000fc60003f24070 */
[----:B------:R-:W-:Y:S01]  /*3dc0*/  IMAD R8, R22, R7, R8 ;  /* 0x0000000716087224 */ /* 0x000fe200078e0208 */
[----:B------:R-:W-:-:S09]  /*3dd0*/  ISETP.GE.AND P3, PT, R26, RZ, PT ;  /* 0x000000ff1a00720c */ /* 0x000fd20003f66270 */
[----:B------:R-:W-:-:S05]  /*3de0*/  @!P1 IMAD.IADD R6, R6, 0x1, -R22 ;  /* 0x0000000106069824 */ /* 0x000fca00078e0a16 */
[----:B------:R-:W-:Y:S01]  /*3df0*/  ISETP.GT.U32.AND P1, PT, R22, R6, PT ;  /* 0x000000061600720c */ /* 0x000fe20003f24070 */
[----:B------:R-:W-:-:S12]  /*3e00*/  @!P3 IMAD.MOV R4, RZ, RZ, -R4 ;  /* 0x000000ffff04b224 */ /* 0x000fd800078e0a04 */
[----:B------:R-:W-:-:S04]  /*3e10*/  @!P1 IMAD.IADD R6, R6, 0x1, -R22 ;  /* 0x0000000106069824 */ /* 0x000fc800078e0a16 */
[----:B------:R-:W-:Y:S01]  /*3e20*/  @!P6 IMAD.MOV R6, RZ, RZ, -R6 ;  /* 0x000000ffff06e224 */ /* 0x000fe200078e0a06 */
[----:B--2---:R-:W-:Y:S02]  /*3e30*/  ISETP.GE.AND P4, PT, R16, RZ, PT ;  /* 0x000000ff1000720c */ /* 0x004fe40003f86270 */
[----:B------:R-:W-:Y:S02]  /*3e40*/  IABS R9, R16 ;  /* 0x0000001000097213 */ /* 0x000fe40000000000 */
[----:B------:R-:W2:Y:S04]  /*3e50*/  LDL R16, [R1+0xf0] ;  /* 0x0000f00001107983 */ /* 0x000ea80000100800 */
[----:B------:R0:W-:Y:S04]  /*3e60*/  STL [R1+0x2c], R5 ;  /* 0x00002c0501007387 */ /* 0x0001e80000100800 */
[----:B------:R-:W3:Y:S01]  /*3e70*/  LDL R15, [R1+0xf4] ;  /* 0x0000f400010f7983 */ /* 0x000ee20000100800 */
[----:B0-----:R-:W-:-:S04]  /*3e80*/  IMAD.MOV.U32 R5, RZ, RZ, R2 ;  /* 0x000000ffff057224 */ /* 0x001fc800078e0002 */
[----:B------:R-:W-:Y:S01]  /*3e90*/  @!P0 IMAD.MOV R5, RZ, RZ, -R5 ;  /* 0x000000ffff058224 */ /* 0x000fe200078e0a05 */
[----:B----4-:R-:W-:Y:S02]  /*3ea0*/  IABS R2, R3 ;  /* 0x0000000300027213 */ /* 0x010fe40000000000 */
[----:B------:R-:W-:Y:S02]  /*3eb0*/  ISETP.GE.AND P2, PT, R3, RZ, PT ;  /* 0x000000ff0300720c */ /* 0x000fe40003f46270 */
[----:B------:R0:W-:Y:S04]  /*3ec0*/  STL [R1+0x30], R5 ;  /* 0x0000300501007387 */ /* 0x0001e80000100800 */
[----:B------:R-:W4:Y:S04]  /*3ed0*/  LDL R17, [R1+0xf8] ;  /* 0x0000f80001117983 */ /* 0x000f280000100800 */
[----:B------:R-:W4:Y:S04]  /*3ee0*/  LDL.LU R3, [R1+0xfc] ;  /* 0x0000fc0001037983 */ /* 0x000f280000300800 */
[----:B------:R-:W4:Y:S04]  /*3ef0*/  LDL.LU R19, [R1+0x100] ;  /* 0x0001000001137983 */ /* 0x000f280000300800 */
[----:B0-----:R-:W4:Y:S04]  /*3f00*/  LDL.LU R5, [R1+0x104] ;  /* 0x0001040001057983 */ /* 0x001f280000300800 */
[----:B------:R-:W4:Y:S04]  /*3f10*/  LDL.LU R27, [R1+0x108] ;  /* 0x00010800011b7983 */ /* 0x000f280000300800 */
[----:B------:R-:W4:Y:S04]  /*3f20*/  LDL.LU R25, [R1+0x10c] ;  /* 0x00010c0001197983 */ /* 0x000f280000300800 */
[----:B------:R-:W4:Y:S01]  /*3f30*/  LDL.LU R23, [R1+0x110] ;  /* 0x0001100001177983 */ /* 0x000f220000300800 */
[----:B------:R-:W-:-:S03]  /*3f40*/  ISETP.GT.U32.AND P0, PT, R22, R8, PT ;  /* 0x000000081600720c */ /* 0x000fc60003f04070 */
[----:B------:R-:W4:Y:S04]  /*3f50*/  LDL.LU R24, [R1+0x114] ;  /* 0x0001140001187983 */ /* 0x000f280000300800 */
[----:B------:R-:W4:Y:S06]  /*3f60*/  LDL R20, [R1+0x3c4] ;  /* 0x0003c40001147983 */ /* 0x000f2c0000100800 */
[----:B------:R-:W-:-:S05]  /*3f70*/  @!P0 IMAD.IADD R8, R8, 0x1, -R22 ;  /* 0x0000000108088824 */ /* 0x000fca00078e0a16 */
[----:B------:R-:W-:Y:S01]  /*3f80*/  ISETP.GT.U32.AND P0, PT, R22, R8, PT ;  /* 0x000000081600720c */ /* 0x000fe20003f04070 */
[----:B------:R0:W-:Y:S04]  /*3f90*/  STL [R1+0xc38], R4 ;  /* 0x000c380401007387 */ /* 0x0001e80000100800 */
[----:B0-----:R-:W4:Y:S08]  /*3fa0*/  LDL.LU R4, [R1+0xf8] ;  /* 0x0000f80001047983 */ /* 0x001f300000300800 */
[----:B------:R-:W-:-:S04]  /*3fb0*/  @!P0 IMAD.IADD R8, R8, 0x1, -R22 ;  /* 0x0000000108088824 */ /* 0x000fc800078e0a16 */
[----:B------:R-:W-:Y:S01]  /*3fc0*/  @!P5 IMAD.MOV R8, RZ, RZ, -R8 ;  /* 0x000000ffff08d224 */ /* 0x000fe200078e0a08 */
[----:B------:R0:W-:Y:S04]  /*3fd0*/  STL [R1+0xc3c], R6 ;  /* 0x000c3c0601007387 */ /* 0x0001e80000100800 */
[----:B0-----:R-:W4:Y:S04]  /*3fe0*/  LDL.LU R6, [R1+0xf4] ;  /* 0x0000f40001067983 */ /* 0x001f280000300800 */
[----:B------:R0:W-:Y:S04]  /*3ff0*/  STL [R1+0xc40], R8 ;  /* 0x000c400801007387 */ /* 0x0001e80000100800 */
[----:B0-----:R-:W4:Y:S01]  /*4000*/  LDL.LU R8, [R1+0xf0] ;  /* 0x0000f00001087983 */ /* 0x001f220000300800 */
[----:B------:R-:W-:-:S04]  /*4010*/  IMAD.HI.U32 R13, R0, R9, RZ ;  /* 0x00000009000d7227 */ /* 0x000fc800078e00ff */
[----:B------:R-:W-:Y:S02]  /*4020*/  IMAD.MOV R13, RZ, RZ, -R13 ;  /* 0x000000ffff0d7224 */ /* 0x000fe400078e0a0d */
[----:B------:R-:W-:Y:S02]  /*4030*/  IMAD.MOV.U32 R14, RZ, RZ, R2 ;  /* 0x000000ffff0e7224 */ /* 0x000fe400078e0002 */
[----:B------:R-:W-:Y:S02]  /*4040*/  IMAD R9, R22, R13, R9 ;  /* 0x0000000d16097224 */ /* 0x000fe400078e0209 */
[----:B------:R-:W-:-:S03]  /*4050*/  IMAD.HI.U32 R10, R0, R14, RZ ;  /* 0x0000000e000a7227 */ /* 0x000fc600078e00ff */
[----:B------:R-:W-:Y:S01]  /*4060*/  ISETP.GT.U32.AND P0, PT, R22, R9, PT ;  /* 0x000000091600720c */ /* 0x000fe20003f04070 */
[----:B------:R-:W-:-:S04]  /*4070*/  IMAD.MOV R10, RZ, RZ, -R10 ;  /* 0x000000ffff0a7224 */ /* 0x000fc800078e0a0a */
[----:B------:R-:W-:Y:S01]  /*4080*/  IMAD R10, R22, R10, R14 ;  /* 0x0000000a160a7224 */ /* 0x000fe200078e020e */
[----:B-----5:R-:W-:Y:S02]  /*4090*/  IABS R12, R28 ;  /* 0x0000001c000c7213 */ /* 0x020fe40000000000 */
[----:B------:R-:W-:-:S05]  /*40a0*/  IABS R11, R29 ;  /* 0x0000001d000b7213 */ /* 0x000fca0000000000 */
[----:B------:R-:W-:Y:S01]  /*40b0*/  @!P0 IMAD.IADD R9, R9, 0x1, -R22 ;  /* 0x0000000109098824 */ /* 0x000fe200078e0a16 */
[----:B------:R-:W-:Y:S01]  /*40c0*/  ISETP.GT.U32.AND P0, PT, R22, R10, PT ;  /* 0x0000000a1600720c */ /* 0x000fe20003f04070 */
[----:B------:R-:W-:-:S04]  /*40d0*/  IMAD.HI.U32 R7, R0, R12, RZ ;  /* 0x0000000c00077227 */ /* 0x000fc800078e00ff */
[----:B------:R-:W-:-:S04]  /*40e0*/  IMAD.HI.U32 R2, R0, R11, RZ ;  /* 0x0000000b00027227 */ /* 0x000fc800078e00ff */
[----:B------:R-:W-:Y:S02]  /*40f0*/  IMAD.MOV R7, RZ, RZ, -R7 ;  /* 0x000000ffff077224 */ /* 0x000fe400078e0a07 */
[----:B------:R-:W-:Y:S02]  /*4100*/  IMAD.MOV R2, RZ, RZ, -R2 ;  /* 0x000000ffff027224 */ /* 0x000fe400078e0a02 */
[----:B------:R-:W-:Y:S02]  /*4110*/  IMAD R12, R22, R7, R12 ;  /* 0x00000007160c7224 */ /* 0x000fe400078e020c */
[----:B------:R-:W-:Y:S01]  /*4120*/  @!P0 IMAD.IADD R10, R10, 0x1, -R22 ;  /* 0x000000010a0a8824 */ /* 0x000fe200078e0a16 */
[C---:B------:R-:W-:Y:S01]  /*4130*/  ISETP.GT.U32.AND P0, PT, R22.reuse, R9, PT ;  /* 0x000000091600720c */ /* 0x040fe20003f04070 */
[----:B------:R-:W-:-:S03]  /*4140*/  IMAD R11, R22, R2, R11 ;  /* 0x00000002160b7224 */ /* 0x000fc600078e020b */
[C---:B------:R-:W-:Y:S02]  /*4150*/  ISETP.GT.U32.AND P6, PT, R22.reuse, R10, PT ;  /* 0x0000000a1600720c */ /* 0x040fe40003fc4070 */
[C---:B------:R-:W-:Y:S02]  /*4160*/  ISETP.GT.U32.AND P5, PT, R22.reuse, R11, PT ;  /* 0x0000000b1600720c */ /* 0x040fe40003fa4070 */
[----:B------:R-:W-:-:S05]  /*4170*/  ISETP.GT.U32.AND P3, PT, R22, R12, PT ;  /* 0x0000000c1600720c */ /* 0x000fca0003f64070 */
[----:B------:R-:W-:-:S04]  /*4180*/  @!P0 IMAD.IADD R9, R9, 0x1, -R22 ;  /* 0x0000000109098824 */ /* 0x000fc800078e0a16 */
[--C-:B------:R-:W-:Y:S02]  /*4190*/  @!P6 IMAD.IADD R10, R10, 0x1, -R22.reuse ;  /* 0x000000010a0ae824 */ /* 0x100fe400078e0a16 */
[--C-:B------:R-:W-:Y:S01]  /*41a0*/  @!P5 IMAD.IADD R11, R11, 0x1, -R22.reuse ;  /* 0x000000010b0bd824 */ /* 0x100fe200078e0a16 */
[----:B------:R-:W-:Y:S01]  /*41b0*/  ISETP.GE.AND P1, PT, R28, RZ, PT ;  /* 0x000000ff1c00720c */ /* 0x000fe20003f26270 */
[----:B------:R-:W-:-:S05]  /*41c0*/  @!P3 IMAD.IADD R12, R12, 0x1, -R22 ;  /* 0x000000010c0cb824 */ /* 0x000fca00078e0a16 */
[----:B------:R-:W-:-:S13]  /*41d0*/  ISETP.GT.U32.AND P5, PT, R22, R12, PT ;  /* 0x0000000c1600720c */ /* 0x000fda0003fa4070 */
[----:B------:R-:W-:-:S04]  /*41e0*/  @!P5 IMAD.IADD R12, R12, 0x1, -R22 ;  /* 0x000000010c0cd824 */ /* 0x000fc800078e0a16 */
[----:B------:R-:W-:Y:S02]  /*41f0*/  @!P1 IMAD.MOV R12, RZ, RZ, -R12 ;  /* 0x000000ffff0c9224 */ /* 0x000fe400078e0a0c */
[----:B------:R-:W-:Y:S02]  /*4200*/  @!P2 IMAD.MOV R10, RZ, RZ, -R10 ;  /* 0x000000ffff0aa224 */ /* 0x000fe400078e0a0a */
[----:B------:R-:W-:Y:S01]  /*4210*/  @!P4 IMAD.MOV R9, RZ, RZ, -R9 ;  /* 0x000000ffff09c224 */ /* 0x000fe200078e0a09 */
[----:B--2---:R-:W-:-:S05]  /*4220*/  IABS R16, R16 ;  /* 0x0000001000107213 */ /* 0x004fca0000000000 */
[----:B------:R-:W-:Y:S01]  /*4230*/  IMAD.HI.U32 R2, R0, R16, RZ ;  /* 0x0000001000027227 */ /* 0x000fe200078e00ff */
[----:B---3--:R-:W-:-:S03]  /*4240*/  IABS R7, R15 ;  /* 0x0000000f00077213 */ /* 0x008fc60000000000 */
[----:B------:R-:W-:Y:S02]  /*4250*/  IMAD.MOV R2, RZ, RZ, -R2 ;  /* 0x000000ffff027224 */ /* 0x000fe400078e0a02 */
[----:B------:R-:W-:-:S04]  /*4260*/  IMAD.HI.U32 R21, R0, R7, RZ ;  /* 0x0000000700157227 */ /* 0x000fc800078e00ff */
[----:B------:R-:W-:Y:S02]  /*4270*/  IMAD R16, R22, R2, R16 ;  /* 0x0000000216107224 */ /* 0x000fe400078e0210 */
[----:B------:R-:W-:-:S03]  /*4280*/  IMAD.MOV R21, RZ, RZ, -R21 ;  /* 0x000000ffff157224 */ /* 0x000fc600078e0a15 */
[C---:B------:R-:W-:Y:S01]  /*4290*/  ISETP.GT.U32.AND P0, PT, R22.reuse, R16, PT ;  /* 0x000000101600720c */ /* 0x040fe20003f04070 */
[----:B------:R-:W-:-:S05]  /*42a0*/  IMAD R7, R22, R21, R7 ;  /* 0x0000001516077224 */ /* 0x000fca00078e0207 */
[----:B------:R-:W-:Y:S02]  /*42b0*/  ISETP.GT.U32.AND P6, PT, R22, R7, PT ;  /* 0x000000071600720c */ /* 0x000fe40003fc4070 */
[----:B----4-:R-:W-:-:S05]  /*42c0*/  IABS R15, R19 ;  /* 0x00000013000f7213 */ /* 0x010fca0000000000 */
[----:B------:R-:W-:Y:S02]  /*42d0*/  @!P0 IMAD.IADD R16, R16, 0x1, -R22 ;  /* 0x0000000110108824 */ /* 0x000fe400078e0a16 */
[----:B------:R-:W-:Y:S01]  /*42e0*/  IMAD.HI.U32 R2, R0, R15, RZ ;  /* 0x0000000f00027227 */ /* 0x000fe200078e00ff */
[----:B------:R-:W-:Y:S02]  /*42f0*/  IABS R28, R5 ;  /* 0x00000005001c7213 */ /* 0x000fe40000000000 */
[C---:B------:R-:W-:Y:S01]  /*4300*/  ISETP.GT.U32.AND P0, PT, R22.reuse, R11, PT ;  /* 0x0000000b1600720c */ /* 0x040fe20003f04070 */
[----:B------:R-:W-:Y:S01]  /*4310*/  IMAD.MOV R2, RZ, RZ, -R2 ;  /* 0x000000ffff027224 */ /* 0x000fe200078e0a02 */
[----:B------:R-:W-:Y:S01]  /*4320*/  IABS R13, R17 ;  /* 0x00000011000d7213 */ /* 0x000fe20000000000 */
[----:B------:R-:W-:Y:S01]  /*4330*/  @!P6 IMAD.IADD R7, R7, 0x1, -R22 ;  /* 0x000000010707e824 */ /* 0x000fe200078e0a16 */
[----:B------:R-:W-:Y:S01]  /*4340*/  IABS R17, R3 ;  /* 0x0000000300117213 */ /* 0x000fe20000000000 */
[C---:B------:R-:W-:Y:S01]  /*4350*/  IMAD R15, R22.reuse, R2, R15 ;  /* 0x00000002160f7224 */ /* 0x040fe200078e020f */
[----:B------:R-:W-:Y:S01]  /*4360*/  ISETP.GT.U32.AND P6, PT, R22, R16, PT ;  /* 0x000000101600720c */ /* 0x000fe20003fc4070 */
[----:B------:R-:W-:Y:S01]  /*4370*/  IMAD.HI.U32 R2, R0, R28, RZ ;  /* 0x0000001c00027227 */ /* 0x000fe200078e00ff */
[----:B------:R-:W-:-:S03]  /*4380*/  IABS R21, R27 ;  /* 0x0000001b00157213 */ /* 0x000fc60000000000 */
[----:B------:R-:W-:-:S04]  /*4390*/  IMAD.HI.U32 R18, R0, R13, RZ ;  /* 0x0000000d00127227 */ /* 0x000fc800078e00ff */
[----:B------:R-:W-:-:S04]  /*43a0*/  IMAD.HI.U32 R14, R0, R17, RZ ;  /* 0x00000011000e7227 */ /* 0x000fc800078e00ff */
[----:B------:R-:W-:Y:S02]  /*43b0*/  IMAD.MOV R2, RZ, RZ, -R2 ;  /* 0x000000ffff027224 */ /* 0x000fe400078e0a02 */
[----:B------:R-:W-:Y:S02]  /*43c0*/  IMAD.MOV R18, RZ, RZ, -R18 ;  /* 0x000000ffff127224 */ /* 0x000fe400078e0a12 */
[----:B------:R-:W-:Y:S02]  /*43d0*/  IMAD.MOV R14, RZ, RZ, -R14 ;  /* 0x000000ffff0e7224 */ /* 0x000fe400078e0a0e */
[----:B------:R-:W-:Y:S02]  /*43e0*/  IMAD R28, R22, R2, R28 ;  /* 0x00000002161c7224 */ /* 0x000fe400078e021c */
[----:B------:R-:W-:-:S04]  /*43f0*/  IMAD.HI.U32 R26, R0, R21, RZ ;  /* 0x00000015001a7227 */ /* 0x000fc800078e00ff */
[--C-:B------:R-:W-:Y:S01]  /*4400*/  @!P0 IMAD.IADD R11, R11, 0x1, -R22.reuse ;  /* 0x000000010b0b8824 */ /* 0x100fe200078e0a16 */
[C---:B------:R-:W-:Y:S01]  /*4410*/  ISETP.GT.U32.AND P0, PT, R22.reuse, R15, PT ;  /* 0x0000000f1600720c */ /* 0x040fe20003f04070 */
[C---:B------:R-:W-:Y:S01]  /*4420*/  IMAD R13, R22.reuse, R18, R13 ;  /* 0x00000012160d7224 */ /* 0x040fe200078e020d */
[----:B------:R-:W-:Y:S01]  /*4430*/  IABS R18, R25 ;  /* 0x0000001900127213 */ /* 0x000fe20000000000 */
[----:B------:R-:W-:Y:S01]  /*4440*/  IMAD R17, R22, R14, R17 ;  /* 0x0000000e16117224 */ /* 0x000fe200078e0211 */
[----:B------:R-:W-:Y:S01]  /*4450*/  IABS R14, R23 ;  /* 0x00000017000e7213 */ /* 0x000fe20000000000 */
[----:B------:R-:W-:Y:S01]  /*4460*/  @!P6 IMAD.IADD R16, R16, 0x1, -R22 ;  /* 0x000000011010e824 */ /* 0x000fe200078e0a16 */
[C---:B------:R-:W-:Y:S01]  /*4470*/  ISETP.GT.U32.AND P6, PT, R22.reuse, R28, PT ;  /* 0x0000001c1600720c */ /* 0x040fe20003fc4070 */
[----:B------:R-:W-:Y:S01]  /*4480*/  IMAD.MOV R26, RZ, RZ, -R26 ;  /* 0x000000ffff1a7224 */ /* 0x000fe200078e0a1a */
[----:B------:R-:W-:Y:S01]  /*4490*/  ISETP.GT.U32.AND P5, PT, R22, R17, PT ;  /* 0x000000111600720c */ /* 0x000fe20003fa4070 */
[----:B------:R-:W-:-:S04]  /*44a0*/  IMAD.HI.U32 R2, R0, R18, RZ ;  /* 0x0000001200027227 */ /* 0x000fc800078e00ff */
[----:B------:R-:W-:Y:S02]  /*44b0*/  IMAD R21, R22, R26, R21 ;  /* 0x0000001a16157224 */ /* 0x000fe400078e0215 */
[----:B------:R-:W-:Y:S01]  /*44c0*/  IMAD.HI.U32 R26, R0, R14, RZ ;  /* 0x0000000e001a7227 */ /* 0x000fe200078e00ff */
[----:B------:R-:W-:-:S03]  /*44d0*/  ISETP.GT.U32.AND P3, PT, R22, R13, PT ;  /* 0x0000000d1600720c */ /* 0x000fc60003f64070 */
[----:B------:R-:W-:Y:S02]  /*44e0*/  IMAD.MOV R2, RZ, RZ, -R2 ;  /* 0x000000ffff027224 */ /* 0x000fe400078e0a02 */
[----:B------:R-:W-:Y:S02]  /*44f0*/  IMAD.MOV R26, RZ, RZ, -R26 ;  /* 0x000000ffff1a7224 */ /* 0x000fe400078e0a1a */
[----:B------:R-:W-:Y:S02]  /*4500*/  @!P0 IMAD.IADD R15, R15, 0x1, -R22 ;  /* 0x000000010f0f8824 */ /* 0x000fe400078e0a16 */
[C---:B------:R-:W-:Y:S01]  /*4510*/  IMAD R18, R22.reuse, R2, R18 ;  /* 0x0000000216127224 */ /* 0x040fe200078e0212 */
[----:B------:R-:W-:Y:S01]  /*4520*/  IABS R2, R24 ;  /* 0x0000001800027213 */ /* 0x000fe20000000000 */
[----:B------:R-:W-:Y:S01]  /*4530*/  IMAD R14, R22, R26, R14 ;  /* 0x0000001a160e7224 */ /* 0x000fe200078e020e */
[----:B------:R-:W-:Y:S01]  /*4540*/  IABS R26, R20 ;  /* 0x00000014001a7213 */ /* 0x000fe20000000000 */
[--C-:B------:R-:W-:Y:S01]  /*4550*/  @!P6 IMAD.IADD R28, R28, 0x1, -R22.reuse ;  /* 0x000000011c1ce824 */ /* 0x100fe200078e0a16 */
[----:B------:R-:W-:Y:S01]  /*4560*/  ISETP.GT.U32.AND P1, PT, R22, R15, PT ;  /* 0x0000000f1600720c */ /* 0x000fe20003f24070 */
[----:B------:R-:W-:Y:S01]  /*4570*/  @!P5 IMAD.IADD R17, R17, 0x1, -R22 ;  /* 0x000000011111d824 */ /* 0x000fe200078e0a16 */
[----:B------:R-:W-:Y:S01]  /*4580*/  ISETP.GE.AND P5, PT, R29, RZ, PT ;  /* 0x000000ff1d00720c */ /* 0x000fe20003fa6270 */
[----:B------:R-:W-:Y:S01]  /*4590*/  IMAD.HI.U32 R29, R0, R2, RZ ;  /* 0x00000002001d7227 */ /* 0x000fe200078e00ff */
[----:B------:R-:W-:-:S03]  /*45a0*/  ISETP.GT.U32.AND P2, PT, R22, R28, PT ;  /* 0x0000001c1600720c */ /* 0x000fc60003f44070 */
[----:B------:R-:W-:-:S04]  /*45b0*/  IMAD.HI.U32 R0, R0, R26, RZ ;  /* 0x0000001a00007227 */ /* 0x000fc800078e00ff */
[----:B------:R-:W-:Y:S02]  /*45c0*/  IMAD.MOV R0, RZ, RZ, -R0 ;  /* 0x000000ffff007224 */ /* 0x000fe400078e0a00 */
[----:B------:R-:W-:Y:S01]  /*45d0*/  @!P3 IMAD.IADD R13, R13, 0x1, -R22 ;  /* 0x000000010d0db824 */ /* 0x000fe200078e0a16 */
[C---:B------:R-:W-:Y:S01]  /*45e0*/  ISETP.GT.U32.AND P3, PT, R22.reuse, R7, PT ;  /* 0x000000071600720c */ /* 0x040fe20003f64070 */
[----:B------:R-:W-:Y:S02]  /*45f0*/  IMAD R26, R22, R0, R26 ;  /* 0x00000000161a7224 */ /* 0x000fe400078e021a */
[--C-:B------:R-:W-:Y:S01]  /*4600*/  @!P1 IMAD.IADD R15, R15, 0x1, -R22.reuse ;  /* 0x000000010f0f9824 */ /* 0x100fe200078e0a16 */
[----:B------:R-:W-:Y:S01]  /*4610*/  ISETP.GE.AND P1, PT, R19, RZ, PT ;  /* 0x000000ff1300720c */ /* 0x000fe20003f26270 */
[----:B------:R-:W-:Y:S01]  /*4620*/  @!P2 IMAD.IADD R28, R28, 0x1, -R22 ;  /* 0x000000011c1ca824 */ /* 0x000fe200078e0a16 */
[----:B------:R-:W0:Y:S01]  /*4630*/  S2R R19, SR_TID.X ;  /* 0x0000000000137919 */ /* 0x000e220000002100 */
[----:B------:R-:W-:-:S02]  /*4640*/  ISETP.GT.U32.AND P4, PT, R22, R13, PT ;  /* 0x0000000d1600720c */ /* 0x000fc40003f84070 */
[----:B------:R-:W-:-:S04]  /*4650*/  ISETP.GT.U32.AND P2, PT, R22, R26, PT ;  /* 0x0000001a1600720c */ /* 0x000fc80003f44070 */
[----:B------:R-:W-:Y:S01]  /*4660*/  @!P3 IMAD.IADD R7, R7, 0x1, -R22 ;  /* 0x000000010707b824 */ /* 0x000fe200078e0a16 */
[C---:B------:R-:W-:Y:S02]  /*4670*/  ISETP.GT.U32.AND P3, PT, R22.reuse, R21, PT ;  /* 0x000000151600720c */ /* 0x040fe40003f64070 */
[----:B------:R-:W-:-:S04]  /*4680*/  ISETP.GT.U32.AND P0, PT, R22, R14, PT ;  /* 0x0000000e1600720c */ /* 0x000fc80003f04070 */
[--C-:B------:R-:W-:Y:S01]  /*4690*/  @!P4 IMAD.IADD R13, R13, 0x1, -R22.reuse ;  /* 0x000000010d0dc824 */ /* 0x100fe200078e0a16 */
[----:B------:R-:W-:Y:S01]  /*46a0*/  ISETP.GT.U32.AND P4, PT, R22, R18, PT ;  /* 0x000000121600720c */ /* 0x000fe20003f84070 */
[--C-:B------:R-:W-:Y:S01]  /*46b0*/  @!P2 IMAD.IADD R26, R26, 0x1, -R22.reuse ;  /* 0x000000011a1aa824 */ /* 0x100fe200078e0a16 */
[----:B------:R-:W-:Y:S02]  /*46c0*/  ISETP.GE.AND P2, PT, R23, RZ, PT ;  /* 0x000000ff1700720c */ /* 0x000fe40003f46270 */
[----:B------:R-:W-:Y:S01]  /*46d0*/  ISETP.GE.AND P6, PT, R8, RZ, PT ;  /* 0x000000ff0800720c */ /* 0x000fe20003fc6270 */
[----:B------:R-:W1:Y:S01]  /*46e0*/  LDC R23, c[0x0][0x230] ;  /* 0x00008c00ff177b82 */ /* 0x000e620000000800 */
[--C-:B------:R-:W-:Y:S01]  /*46f0*/  @!P3 IMAD.IADD R21, R21, 0x1, -R22.reuse ;  /* 0x000000011515b824 */ /* 0x100fe200078e0a16 */
[----:B------:R-:W-:Y:S01]  /*4700*/  ISETP.GE.AND P3, PT, R6, RZ, PT ;  /* 0x000000ff0600720c */ /* 0x000fe20003f66270 */
[----:B------:R-:W-:Y:S01]  /*4710*/  @!P0 IMAD.IADD R14, R14, 0x1, -R22 ;  /* 0x000000010e0e8824 */ /* 0x000fe200078e0a16 */
[C---:B------:R-:W-:Y:S01]  /*4720*/  ISETP.GT.U32.AND P0, PT, R22.reuse, R17, PT ;  /* 0x000000111600720c */ /* 0x040fe20003f04070 */
[----:B------:R-:W-:Y:S01]  /*4730*/  @!P5 IMAD.MOV R11, RZ, RZ, -R11 ;  /* 0x000000ffff0bd224 */ /* 0x000fe200078e0a0b */
[----:B------:R-:W-:Y:S01]  /*4740*/  ISETP.GT.U32.AND P5, PT, R22, R21, PT ;  /* 0x000000151600720c */ /* 0x000fe20003fa4070 */
[----:B------:R-:W-:-:S02]  /*4750*/  IMAD.MOV R29, RZ, RZ, -R29 ;  /* 0x000000ffff1d7224 */ /* 0x000fc400078e0a1d */
[----:B------:R-:W-:Y:S01]  /*4760*/  @!P4 IMAD.IADD R18, R18, 0x1, -R22 ;  /* 0x000000011212c824 */ /* 0x000fe200078e0a16 */
[----:B------:R-:W-:Y:S02]  /*4770*/  ISETP.GE.AND P4, PT, R4, RZ, PT ;  /* 0x000000ff0400720c */ /* 0x000fe40003f86270 */
[----:B------:R-:W-:Y:S01]  /*4780*/  @!P6 IMAD.MOV R16, RZ, RZ, -R16 ;  /* 0x000000ffff10e224 */ /* 0x000fe200078e0a10 */
[----:B------:R-:W-:Y:S01]  /*4790*/  ISETP.GE.AND P6, PT, R3, RZ, PT ;  /* 0x000000ff0300720c */ /* 0x000fe20003fc6270 */
[----:B------:R-:W-:Y:S01]  /*47a0*/  IMAD R2, R22, R29, R2 ;  /* 0x0000001d16027224 */ /* 0x000fe200078e0202 */
[----:B0-----:R-:W-:Y:S02]  /*47b0*/  LOP3.LUT R0, R19, 0x3, RZ, 0xc0, !PT ;  /* 0x0000000313007812 */ /* 0x001fe400078ec0ff */
[----:B------:R-:W-:Y:S01]  /*47c0*/  SHF.R.U32.HI R29, RZ, 0x2, R19 ;  /* 0x00000002ff1d7819 */ /* 0x000fe20000011613 */
[----:B------:R-:W-:Y:S01]  /*47d0*/  STL [R1+0xc44], R9 ;  /* 0x000c440901007387 */ /* 0x000fe20000100800 */
[----:B------:R-:W-:-:S02]  /*47e0*/  @!P3 IMAD.MOV R7, RZ, RZ, -R7 ;  /* 0x000000ffff07b224 */ /* 0x000fc400078e0a07 */
[----:B------:R-:W-:Y:S01]  /*47f0*/  IMAD R0, R0, 0x220, RZ ;  /* 0x0000022000007824 */ /* 0x000fe200078e02ff */
[----:B------:R-:W-:Y:S01]  /*4800*/  STL [R1+0xc48], R10 ;  /* 0x000c480a01007387 */ /* 0x000fe20000100800 */
[----:B------:R-:W-:Y:S01]  /*4810*/  SGXT.U32 R29, R29, 0x3 ;  /* 0x000000031d1d781a */ /* 0x000fe20000000000 */
[----:B------:R-:W-:Y:S02]  /*4820*/  IMAD.SHL.U32 R4, R19, 0x40, RZ ;  /* 0x0000004013047824 */ /* 0x000fe400078e00ff */
[----:B------:R-:W-:Y:S01]  /*4830*/  STL [R1+0xc4c], R12 ;  /* 0x000c4c0c01007387 */ /* 0x000fe20000100800 */
[--C-:B------:R-:W-:Y:S02]  /*4840*/  @!P0 IMAD.IADD R17, R17, 0x1, -R22.reuse ;  /* 0x0000000111118824 */ /* 0x100fe400078e0a16 */
[----:B------:R-:W-:Y:S01]  /*4850*/  @!P5 IMAD.IADD R21, R21, 0x1, -R22 ;  /* 0x000000011515d824 */ /* 0x000fe200078e0a16 */
[----:B------:R-:W-:Y:S01]  /*4860*/  STL [R1+0xc50], R11 ;  /* 0x000c500b01007387 */ /* 0x000fe20000100800 */
[----:B------:R-:W-:Y:S01]  /*4870*/  ISETP.GE.AND P5, PT, R5, RZ, PT ;  /* 0x000000ff0500720c */ /* 0x000fe20003fa6270 */
[----:B-1----:R-:W-:Y:S01]  /*4880*/  VIADD R23, R23, 0x3f ;  /* 0x0000003f17177836 */ /* 0x002fe20000000000 */
[----:B------:R-:W-:Y:S01]  /*4890*/  LOP3.LUT R0, R0, R29, RZ, 0xfc, !PT ;  /* 0x0000001d00007212 */ /* 0x000fe200078efcff */
[----:B------:R-:W-:Y:S01]  /*48a0*/  STL [R1+0xc54], R16 ;  /* 0x000c541001007387 */ /* 0x000fe20000100800 */
[----:B------:R-:W-:Y:S01]  /*48b0*/  @!P4 IMAD.MOV R13, RZ, RZ, -R13 ;  /* 0x000000ffff0dc224 */ /* 0x000fe200078e0a0d */
[----:B------:R-:W-:-:S02]  /*48c0*/  SHF.R.U32.HI R5, RZ, 0x1, R19 ;  /* 0x00000001ff057819 */ /* 0x000fc40000011613 */
[----:B------:R0:W-:Y:S01]  /*48d0*/  STL [R1+0xc58], R7 ;  /* 0x000c580701007387 */ /* 0x0001e20000100800 */
[----:B------:R-:W-:Y:S01]  /*48e0*/  @!P6 IMAD.MOV R17, RZ, RZ, -R17 ;  /* 0x000000ffff11e224 */ /* 0x000fe200078e0a11 */
[----:B------:R-:W-:Y:S01]  /*48f0*/  LOP3.LUT R29, R4, 0x1c0, RZ, 0xc0, !PT ;  /* 0x000001c0041d7812 */ /* 0x000fe200078ec0ff */
[----:B------:R-:W-:Y:S01]  /*4900*/  IMAD.SHL.U32 R4, R19, 0x2, RZ ;  /* 0x0000000213047824 */ /* 0x000fe200078e00ff */
[----:B------:R-:W-:Y:S01]  /*4910*/  SHF.R.S32.HI R6, RZ, 0x1f, R23 ;  /* 0x0000001fff067819 */ /* 0x000fe20000011417 */
[----:B------:R-:W-:Y:S01]  /*4920*/  STL [R1+0xc5c], R13 ;  /* 0x000c5c0d01007387 */ /* 0x000fe20000100800 */
[----:B------:R-:W-:-:S03]  /*4930*/  LOP3.LUT R0, R0, 0x10, R5, 0xf8, !PT ;  /* 0x0000001000007812 */ /* 0x000fc600078ef805 */
[----:B------:R-:W2:Y:S01]  /*4940*/  LDL.LU R3, [R1+0xc70] ;  /* 0x000c700001037983 */ /* 0x000ea20000300800 */
[----:B0-----:R-:W-:Y:S01]  /*4950*/  IMAD.SHL.U32 R7, R19, 0x8, RZ ;  /* 0x0000000813077824 */ /* 0x001fe200078e00ff */
[----:B------:R-:W-:Y:S02]  /*4960*/  LEA.HI R6, R6, R23, RZ, 0x6 ;  /* 0x0000001706067211 */ /* 0x000fe400078f30ff */
[----:B------:R-:W-:Y:S02]  /*4970*/  STL [R1+0xc60], R17 ;  /* 0x000c601101007387 */ /* 0x000fe40000100800 */
[----:B------:R-:W-:Y:S02]  /*4980*/  LOP3.LUT R29, R29, 0x30, R7, 0xf8, !PT ;  /* 0x000000301d1d7812 */ /* 0x000fe400078ef807 */
[----:B------:R-:W-:Y:S04]  /*4990*/  STL [R1+0xb64], R7 ;  /* 0x000b640701007387 */ /* 0x000fe80000100800 */
[----:B------:R0:W-:Y:S04]  /*49a0*/  STL [R1+0xb68], R0 ;  /* 0x000b680001007387 */ /* 0x0001e80000100800 */
[----:B------:R-:W3:Y:S01]  /*49b0*/  LDL.LU R8, [R1+0xb0] ;  /* 0x0000b00001087983 */ /* 0x000ee20000300800 */
[----:B------:R-:W-:-:S03]  /*49c0*/  @!P1 IMAD.MOV R15, RZ, RZ, -R15 ;  /* 0x000000ffff0f9224 */ /* 0x000fc600078e0a0f */
[----:B------:R-:W4:Y:S01]  /*49d0*/  LDL.LU R6, [R1+0xac] ;  /* 0x0000ac0001067983 */ /* 0x000f220000300800 */
[----:B0-----:R-:W-:-:S05]  /*49e0*/  LOP3.LUT R0, R29, 0x30, R4, 0x78, !PT ;  /* 0x000000301d007812 */ /* 0x001fca00078e7804 */
[----:B------:R0:W-:Y:S04]  /*49f0*/  STL [R1+0x3c0], R0 ;  /* 0x0003c00001007387 */ /* 0x0001e80000100800 */
[----:B------:R-:W5:Y:S01]  /*4a00*/  LDL.LU R4, [R1+0xa8] ;  /* 0x0000a80001047983 */ /* 0x000f620000300800 */
[----:B------:R-:W-:-:S03]  /*4a10*/  LOP3.LUT R19, R19, 0x3f, RZ, 0xc0, !PT ;  /* 0x0000003f13137812 */ /* 0x000fc600078ec0ff */
[----:B------:R-:W-:Y:S01]  /*4a20*/  STL [R1+0xc64], R15 ;  /* 0x000c640f01007387 */ /* 0x000fe20000100800 */
[----:B------:R-:W-:-:S03]  /*4a30*/  ISETP.GE.AND P1, PT, R20, RZ, PT ;  /* 0x000000ff1400720c */ /* 0x000fc60003f26270 */
[----:B------:R-:W5:Y:S01]  /*4a40*/  LDL.LU R5, [R1+0xa4] ;  /* 0x0000a40001057983 */ /* 0x000f620000300800 */
[----:B0-----:R-:W-:-:S03]  /*4a50*/  IMAD R0, R19, UR5, RZ ;  /* 0x0000000513007c24 */ /* 0x001fc6000f8e02ff */
[----:B------:R-:W5:Y:S04]  /*4a60*/  LDL.LU R20, [R1+0x9c] ;  /* 0x00009c0001147983 */ /* 0x000f680000300800 */
[----:B------:R-:W5:Y:S01]  /*4a70*/  LDL.LU R19, [R1+0x80] ;  /* 0x0000800001137983 */ /* 0x000f620000300800 */
[C---:B------:R-:W-:Y:S02]  /*4a80*/  ISETP.GT.U32.AND P0, PT, R22.reuse, R2, PT ;  /* 0x000000021600720c */ /* 0x040fe40003f04070 */
[C---:B------:R-:W-:Y:S02]  /*4a90*/  ISETP.GT.U32.AND P3, PT, R22.reuse, R18, PT ;  /* 0x000000121600720c */ /* 0x040fe40003f64070 */
[C---:B------:R-:W-:Y:S02]  /*4aa0*/  ISETP.GT.U32.AND P4, PT, R22.reuse, R14, PT ;  /* 0x0000000e1600720c */ /* 0x040fe40003f84070 */
[----:B------:R-:W-:-:S07]  /*4ab0*/  ISETP.GT.U32.AND P6, PT, R22, R26, PT ;  /* 0x0000001a1600720c */ /* 0x000fce0003fc4070 */
[----:B------:R-:W-:-:S05]  /*4ac0*/  @!P0 IMAD.IADD R2, R2, 0x1, -R22 ;  /* 0x0000000102028824 */ /* 0x000fca00078e0a16 */
[----:B------:R-:W-:Y:S01]  /*4ad0*/  ISETP.GT.U32.AND P0, PT, R22, R2, PT ;  /* 0x000000021600720c */ /* 0x000fe20003f04070 */
[--C-:B------:R-:W-:Y:S01]  /*4ae0*/  @!P3 IMAD.IADD R18, R18, 0x1, -R22.reuse ;  /* 0x000000011212b824 */ /* 0x100fe200078e0a16 */
[----:B------:R-:W-:Y:S01]  /*4af0*/  ISETP.GE.AND P3, PT, R27, RZ, PT ;  /* 0x000000ff1b00720c */ /* 0x000fe20003f66270 */
[--C-:B------:R-:W-:Y:S02]  /*4b00*/  @!P4 IMAD.IADD R14, R14, 0x1, -R22.reuse ;  /* 0x000000010e0ec824 */ /* 0x100fe400078e0a16 */
[----:B------:R-:W-:-:S08]  /*4b10*/  @!P6 IMAD.IADD R26, R26, 0x1, -R22 ;  /* 0x000000011a1ae824 */ /* 0x000fd000078e0a16 */
[----:B------:R-:W-:Y:S02]  /*4b20*/  @!P0 IMAD.IADD R2, R2, 0x1, -R22 ;  /* 0x0000000102028824 */ /* 0x000fe400078e0a16 */
[----:B------:R-:W-:-:S04]  /*4b30*/  IMAD.MOV.U32 R22, RZ, RZ, R28 ;  /* 0x000000ffff167224 */ /* 0x000fc800078e001c */
[----:B------:R-:W-:Y:S01]  /*4b40*/  @!P5 IMAD.MOV R22, RZ, RZ, -R22 ;  /* 0x000000ffff16d224 */ /* 0x000fe200078e0a16 */
[----:B------:R-:W-:Y:S01]  /*4b50*/  ISETP.GE.AND P4, PT, R25, RZ, PT ;  /* 0x000000ff1900720c */ /* 0x000fe20003f86270 */
[----:B------:R-:W-:Y:S01]  /*4b60*/  @!P3 IMAD.MOV R21, RZ, RZ, -R21 ;  /* 0x000000ffff15b224 */ /* 0x000fe200078e0a15 */
[----:B------:R-:W-:Y:S02]  /*4b70*/  ISETP.GE.AND P0, PT, R24, RZ, PT ;  /* 0x000000ff1800720c */ /* 0x000fe40003f06270 */
[----:B------:R-:W-:Y:S04]  /*4b80*/  STL [R1+0xc68], R22 ;  /* 0x000c681601007387 */ /* 0x000fe80000100800 */
[----:B------:R-:W5:Y:S04]  /*4b90*/  LDL.LU R27, [R1+0x88] ;  /* 0x00008800011b7983 */ /* 0x000f680000300800 */
[----:B------:R-:W5:Y:S04]  /*4ba0*/  LDL.LU R25, [R1+0x90] ;  /* 0x0000900001197983 */ /* 0x000f680000300800 */
[----:B------:R-:W5:Y:S04]  /*4bb0*/  LDL.LU R24, [R1+0x94] ;  /* 0x0000940001187983 */ /* 0x000f680000300800 */
[----:B------:R-:W5:Y:S01]  /*4bc0*/  LDL.LU R23, [R1+0x98] ;  /* 0x0000980001177983 */ /* 0x000f620000300800 */
[----:B--2---:R-:W-:-:S02]  /*4bd0*/  ISETP.NE.AND P5, PT, R3, RZ, PT ;  /* 0x000000ff0300720c */ /* 0x004fc40003fa5270 */
[----:B------:R-:W-:Y:S02]  /*4be0*/  LOP3.LUT R28, RZ, R3, RZ, 0x33, !PT ;  /* 0x00000003ff1c7212 */ /* 0x000fe400078e33ff */
[----:B------:R-:W-:Y:S01]  /*4bf0*/  IADD3 R3, P6, R0, UR8, RZ ;  /* 0x0000000800037c10 */ /* 0x000fe2000ffde0ff */
[----:B------:R-:W-:Y:S01]  /*4c00*/  @!P4 IMAD.MOV R18, RZ, RZ, -R18 ;  /* 0x000000ffff12c224 */ /* 0x000fe200078e0a12 */
[----:B------:R-:W-:-:S03]  /*4c10*/  ULDC UR8, c[0x0][0x234] ;  /* 0x00008d0000087ab9 */ /* 0x000fc60000000800 */
[----:B------:R4:W-:Y:S01]  /*4c20*/  STL [R1+0xba0], R3 ;  /* 0x000ba00301007387 */ /* 0x0009e20000100800 */
[----:B---3--:R-:W-:-:S03]  /*4c30*/  SEL R7, R28, R8, !P5 ;  /* 0x000000081c077207 */ /* 0x008fc60006800000 */
[----:B------:R0:W-:Y:S01]  /*4c40*/  STL [R1+0xc6c], R21 ;  /* 0x000c6c1501007387 */ /* 0x0001e20000100800 */
[----:B----4-:R-:W-:-:S03]  /*4c50*/  SEL R3, R28, R6, !P5 ;  /* 0x000000061c037207 */ /* 0x010fc60006800000 */
[----:B------:R-:W-:Y:S04]  /*4c60*/  STL [R1+0x5c], R7 ;  /* 0x00005c0701007387 */ /* 0x000fe80000100800 */
[----:B0-----:R-:W2:Y:S01]  /*4c70*/  LDL.LU R21, [R1+0x8c] ;  /* 0x00008c0001157983 */ /* 0x001ea20000300800 */
[----:B-----5:R-:W-:-:S03]  /*4c80*/  SEL R0, R28, R4, !P5 ;  /* 0x000000041c007207 */ /* 0x020fc60006800000 */
[----:B------:R0:W-:Y:S04]  /*4c90*/  STL [R1+0x60], R3 ;  /* 0x0000600301007387 */ /* 0x0001e80000100800 */
[----:B------:R-:W3:Y:S01]  /*4ca0*/  LDL.LU R22, [R1+0x84] ;  /* 0x0000840001167983 */ /* 0x000ee20000300800 */
[----:B------:R-:W-:-:S03]  /*4cb0*/  SEL R6, R28, R5, !P5 ;  /* 0x000000051c067207 */ /* 0x000fc60006800000 */
[----:B------:R1:W-:Y:S04]  /*4cc0*/  STL [R1+0x64], R0 ;  /* 0x0000640001007387 */ /* 0x0003e80000100800 */
[----:B0-----:R-:W4:Y:S01]  /*4cd0*/  LDL.LU R3, [R1+0x74] ;  /* 0x0000740001037983 */ /* 0x001f220000300800 */
[----:B------:R-:W-:-:S03]  /*4ce0*/  SEL R5, R28, R20, !P5 ;  /* 0x000000141c057207 */ /* 0x000fc60006800000 */
[----:B------:R-:W5:Y:S01]  /*4cf0*/  LDL.LU R29, [R1+0x68] ;  /* 0x00006800011d7983 */ /* 0x000f620000300800 */
[----:B------:R-:W-:-:S03]  /*4d00*/  SEL R4, R28, R19, !P5 ;  /* 0x000000131c047207 */ /* 0x000fc60006800000 */
[----:B-1----:R-:W5:Y:S04]  /*4d10*/  LDL.LU R0, [R1+0x58] ;  /* 0x0000580001007983 */ /* 0x002f680000300800 */
[----:B------:R0:W-:Y:S04]  /*4d20*/  STL [R1+0x6c], R6 ;  /* 0x00006c0601007387 */ /* 0x0001e80000100800 */
[----:B------:R-:W5:Y:S04]  /*4d30*/  LDL.LU R15, [R1+0x54] ;  /* 0x00005400010f7983 */ /* 0x000f680000300800 */
[----:B------:R-:W-:Y:S04]  /*4d40*/  STL [R1+0x70], R5 ;  /* 0x0000700501007387 */ /* 0x000fe80000100800 */
[----:B------:R-:W5:Y:S04]  /*4d50*/  LDL.LU R17, [R1+0x50] ;  /* 0x0000500001117983 */ /* 0x000f680000300800 */
[----:B------:R1:W-:Y:S04]  /*4d60*/  STL [R1+0x80], R4 ;  /* 0x0000800401007387 */ /* 0x0003e80000100800 */
[----:B------:R-:W5:Y:S04]  /*4d70*/  LDL.LU R13, [R1+0x48] ;  /* 0x00004800010d7983 */ /* 0x000f680000300800 */
[----:B------:R-:W5:Y:S04]  /*4d80*/  LDL.LU R7, [R1+0x44] ;  /* 0x0000440001077983 */ /* 0x000f680000300800 */
[----:B------:R-:W5:Y:S04]  /*4d90*/  LDL.LU R16, [R1+0x40] ;  /* 0x0000400001107983 */ /* 0x000f680000300800 */
[----:B------:R-:W5:Y:S04]  /*4da0*/  LDL.LU R11, [R1+0x34] ;  /* 0x00003400010b7983 */ /* 0x000f680000300800 */
[----:B------:R-:W5:Y:S04]  /*4db0*/  LDL.LU R12, [R1+0x20] ;  /* 0x00002000010c7983 */ /* 0x000f680000300800 */
[----:B------:R-:W5:Y:S04]  /*4dc0*/  LDL.LU R10, [R1+0x1c] ;  /* 0x00001c00010a7983 */ /* 0x000f680000300800 */
[----:B------:R-:W5:Y:S04]  /*4dd0*/  LDL.LU R9, [R1+0x18] ;  /* 0x0000180001097983 */ /* 0x000f680000300800 */
[----:B------:R-:W5:Y:S04]  /*4de0*/  LDL.LU R8, [R1+0x14] ;  /* 0x0000140001087983 */ /* 0x000f680000300800 */
[----:B0-----:R-:W5:Y:S04]  /*4df0*/  LDL.LU R6, [R1+0x10] ;  /* 0x0000100001067983 */ /* 0x001f680000300800 */
[----:B-1----:R-:W5:Y:S04]  /*4e00*/  LDL.LU R4, [R1+0xc] ;  /* 0x00000c0001047983 */ /* 0x002f680000300800 */
[----:B------:R-:W5:Y:S04]  /*4e10*/  LDL.LU R5, [R1+0x8] ;  /* 0x0000080001057983 */ /* 0x000f680000300800 */
[----:B------:R-:W5:Y:S04]  /*4e20*/  LDL.LU R20, [R1+0x4] ;  /* 0x0000040001147983 */ /* 0x000f680000300800 */
[----:B------:R-:W5:Y:S01]  /*4e30*/  LDL.LU R19, [R1] ;  /* 0x0000000001137983 */ /* 0x000f620000300800 */
[----:B------:R-:W-:-:S02]  /*4e40*/  SEL R27, R28, R27, !P5 ;  /* 0x0000001b1c1b7207 */ /* 0x000fc40006800000 */
[C---:B------:R-:W-:Y:S02]  /*4e50*/  SEL R25, R28.reuse, R25, !P5 ;  /* 0x000000191c197207 */ /* 0x040fe40006800000 */
[C---:B------:R-:W-:Y:S01]  /*4e60*/  SEL R24, R28.reuse, R24, !P5 ;  /* 0x000000181c187207 */ /* 0x040fe20006800000 */
[----:B------:R0:W-:Y:S01]  /*4e70*/  STL [R1+0x88], R27 ;  /* 0x0000881b01007387 */ /* 0x0001e20000100800 */
[----:B------:R-:W-:-:S03]  /*4e80*/  SEL R23, R28, R23, !P5 ;  /* 0x000000171c177207 */ /* 0x000fc60006800000 */
[----:B------:R1:W-:Y:S04]  /*4e90*/  STL [R1+0x90], R25 ;  /* 0x0000901901007387 */ /* 0x0003e80000100800 */
[----:B0-----:R-:W5:Y:S04]  /*4ea0*/  LDL.LU R27, [R1+0x4c] ;  /* 0x00004c00011b7983 */ /* 0x001f680000300800 */
[----:B------:R0:W-:Y:S04]  /*4eb0*/  STL [R1+0x94], R24 ;  /* 0x0000941801007387 */ /* 0x0001e80000100800 */
[----:B-1----:R-:W5:Y:S04]  /*4ec0*/  LDL.LU R25, [R1+0x7c] ;  /* 0x00007c0001197983 */ /* 0x002f680000300800 */
[----:B------:R1:W-:Y:S04]  /*4ed0*/  STL [R1+0x98], R23 ;  /* 0x0000981701007387 */ /* 0x0003e80000100800 */
[----:B0-----:R-:W5:Y:S04]  /*4ee0*/  LDL.LU R24, [R1+0x78] ;  /* 0x0000780001187983 */ /* 0x001f680000300800 */
[----:B-1----:R-:W5:Y:S01]  /*4ef0*/  LDL.LU R23, [R1+0x38] ;  /* 0x0000380001177983 */ /* 0x002f620000300800 */
[----:B--2---:R-:W-:-:S05]  /*4f00*/  SEL R21, R28, R21, !P5 ;  /* 0x000000151c157207 */ /* 0x004fca0006800000 */
[----:B------:R0:W-:Y:S01]  /*4f10*/  STL [R1+0xa0], R21 ;  /* 0x0000a01501007387 */ /* 0x0001e20000100800 */
[----:B---3--:R-:W-:-:S03]  /*4f20*/  SEL R22, R28, R22, !P5 ;  /* 0x000000161c167207 */ /* 0x008fc60006800000 */
[----:B0-----:R-:W2:Y:S01]  /*4f30*/  LDL.LU R21, [R1+0xc6c] ;  /* 0x000c6c0001157983 */ /* 0x001ea20000300800 */
[----:B----4-:R-:W-:-:S03]  /*4f40*/  SEL R3, R28, R3, !P5 ;  /* 0x000000031c037207 */ /* 0x010fc60006800000 */
[----:B------:R0:W-:Y:S01]  /*4f50*/  STL [R1+0xac], R22 ;  /* 0x0000ac1601007387 */ /* 0x0001e20000100800 */
[C---:B-----5:R-:W-:Y:S02]  /*4f60*/  SEL R29, R28.reuse, R29, !P5 ;  /* 0x0000001d1c1d7207 */ /* 0x060fe40006800000 */
[C---:B------:R-:W-:Y:S01]  /*4f70*/  SEL R0, R28.reuse, R0, !P5 ;  /* 0x000000001c007207 */ /* 0x040fe20006800000 */
[----:B0-----:R-:W3:Y:S04]  /*4f80*/  LDL.LU R22, [R1+0xc68] ;  /* 0x000c680001167983 */ /* 0x001ee80000300800 */
[----:B------:R0:W-:Y:S01]  /*4f90*/  STL [R1+0xd8], R3 ;  /* 0x0000d80301007387 */ /* 0x0001e20000100800 */
[C---:B------:R-:W-:Y:S02]  /*4fa0*/  SEL R15, R28.reuse, R15, !P5 ;  /* 0x0000000f1c0f7207 */ /* 0x040fe40006800000 */
[C---:B------:R-:W-:Y:S01]  /*4fb0*/  SEL R17, R28.reuse, R17, !P5 ;  /* 0x000000111c117207 */ /* 0x040fe20006800000 */
[----:B0-----:R-:W4:Y:S04]  /*4fc0*/  LDL.LU R3, [R1+0x28] ;  /* 0x0000280001037983 */ /* 0x001f280000300800 */
[----:B------:R0:W-:Y:S01]  /*4fd0*/  STL [R1+0xd4], R29 ;  /* 0x0000d41d01007387 */ /* 0x0001e20000100800 */
[----:B------:R-:W-:-:S02]  /*4fe0*/  SEL R13, R28, R13, !P5 ;  /* 0x0000000d1c0d7207 */ /* 0x000fc40006800000 */
[C---:B------:R-:W-:Y:S01]  /*4ff0*/  SEL R7, R28.reuse, R7, !P5 ;  /* 0x000000071c077207 */ /* 0x040fe20006800000 */
[----:B0-----:R-:W5:Y:S04]  /*5000*/  LDL.LU R29, [R1+0x2c] ;  /* 0x00002c00011d7983 */ /* 0x001f680000300800 */
[----:B------:R0:W-:Y:S01]  /*5010*/  STL [R1+0xd0], R0 ;  /* 0x0000d00001007387 */ /* 0x0001e20000100800 */
[C---:B------:R-:W-:Y:S02]  /*5020*/  SEL R16, R28.reuse, R16, !P5 ;  /* 0x000000101c107207 */ /* 0x040fe40006800000 */
[C---:B------:R-:W-:Y:S01]  /*5030*/  SEL R11, R28.reuse, R11, !P5 ;  /* 0x0000000b1c0b7207 */ /* 0x040fe20006800000 */
[----:B0-----:R-:W2:Y:S04]  /*5040*/  LDL.LU R0, [R1+0x30] ;  /* 0x0000300001007983 */ /* 0x001ea80000300800 */
[----:B------:R0:W-:Y:S01]  /*5050*/  STL [R1+0xcc], R15 ;  /* 0x0000cc0f01007387 */ /* 0x0001e20000100800 */
[----:B------:R-:W-:-:S03]  /*5060*/  SEL R12, R28, R12, !P5 ;  /* 0x0000000c1c0c7207 */ /* 0x000fc60006800000 */
[----:B0-----:R-:W3:Y:S04]  /*5070*/  LDL.LU R15, [R1+0xc64] ;  /* 0x000c6400010f7983 */ /* 0x001ee80000300800 */
[----:B------:R0:W-:Y:S01]  /*5080*/  STL [R1+0xc8], R17 ;  /* 0x0000c81101007387 */ /* 0x0001e20000100800 */
[----:B------:R-:W-:-:S03]  /*5090*/  SEL R10, R28, R10, !P5 ;  /* 0x0000000a1c0a7207 */ /* 0x000fc60006800000 */
[----:B0-----:R-:W4:Y:S04]  /*50a0*/  LDL.LU R17, [R1+0xc60] ;  /* 0x000c600001117983 */ /* 0x001f280000300800 */
[----:B------:R0:W-:Y:S01]  /*50b0*/  STL [R1+0xc4], R13 ;  /* 0x0000c40d01007387 */ /* 0x0001e20000100800 */
[----:B------:R-:W-:-:S03]  /*50c0*/  SEL R9, R28, R9, !P5 ;  /* 0x000000091c097207 */ /* 0x000fc60006800000 */
[----:B0-----:R-:W5:Y:S04]  /*50d0*/  LDL.LU R13, [R1+0xc5c] ;  /* 0x000c5c00010d7983 */ /* 0x001f680000300800 */
        /* <DEDUP_REMOVED lines=18> */
[----:B------:R0:W-:Y:S04]  /*5200*/  STL [R1+0xa4], R8 ;  /* 0x0000a40801007387 */ /* 0x0001e80000100800 */
[----:B0-----:R-:W5:Y:S04]  /*5210*/  LDL.LU R8, [R1+0xc40] ;  /* 0x000c400001087983 */ /* 0x001f680000300800 */
[----:B------:R0:W-:Y:S04]  /*5220*/  STL [R1+0x9c], R6 ;  /* 0x00009c0601007387 */ /* 0x0001e80000100800 */
[----:B0-----:R-:W5:Y:S04]  /*5230*/  LDL.LU R6, [R1+0xc3c] ;  /* 0x000c3c0001067983 */ /* 0x001f680000300800 */
[----:B------:R0:W-:Y:S04]  /*5240*/  STL [R1+0x8c], R4 ;  /* 0x00008c0401007387 */ /* 0x0001e80000100800 */
[----:B0-----:R-:W3:Y:S04]  /*5250*/  LDL.LU R4, [R1+0xc38] ;  /* 0x000c380001047983 */ /* 0x001ee80000300800 */
[----:B------:R0:W-:Y:S04]  /*5260*/  STL [R1+0x84], R5 ;  /* 0x0000840501007387 */ /* 0x0001e80000100800 */
[----:B0-----:R-:W5:Y:S04]  /*5270*/  LDL.LU R5, [R1+0xc34] ;  /* 0x000c340001057983 */ /* 0x001f680000300800 */
[----:B------:R0:W-:Y:S04]  /*5280*/  STL [R1+0x74], R20 ;  /* 0x0000741401007387 */ /* 0x0001e80000100800 */
[----:B0-----:R-:W2:Y:S04]  /*5290*/  LDL.LU R20, [R1+0xc30] ;  /* 0x000c300001147983 */ /* 0x001ea80000300800 */
[----:B------:R0:W-:Y:S04]  /*52a0*/  STL [R1+0x68], R19 ;  /* 0x0000681301007387 */ /* 0x0001e80000100800 */
[----:B0-----:R-:W4:Y:S01]  /*52b0*/  LDL.LU R19, [R1+0xc2c] ;  /* 0x000c2c0001137983 */ /* 0x001f220000300800 */
[----:B------:R-:W-:-:S02]  /*52c0*/  SEL R27, R28, R27, !P5 ;  /* 0x0000001b1c1b7207 */ /* 0x000fc40006800000 */
[C---:B------:R-:W-:Y:S02]  /*52d0*/  SEL R25, R28.reuse, R25, !P5 ;  /* 0x000000191c197207 */ /* 0x040fe40006800000 */
[C---:B------:R-:W-:Y:S02]  /*52e0*/  SEL R24, R28.reuse, R24, !P5 ;  /* 0x000000181c187207 */ /* 0x040fe40006800000 */
[C---:B------:R-:W-:Y:S02]  /*52f0*/  SEL R23, R28.reuse, R23, !P5 ;  /* 0x000000171c177207 */ /* 0x040fe40006800000 */
[C---:B--2---:R-:W-:Y:S02]  /*5300*/  SEL R20, R28.reuse, R20, !P5 ;  /* 0x000000141c147207 */ /* 0x044fe40006800000 */
[----:B----4-:R-:W-:-:S05]  /*5310*/  SEL R19, R28, R19, !P5 ;  /* 0x000000131c137207 */ /* 0x010fca0006800000 */
[----:B------:R0:W-:Y:S04]  /*5320*/  STL [R1+0x58], R19 ;  /* 0x0000581301007387 */ /* 0x0001e80000100800 */
[----:B0-----:R-:W2:Y:S04]  /*5330*/  LDL.LU R19, [R1+0x24] ;  /* 0x0000240001137983 */ /* 0x001ea80000300800 */
[----:B------:R0:W-:Y:S04]  /*5340*/  STL [R1+0x54], R20 ;  /* 0x0000541401007387 */ /* 0x0001e80000100800 */
[----:B0-----:R-:W4:Y:S04]  /*5350*/  LDL.LU R20, [R1+0x3c] ;  /* 0x00003c0001147983 */ /* 0x001f280000300800 */
[----:B------:R0:W-:Y:S04]  /*5360*/  STL [R1+0x50], R27 ;  /* 0x0000501b01007387 */ /* 0x0001e80000100800 */
[----:B0-----:R-:W2:Y:S04]  /*5370*/  LDL.LU R27, [R1+0xc28] ;  /* 0x000c2800011b7983 */ /* 0x001ea80000300800 */
[----:B------:R0:W-:Y:S04]  /*5380*/  STL [R1+0x4c], R25 ;  /* 0x00004c1901007387 */ /* 0x0001e80000100800 */
[----:B0-----:R-:W2:Y:S04]  /*5390*/  LDL.LU R25, [R1+0xc24] ;  /* 0x000c240001197983 */ /* 0x001ea80000300800 */
[----:B------:R0:W-:Y:S04]  /*53a0*/  STL [R1+0x48], R24 ;  /* 0x0000481801007387 */ /* 0x0001e80000100800 */
[----:B0-----:R-:W2:Y:S04]  /*53b0*/  LDL.LU R24, [R1+0xc20] ;  /* 0x000c200001187983 */ /* 0x001ea80000300800 */
[----:B------:R0:W-:Y:S04]  /*53c0*/  STL [R1+0x44], R23 ;  /* 0x0000441701007387 */ /* 0x0001e80000100800 */
[----:B0-----:R-:W2:Y:S01]  /*53d0*/  LDL.LU R23, [R1+0xc1c] ;  /* 0x000c1c0001177983 */ /* 0x001ea20000300800 */
[----:B------:R-:W-:-:S02]  /*53e0*/  SEL R0, R28, R0, !P5 ;  /* 0x000000001c007207 */ /* 0x000fc40006800000 */
[C---:B---3--:R-:W-:Y:S02]  /*53f0*/  SEL R4, R28.reuse, R4, !P5 ;  /* 0x000000041c047207 */ /* 0x048fe40006800000 */
[C---:B------:R-:W-:Y:S02]  /*5400*/  SEL R10, R28.reuse, R10, !P5 ;  /* 0x0000000a1c0a7207 */ /* 0x040fe40006800000 */
[C---:B------:R-:W-:Y:S02]  /*5410*/  SEL R12, R28.reuse, R12, !P5 ;  /* 0x0000000c1c0c7207 */ /* 0x040fe40006800000 */
[C---:B-----5:R-:W-:Y:S02]  /*5420*/  SEL R11, R28.reuse, R11, !P5 ;  /* 0x0000000b1c0b7207 */ /* 0x060fe40006800000 */
[C---:B------:R-:W-:Y:S02]  /*5430*/  SEL R16, R28.reuse, R16, !P5 ;  /* 0x000000101c107207 */ /* 0x040fe40006800000 */
[----:B------:R-:W-:-:S02]  /*5440*/  SEL R7, R28, R7, !P5 ;  /* 0x000000071c077207 */ /* 0x000fc40006800000 */
[C---:B------:R-:W-:Y:S01]  /*5450*/  SEL R13, R28.reuse, R13, !P5 ;  /* 0x0000000d1c0d7207 */ /* 0x040fe20006800000 */
[----:B------:R-:W-:Y:S01]  /*5460*/  @!P2 IMAD.MOV R14, RZ, RZ, -R14 ;  /* 0x000000ffff0ea224 */ /* 0x000fe200078e0a0e */
[C---:B------:R-:W-:Y:S01]  /*5470*/  SEL R17, R28.reuse, R17, !P5 ;  /* 0x000000111c117207 */ /* 0x040fe20006800000 */
[----:B------:R-:W-:Y:S01]  /*5480*/  @!P0 IMAD.MOV R2, RZ, RZ, -R2 ;  /* 0x000000ffff028224 */ /* 0x000fe200078e0a02 */
[C---:B------:R-:W-:Y:S01]  /*5490*/  SEL R15, R28.reuse, R15, !P5 ;  /* 0x0000000f1c0f7207 */ /* 0x040fe20006800000 */
[----:B------:R-:W-:Y:S01]  /*54a0*/  @!P1 IMAD.MOV R26, RZ, RZ, -R26 ;  /* 0x000000ffff1a9224 */ /* 0x000fe200078e0a1a */
[C---:B------:R-:W-:Y:S02]  /*54b0*/  SEL R22, R28.reuse, R22, !P5 ;  /* 0x000000161c167207 */ /* 0x040fe40006800000 */
[C---:B------:R-:W-:Y:S02]  /*54c0*/  SEL R21, R28.reuse, R21, !P5 ;  /* 0x000000151c157207 */ /* 0x040fe40006800000 */
[----:B------:R-:W-:-:S02]  /*54d0*/  SEL R18, R28, R18, !P5 ;  /* 0x000000121c127207 */ /* 0x000fc40006800000 */
[C---:B------:R-:W-:Y:S02]  /*54e0*/  SEL R14, R28.reuse, R14, !P5 ;  /* 0x0000000e1c0e7207 */ /* 0x040fe40006800000 */
[C---:B------:R-:W-:Y:S02]  /*54f0*/  SEL R2, R28.reuse, R2, !P5 ;  /* 0x000000021c027207 */ /* 0x040fe40006800000 */
[C---:B------:R-:W-:Y:S02]  /*5500*/  SEL R26, R28.reuse, R26, !P5 ;  /* 0x0000001a1c1a7207 */ /* 0x040fe40006800000 */
[----:B----4-:R-:W-:-:S05]  /*5510*/  SEL R20, R28, R20, !P5 ;  /* 0x000000141c147207 */ /* 0x010fca0006800000 */
[----:B------:R0:W-:Y:S01]  /*5520*/  STL [R1+0x40], R20 ;  /* 0x0000401401007387 */ /* 0x0001e20000100800 */
[C---:B--2---:R-:W-:Y:S02]  /*5530*/  SEL R19, R28.reuse, R19, !P5 ;  /* 0x000000131c137207 */ /* 0x044fe40006800000 */
[C---:B0-----:R-:W-:Y:S02]  /*5540*/  SEL R20, R28.reuse, R24, !P5 ;  /* 0x000000181c147207 */ /* 0x041fe40006800000 */
[C---:B------:R-:W-:Y:S02]  /*5550*/  SEL R24, R28.reuse, R25, !P5 ;  /* 0x000000191c187207 */ /* 0x040fe40006800000 */
[----:B------:R-:W-:-:S05]  /*5560*/  SEL R23, R28, R23, !P5 ;  /* 0x000000171c177207 */ /* 0x000fca0006800000 */
[----:B------:R0:W-:Y:S04]  /*5570*/  STL [R1+0x3c], R23 ;  /* 0x00003c1701007387 */ /* 0x0001e80000100800 */
[----:B------:R-:W-:Y:S04]  /*5580*/  STL [R1+0x38], R20 ;  /* 0x0000381401007387 */ /* 0x000fe80000100800 */
[----:B------:R1:W-:Y:S01]  /*5590*/  STL [R1+0x34], R24 ;  /* 0x0000341801007387 */ /* 0x0003e20000100800 */
[C---:B0-----:R-:W-:Y:S01]  /*55a0*/  SEL R23, R28.reuse, R27, !P5 ;  /* 0x0000001b1c177207 */ /* 0x041fe20006800000 */
[----:B-1----:R-:W0:Y:S01]  /*55b0*/  S2R R24, SR_TID.X ;  /* 0x0000000000187919 */ /* 0x002e220000002100 */
[----:B------:R-:W-:-:S02]  /*55c0*/  SEL R20, R28, R5, !P5 ;  /* 0x000000051c147207 */ /* 0x000fc40006800000 */
[C---:B------:R-:W-:Y:S01]  /*55d0*/  SEL R5, R28.reuse, R3, !P5 ;  /* 0x000000031c057207 */ /* 0x040fe20006800000 */
[----:B------:R-:W-:Y:S01]  /*55e0*/  STL [R1+0x20], R23 ;  /* 0x0000201701007387 */ /* 0x000fe20000100800 */
[----:B------:R-:W-:-:S03]  /*55f0*/  SEL R3, R28, R29, !P5 ;  /* 0x0000001d1c037207 */ /* 0x000fc60006800000 */
[----:B------:R-:W-:Y:S04]  /*5600*/  STL [R1+0x1c], R20 ;  /* 0x00001c1401007387 */ /* 0x000fe80000100800 */
[----:B------:R-:W-:Y:S04]  /*5610*/  STL [R1+0x18], R19 ;  /* 0x0000181301007387 */ /* 0x000fe80000100800 */
[----:B------:R-:W-:Y:S04]  /*5620*/  STL [R1+0x14], R5 ;  /* 0x0000140501007387 */ /* 0x000fe80000100800 */
[----:B------:R1:W-:Y:S04]  /*5630*/  STL [R1+0x10], R3 ;  /* 0x0000100301007387 */ /* 0x0003e80000100800 */
[----:B------:R2:W-:Y:S01]  /*5640*/  STL [R1+0xc], R0 ;  /* 0x00000c0001007387 */ /* 0x0005e20000100800 */
[----:B-1----:R-:W-:-:S03]  /*5650*/  SEL R3, R28, R6, !P5 ;  /* 0x000000061c037207 */ /* 0x002fc60006800000 */
[----:B--2---:R-:W2:Y:S04]  /*5660*/  LDL.LU R0, [R1+0x118] ;  /* 0x0001180001007983 */ /* 0x004ea80000300800 */
[----:B------:R-:W-:Y:S04]  /*5670*/  STL [R1+0x8], R4 ;  /* 0x0000080401007387 */ /* 0x000fe80000100800 */
[----:B------:R-:W3:Y:S01]  /*5680*/  LDL.LU R5, [R1+0x5c] ;  /* 0x00005c0001057983 */ /* 0x000ee20000300800 */
[----:B------:R-:W-:-:S03]  /*5690*/  SEL R29, R28, R9, !P5 ;  /* 0x000000091c1d7207 */ /* 0x000fc60006800000 */
[----:B------:R1:W-:Y:S04]  /*56a0*/  STL [R1+0x4], R3 ;  /* 0x0000040301007387 */ /* 0x0003e80000100800 */
[----:B------:R-:W4:Y:S04]  /*56b0*/  LDL.LU R6, [R1+0x60] ;  /* 0x0000600001067983 */ /* 0x000f280000300800 */
[----:B------:R-:W5:Y:S01]  /*56c0*/  LDL.LU R19, [R1+0x70] ;  /* 0x0000700001137983 */ /* 0x000f620000300800 */
[----:B-1----:R-:W-:-:S03]  /*56d0*/  SEL R3, R28, R8, !P5 ;  /* 0x000000081c037207 */ /* 0x002fc60006800000 */
[----:B------:R-:W5:Y:S04]  /*56e0*/  LDL.LU R20, [R1+0x80] ;  /* 0x0000800001147983 */ /* 0x000f680000300800 */
[----:B------:R-:W5:Y:S04]  /*56f0*/  LDL.LU R23, [R1+0x88] ;  /* 0x0000880001177983 */ /* 0x000f680000300800 */
[----:B------:R-:W5:Y:S04]  /*5700*/  LDL.LU R8, [R1+0x64] ;  /* 0x0000640001087983 */ /* 0x000f680000300800 */
[----:B------:R-:W-:Y:S04]  /*5710*/  STL [R1+0xba4], R3 ;  /* 0x000ba40301007387 */ /* 0x000fe80000100800 */
[----:B------:R-:W5:Y:S04]  /*5720*/  LDL.LU R9, [R1+0x6c] ;  /* 0x00006c0001097983 */ /* 0x000f680000300800 */
[----:B------:R-:W-:Y:S04]  /*5730*/  STL [R1+0xba8], R29 ;  /* 0x000ba81d01007387 */ /* 0x000fe80000100800 */
[----:B------:R-:W-:Y:S01]  /*5740*/  STL [R1+0xbac], R10 ;  /* 0x000bac0a01007387 */ /* 0x000fe20000100800 */
[----:B0-----:R-:W-:-:S03]  /*5750*/  LOP3.LUT R24, R24, 0x3f, RZ, 0xc0, !PT ;  /* 0x0000003f18187812 */ /* 0x001fc600078ec0ff */
[----:B------:R-:W-:Y:S04]  /*5760*/  STL [R1+0xbb0], R12 ;  /* 0x000bb00c01007387 */ /* 0x000fe80000100800 */
[----:B------:R-:W-:Y:S04]  /*5770*/  STL [R1+0xbb4], R11 ;  /* 0x000bb40b01007387 */ /* 0x000fe80000100800 */
[----:B------:R-:W-:Y:S04]  /*5780*/  STL [R1+0xbb8], R16 ;  /* 0x000bb81001007387 */ /* 0x000fe80000100800 */
[----:B------:R-:W-:Y:S04]  /*5790*/  STL [R1+0xbbc], R7 ;  /* 0x000bbc0701007387 */ /* 0x000fe80000100800 */
[----:B------:R0:W-:Y:S01]  /*57a0*/  STL [R1+0xbc0], R13 ;  /* 0x000bc00d01007387 */ /* 0x0001e20000100800 */
[----:B------:R-:W-:-:S03]  /*57b0*/  IMAD R24, R24, UR5, RZ ;  /* 0x0000000518187c24 */ /* 0x000fc6000f8e02ff */
[----:B0-----:R-:W5:Y:S04]  /*57c0*/  LDL.LU R13, [R1+0x11c] ;  /* 0x00011c00010d7983 */ /* 0x001f680000300800 */
[----:B------:R-:W-:Y:S04]  /*57d0*/  STL [R1+0xbc4], R17 ;  /* 0x000bc41101007387 */ /* 0x000fe80000100800 */
[----:B------:R-:W-:Y:S04]  /*57e0*/  STL [R1+0xbc8], R15 ;  /* 0x000bc80f01007387 */ /* 0x000fe80000100800 */
[----:B------:R-:W-:Y:S04]  /*57f0*/  STL [R1+0xbcc], R22 ;  /* 0x000bcc1601007387 */ /* 0x000fe80000100800 */
[----:B------:R-:W-:Y:S01]  /*5800*/  STL [R1+0xbd0], R21 ;  /* 0x000bd01501007387 */ /* 0x000fe20000100800 */
[----:B------:R-:W-:Y:S01]  /*5810*/  LEA.HI.X.SX32 R4, R24, UR9, 0x1, P6 ;  /* 0x0000000918047c11 */ /* 0x000fe2000b0f0eff */
[----:B------:R-:W-:-:S02]  /*5820*/  ULDC UR9, c[0x0][0x240] ;  /* 0x0000900000097ab9 */ /* 0x000fc40000000800 */
[----:B------:R-:W-:Y:S04]  /*5830*/  STL [R1+0xbd4], R18 ;  /* 0x000bd41201007387 */ /* 0x000fe80000100800 */
[----:B------:R-:W-:Y:S04]  /*5840*/  STL [R1+0xbd8], R14 ;  /* 0x000bd80e01007387 */ /* 0x000fe80000100800 */
[----:B------:R0:W-:Y:S04]  /*5850*/  STL [R1+0xbdc], R2 ;  /* 0x000bdc0201007387 */ /* 0x0001e80000100800 */
[----:B------:R-:W-:Y:S04]  /*5860*/  STL [R1+0xbe0], R26 ;  /* 0x000be01a01007387 */ /* 0x000fe80000100800 */
        /* <DEDUP_REMOVED lines=10> */
[----:B------:R1:W-:Y:S01]  /*5910*/  STL [R1+0xbe4], R4 ;  /* 0x000be40401007387 */ /* 0x0003e20000100800 */
[----:B--2---:R-:W-:-:S05]  /*5920*/  IMAD R0, R0, UR8, RZ ;  /* 0x0000000800007c24 */ /* 0x004fca000f8e02ff */
[----:B------:R-:W-:Y:S01]  /*5930*/  STL [R1+0xb6c], R0 ;  /* 0x000b6c0001007387 */ /* 0x000fe20000100800 */
[----:B---3--:R-:W-:Y:S02]  /*5940*/  IMAD R5, R5, UR9, RZ ;  /* 0x0000000905057c24 */ /* 0x008fe4000f8e02ff */
[----:B----4-:R-:W-:Y:S02]  /*5950*/  IMAD R6, R6, UR9, RZ ;  /* 0x0000000906067c24 */ /* 0x010fe4000f8e02ff */
[----:B-----5:R-:W-:Y:S02]  /*5960*/  IMAD R19, R19, UR9, RZ ;  /* 0x0000000913137c24 */ /* 0x020fe4000f8e02ff */
[----:B------:R-:W-:Y:S02]  /*5970*/  IMAD R20, R20, UR9, RZ ;  /* 0x0000000914147c24 */ /* 0x000fe4000f8e02ff */
[----:B------:R-:W-:Y:S02]  /*5980*/  IMAD R23, R23, UR9, RZ ;  /* 0x0000000917177c24 */ /* 0x000fe4000f8e02ff */
[----:B------:R-:W-:-:S02]  /*5990*/  IMAD R8, R8, UR9, RZ ;  /* 0x0000000908087c24 */ /* 0x000fc4000f8e02ff */
[----:B------:R-:W-:Y:S02]  /*59a0*/  IMAD R9, R9, UR9, RZ ;  /* 0x0000000909097c24 */ /* 0x000fe4000f8e02ff */
[----:B0-----:R-:W-:Y:S01]  /*59b0*/  IMAD R2, R13, UR8, RZ ;  /* 0x000000080d027c24 */ /* 0x001fe2000f8e02ff */
[----:B------:R-:W-:-:S04]  /*59c0*/  ULDC UR8, c[0x0][0x238] ;  /* 0x00008e0000087ab9 */ /* 0x000fc80000000800 */
[----:B------:R0:W-:Y:S04]  /*59d0*/  STL [R1+0xdc], R2 ;  /* 0x0000dc0201007387 */ /* 0x0001e80000100800 */
[----:B------:R-:W-:Y:S04]  /*59e0*/  STL [R1+0xbe8], R5 ;  /* 0x000be80501007387 */ /* 0x000fe80000100800 */
[----:B------:R-:W-:Y:S04]  /*59f0*/  STL [R1+0xbec], R6 ;  /* 0x000bec0601007387 */ /* 0x000fe80000100800 */
[----:B------:R-:W-:Y:S04]  /*5a00*/  STL [R1+0xbf0], R8 ;  /* 0x000bf00801007387 */ /* 0x000fe80000100800 */
[----:B------:R-:W-:Y:S04]  /*5a10*/  STL [R1+0xbf4], R9 ;  /* 0x000bf40901007387 */ /* 0x000fe80000100800 */
[----:B------:R-:W-:Y:S04]  /*5a20*/  STL [R1+0xbf8], R19 ;  /* 0x000bf81301007387 */ /* 0x000fe80000100800 */
[----:B------:R-:W-:Y:S01]  /*5a30*/  STL [R1+0xbfc], R20 ;  /* 0x000bfc1401007387 */ /* 0x000fe20000100800 */
[----:B------:R-:W-:-:S03]  /*5a40*/  IMAD R24, R24, UR9, RZ ;  /* 0x0000000918187c24 */ /* 0x000fc6000f8e02ff */
[----:B------:R-:W-:Y:S01]  /*5a50*/  STL [R1+0xc00], R23 ;  /* 0x000c001701007387 */ /* 0x000fe20000100800 */
[----:B------:R-:W-:-:S03]  /*5a60*/  IMAD R25, R25, UR9, RZ ;  /* 0x0000000919197c24 */ /* 0x000fc6000f8e02ff */
[----:B------:R-:W-:Y:S01]  /*5a70*/  STL [R1+0xc04], R24 ;  /* 0x000c041801007387 */ /* 0x000fe20000100800 */
[----:B------:R-:W-:-:S03]  /*5a80*/  IMAD R27, R27, UR9, RZ ;  /* 0x000000091b1b7c24 */ /* 0x000fc6000f8e02ff */
[----:B------:R-:W-:Y:S01]  /*5a90*/  STL [R1+0xc08], R25 ;  /* 0x000c081901007387 */ /* 0x000fe20000100800 */
[----:B------:R-:W-:-:S03]  /*5aa0*/  IMAD R28, R7, UR9, RZ ;  /* 0x00000009071c7c24 */ /* 0x000fc6000f8e02ff */
[----:B------:R-:W-:Y:S01]  /*5ab0*/  STL [R1+0xc0c], R27 ;  /* 0x000c0c1b01007387 */ /* 0x000fe20000100800 */
[----:B-1----:R-:W-:-:S03]  /*5ac0*/  IMAD R4, R16, UR9, RZ ;  /* 0x0000000910047c24 */ /* 0x002fc6000f8e02ff */
[----:B------:R-:W-:Y:S01]  /*5ad0*/  STL [R1+0xc10], R28 ;  /* 0x000c101c01007387 */ /* 0x000fe20000100800 */
[----:B0-----:R-:W-:-:S03]  /*5ae0*/  IMAD R2, R11, UR9, RZ ;  /* 0x000000090b027c24 */ /* 0x001fc6000f8e02ff */
[----:B------:R0:W-:Y:S01]  /*5af0*/  STL [R1+0x24], R4 ;  /* 0x0000240401007387 */ /* 0x0001e20000100800 */
[----:B------:R-:W-:-:S03]  /*5b00*/  IMAD R0, R12, UR9, RZ ;  /* 0x000000090c007c24 */ /* 0x000fc6000f8e02ff */
[----:B------:R1:W-:Y:S01]  /*5b10*/  STL [R1+0x28], R2 ;  /* 0x0000280201007387 */ /* 0x0003e20000100800 */
[----:B0-----:R-:W-:-:S03]  /*5b20*/  IMAD R4, R10, UR9, RZ ;  /* 0x000000090a047c24 */ /* 0x001fc6000f8e02ff */
[----:B------:R0:W-:Y:S04]  /*5b30*/  STL [R1+0x2c], R0 ;  /* 0x00002c0001007387 */ /* 0x0001e80000100800 */
[----:B------:R-:W-:Y:S04]  /*5b40*/  STL [R1+0x30], R4 ;  /* 0x0000300401007387 */ /* 0x000fe80000100800 */
[----:B------:R-:W2:Y:S01]  /*5b50*/  LDL.LU R28, [R1+0xbc] ;  /* 0x0000bc00011c7983 */ /* 0x000ea20000300800 */
[----:B-1----:R-:W-:Y:S02]  /*5b60*/  IMAD R2, R29, UR9, RZ ;  /* 0x000000091d027c24 */ /* 0x002fe4000f8e02ff */
[----:B0-----:R-:W-:-:S03]  /*5b70*/  IMAD R0, R3, UR9, RZ ;  /* 0x0000000903007c24 */ /* 0x001fc6000f8e02ff */
[----:B------:R-:W-:Y:S04]  /*5b80*/  STL [R1+0x5c], R2 ;  /* 0x00005c0201007387 */ /* 0x000fe80000100800 */
[----:B--2---:R0:W-:Y:S04]  /*5b90*/  STL [R1+0xc14], R28 ;  /* 0x000c141c01007387 */ /* 0x0041e80000100800 */
[----:B------:R-:W-:Y:S04]  /*5ba0*/  STL [R1+0x60], R0 ;  /* 0x0000600001007387 */ /* 0x000fe80000100800 */
[----:B0-----:R-:W2:Y:S04]  /*5bb0*/  LDL.LU R28, [R1+0xc0] ;  /* 0x0000c000011c7983 */ /* 0x001ea80000300800 */
[----:B--2---:R0:W-:Y:S04]  /*5bc0*/  STL [R1+0xc18], R28 ;  /* 0x000c181c01007387 */ /* 0x0041e80000100800 */
[----:B0-----:R-:W2:Y:S04]  /*5bd0*/  LDL.LU R28, [R1+0xc4] ;  /* 0x0000c400011c7983 */ /* 0x001ea80000300800 */
[----:B------:R-:W3:Y:S04]  /*5be0*/  LDL.LU R27, [R1+0xb8] ;  /* 0x0000b800011b7983 */ /* 0x000ee80000300800 */
[----:B------:R-:W4:Y:S04]  /*5bf0*/  LDL.LU R25, [R1+0xb4] ;  /* 0x0000b40001197983 */ /* 0x000f280000300800 */
        /* <DEDUP_REMOVED lines=25> */
[----:B------:R-:W5:Y:S01]  /*5d90*/  LDL.LU R0, [R1+0x4] ;  /* 0x0000040001007983 */ /* 0x000f620000300800 */
[----:B--2---:R-:W-:-:S05]  /*5da0*/  IMAD R28, R28, UR9, RZ ;  /* 0x000000091c1c7c24 */ /* 0x004fca000f8e02ff */
[----:B------:R0:W-:Y:S04]  /*5db0*/  STL [R1+0x64], R28 ;  /* 0x0000641c01007387 */ /* 0x0001e80000100800 */
[----:B0-----:R-:W2:Y:S02]  /*5dc0*/  LDL.LU R28, [R1+0xc18] ;  /* 0x000c1800011c7983 */ /* 0x001ea40000300800 */
[----:B--2---:R-:W-:-:S05]  /*5dd0*/  IMAD R28, R28, UR9, RZ ;  /* 0x000000091c1c7c24 */ /* 0x004fca000f8e02ff */
[----:B------:R0:W-:Y:S04]  /*5de0*/  STL [R1+0x6c], R28 ;  /* 0x00006c1c01007387 */ /* 0x0001e80000100800 */
[----:B0-----:R-:W2:Y:S01]  /*5df0*/  LDL.LU R28, [R1+0xc14] ;  /* 0x000c1400011c7983 */ /* 0x001ea20000300800 */
[----:B---3--:R-:W-:Y:S02]  /*5e00*/  IMAD R27, R27, UR9, RZ ;  /* 0x000000091b1b7c24 */ /* 0x008fe4000f8e02ff */
[----:B----4-:R-:W-:Y:S02]  /*5e10*/  IMAD R25, R25, UR9, RZ ;  /* 0x0000000919197c24 */ /* 0x010fe4000f8e02ff */
[----:B-----5:R-:W-:Y:S02]  /*5e20*/  IMAD R24, R24, UR9, RZ ;  /* 0x0000000918187c24 */ /* 0x020fe4000f8e02ff */
[----:B------:R-:W-:-:S02]  /*5e30*/  IMAD R23, R23, UR9, RZ ;  /* 0x0000000917177c24 */ /* 0x000fc4000f8e02ff */
[----:B------:R-:W-:Y:S02]  /*5e40*/  IMAD R20, R20, UR9, RZ ;  /* 0x0000000914147c24 */ /* 0x000fe4000f8e02ff */
[----:B------:R-:W-:Y:S02]  /*5e50*/  IMAD R19, R19, UR9, RZ ;  /* 0x0000000913137c24 */ /* 0x000fe4000f8e02ff */
[----:B------:R-:W-:Y:S02]  /*5e60*/  IMAD R9, R9, UR9, RZ ;  /* 0x0000000909097c24 */ /* 0x000fe4000f8e02ff */
[----:B------:R-:W-:Y:S02]  /*5e70*/  IMAD R8, R8, UR9, RZ ;  /* 0x0000000908087c24 */ /* 0x000fe4000f8e02ff */
[----:B------:R-:W-:Y:S02]  /*5e80*/  IMAD R6, R6, UR9, RZ ;  /* 0x0000000906067c24 */ /* 0x000fe4000f8e02ff */
        /* <DEDUP_REMOVED lines=18> */
[----:B--2---:R-:W-:-:S05]  /*5fb0*/  IMAD R28, R28, UR9, RZ ;  /* 0x000000091c1c7c24 */ /* 0x004fca000f8e02ff */
[----:B------:R0:W-:Y:S04]  /*5fc0*/  STL [R1+0x70], R28 ;  /* 0x0000701c01007387 */ /* 0x0001e80000100800 */
[----:B0-----:R-:W2:Y:S04]  /*5fd0*/  LDL.LU R28, [R1+0xc10] ;  /* 0x000c1000011c7983 */ /* 0x001ea80000300800 */
[----:B------:R0:W-:Y:S04]  /*5fe0*/  STL [R1+0x78], R27 ;  /* 0x0000781b01007387 */ /* 0x0001e80000100800 */
[----:B0-----:R-:W3:Y:S04]  /*5ff0*/  LDL.LU R27, [R1+0xc0c] ;  /* 0x000c0c00011b7983 */ /* 0x001ee80000300800 */
[----:B------:R0:W-:Y:S04]  /*6000*/  STL [R1+0x7c], R25 ;  /* 0x00007c1901007387 */ /* 0x0001e80000100800 */
[----:B0-----:R-:W4:Y:S04]  /*6010*/  LDL.LU R25, [R1+0xc08] ;  /* 0x000c080001197983 */ /* 0x001f280000300800 */
[----:B------:R0:W-:Y:S04]  /*6020*/  STL [R1+0x80], R24 ;  /* 0x0000801801007387 */ /* 0x0001e80000100800 */
[----:B0-----:R-:W5:Y:S04]  /*6030*/  LDL.LU R24, [R1+0xc04] ;  /* 0x000c040001187983 */ /* 0x001f680000300800 */
        /* <DEDUP_REMOVED lines=47> */
[----:B0-----:R-:W5:Y:S01]  /*6330*/  LDL.LU R3, [R1+0xba4] ;  /* 0x000ba40001037983 */ /* 0x001f620000300800 */
[----:B------:R-:W-:-:S05]  /*6340*/  IMAD R0, R0, UR9, RZ ;  /* 0x0000000900007c24 */ /* 0x000fca000f8e02ff */
[----:B------:R5:W-:Y:S02]  /*6350*/  STL [R1+0x4], R0 ;  /* 0x0000040001007387 */ /* 0x000be40000100800 */
[----:B-----5:R-:W-:Y:S02]  /*6360*/  IMAD R0, R3, UR9, RZ ;  /* 0x0000000903007c24 */ /* 0x020fe4000f8e02ff */
[----:B------:R-:W5:Y:S01]  /*6370*/  LDL.LU R3, [R1+0xba0] ;  /* 0x000ba00001037983 */ /* 0x000f620000300800 */
[----:B----4-:R-:W-:Y:S02]  /*6380*/  IMAD R29, R29, UR9, RZ ;  /* 0x000000091d1d7c24 */ /* 0x010fe4000f8e02ff */
[----:B---3--:R-:W-:Y:S02]  /*6390*/  IMAD R10, R10, UR9, RZ ;  /* 0x000000090a0a7c24 */ /* 0x008fe4000f8e02ff */
[----:B--2---:R-:W-:Y:S01]  /*63a0*/  IMAD R12, R12, UR9, RZ ;  /* 0x000000090c0c7c24 */ /* 0x004fe2000f8e02ff */
[----:B------:R-:W-:Y:S01]  /*63b0*/  STL [R1+0xb70], R0 ;  /* 0x000b700001007387 */ /* 0x000fe20000100800 */
[----:B------:R-:W-:-:S02]  /*63c0*/  IMAD R11, R11, UR9, RZ ;  /* 0x000000090b0b7c24 */ /* 0x000fc4000f8e02ff */
[----:B------:R-:W-:Y:S01]  /*63d0*/  IMAD R16, R16, UR9, RZ ;  /* 0x0000000910107c24 */ /* 0x000fe2000f8e02ff */
[----:B------:R-:W-:Y:S01]  /*63e0*/  STL [R1+0xb74], R29 ;  /* 0x000b741d01007387 */ /* 0x000fe20000100800 */
[----:B------:R-:W-:Y:S02]  /*63f0*/  IMAD R7, R7, UR9, RZ ;  /* 0x0000000907077c24 */ /* 0x000fe4000f8e02ff */
[----:B------:R-:W-:Y:S01]  /*6400*/  IMAD R13, R13, UR9, RZ ;  /* 0x000000090d0d7c24 */ /* 0x000fe2000f8e02ff */
[----:B------:R-:W-:Y:S01]  /*6410*/  STL [R1+0xb78], R10 ;  /* 0x000b780a01007387 */ /* 0x000fe20000100800 */
[----:B------:R-:W-:-:S03]  /*6420*/  IMAD R17, R17, UR9, RZ ;  /* 0x0000000911117c24 */ /* 0x000fc6000f8e02ff */
[----:B------:R-:W-:Y:S04]  /*6430*/  STL [R1+0xb7c], R12 ;  /* 0x000b7c0c01007387 */ /* 0x000fe80000100800 */
[----:B------:R-:W-:Y:S04]  /*6440*/  STL [R1+0xb80], R11 ;  /* 0x000b800b01007387 */ /* 0x000fe80000100800 */
[----:B------:R-:W-:Y:S04]  /*6450*/  STL [R1+0xb84], R16 ;  /* 0x000b841001007387 */ /* 0x000fe80000100800 */
[----:B------:R-:W-:Y:S04]  /*6460*/  STL [R1+0xb88], R7 ;  /* 0x000b880701007387 */ /* 0x000fe80000100800 */
[----:B------:R0:W-:Y:S04]  /*6470*/  STL [R1+0xb8c], R13 ;  /* 0x000b8c0d01007387 */ /* 0x0001e80000100800 */
[----:B0-----:R-:W2:Y:S04]  /*6480*/  LDL.LU R13, [R1+0x28] ;  /* 0x00002800010d7983 */ /* 0x001ea80000300800 */
[----:B------:R0:W-:Y:S04]  /*6490*/  STL [R1+0xb90], R17 ;  /* 0x000b901101007387 */ /* 0x0001e80000100800 */
[----:B0-----:R-:W3:Y:S01]  /*64a0*/  LDL.LU R17, [R1+0x24] ;  /* 0x0000240001117983 */ /* 0x001ee20000300800 */
[----:B------:R-:W-:-:S02]  /*64b0*/  IMAD R15, R15, UR9, RZ ;  /* 0x000000090f0f7c24 */ /* 0x000fc4000f8e02ff */
[----:B------:R-:W-:Y:S02]  /*64c0*/  IMAD R22, R22, UR9, RZ ;  /* 0x0000000916167c24 */ /* 0x000fe4000f8e02ff */
[----:B------:R-:W-:Y:S01]  /*64d0*/  IMAD R21, R21, UR9, RZ ;  /* 0x0000000915157c24 */ /* 0x000fe2000f8e02ff */
[----:B------:R-:W-:Y:S04]  /*64e0*/  STL [R1+0xb94], R15 ;  /* 0x000b940f01007387 */ /* 0x000fe80000100800 */
[----:B------:R-:W-:Y:S04]  /*64f0*/  STL [R1+0xb98], R22 ;  /* 0x000b981601007387 */ /* 0x000fe80000100800 */
[----:B------:R-:W-:Y:S04]  /*6500*/  STL [R1+0xb9c], R21 ;  /* 0x000b9c1501007387 */ /* 0x000fe80000100800 */
[----:B------:R-:W4:Y:S01]  /*6510*/  LDL.LU R7, [R1+0x2c] ;  /* 0x00002c0001077983 */ /* 0x000f220000300800 */
[----:B-----5:R-:W-:-:S05]  /*6520*/  IADD3 R0, P5, R5, R3, RZ ;  /* 0x0000000305007210 */ /* 0x020fca0007fbe0ff */
[----:B------:R0:W-:Y:S04]  /*6530*/  STL [R1+0xa84], R0 ;  /* 0x000a840001007387 */ /* 0x0001e80000100800 */
[----:B------:R-:W5:Y:S01]  /*6540*/  LDL.LU R16, [R1+0x30] ;  /* 0x0000300001107983 */ /* 0x000f620000300800 */
[-C--:B------:R-:W-:Y:S02]  /*6550*/  IADD3 R10, P6, R6, R3.reuse, RZ ;  /* 0x00000003060a7210 */ /* 0x080fe40007fde0ff */
[----:B0-----:R-:W-:-:S03]  /*6560*/  IADD3 R0, P0, R8, R3, RZ ;  /* 0x0000000308007210 */ /* 0x001fc60007f1e0ff */
[----:B------:R0:W-:Y:S04]  /*6570*/  STL [R1+0xa88], R10 ;  /* 0x000a880a01007387 */ /* 0x0001e80000100800 */
[----:B------:R1:W-:Y:S04]  /*6580*/  STL [R1+0xa8c], R0 ;  /* 0x000a8c0001007387 */ /* 0x0003e80000100800 */
[----:B------:R-:W5:Y:S01]  /*6590*/  LDL.LU R11, [R1+0x5c] ;  /* 0x00005c00010b7983 */ /* 0x000f620000300800 */
[-C--:B0-----:R-:W-:Y:S02]  /*65a0*/  IADD3 R10, P1, R9, R3.reuse, RZ ;  /* 0x00000003090a7210 */ /* 0x081fe40007f3e0ff */
[----:B-1----:R-:W-:-:S03]  /*65b0*/  IADD3 R0, P2, R19, R3, RZ ;  /* 0x0000000313007210 */ /* 0x002fc60007f5e0ff */
[----:B------:R0:W-:Y:S04]  /*65c0*/  STL [R1+0xa90], R10 ;  /* 0x000a900a01007387 */ /* 0x0001e80000100800 */
[----:B------:R-:W5:Y:S01]  /*65d0*/  LDL.LU R12, [R1+0x60] ;  /* 0x00006000010c7983 */ /* 0x000f620000300800 */
[----:B0-----:R-:W-:-:S03]  /*65e0*/  IADD3 R10, P3, R20, R3, RZ ;  /* 0x00000003140a7210 */ /* 0x001fc60007f7e0ff */
[----:B------:R-:W-:Y:S04]  /*65f0*/  STL [R1+0xa94], R0 ;  /* 0x000a940001007387 */ /* 0x000fe80000100800 */
[----:B------:R0:W-:Y:S01]  /*6600*/  STL [R1+0xa98], R10 ;  /* 0x000a980a01007387 */ /* 0x0001e20000100800 */
[----:B------:R-:W-:-:S03]  /*6610*/  LEA.HI.X.SX32 R5, R5, R4, 0x1, P5 ;  /* 0x0000000405057211 */ /* 0x000fc600028f0eff */
[----:B0-----:R-:W5:Y:S01]  /*6620*/  LDL.LU R10, [R1+0x64] ;  /* 0x00006400010a7983 */ /* 0x001f620000300800 */
[----:B------:R-:W-:-:S05]  /*6630*/  IADD3 R0, P4, R23, R3, RZ ;  /* 0x0000000317007210 */ /* 0x000fca0007f9e0ff */
[----:B------:R0:W-:Y:S04]  /*6640*/  STL [R1+0xa9c], R0 ;  /* 0x000a9c0001007387 */ /* 0x0001e80000100800 */
[----:B------:R1:W-:Y:S04]  /*6650*/  STL [R1+0xa7c], R5 ;  /* 0x000a7c0501007387 */ /* 0x0003e80000100800 */
[----:B------:R-:W5:Y:S01]  /*6660*/  LDL.LU R29, [R1+0x6c] ;  /* 0x00006c00011d7983 */ /* 0x000f620000300800 */
[----:B0-----:R-:W-:Y:S02]  /*6670*/  IADD3 R0, P5, R24, R3, RZ ;  /* 0x0000000318007210 */ /* 0x001fe40007fbe0ff */
[----:B------:R-:W-:-:S02]  /*6680*/  LEA.HI.X.SX32 R6, R6, R4, 0x1, P6 ;  /* 0x0000000406067211 */ /* 0x000fc400030f0eff */
[----:B-1----:R-:W-:Y:S01]  /*6690*/  IADD3 R5, P6, R25, R3, RZ ;  /* 0x0000000319057210 */ /* 0x002fe20007fde0ff */
[----:B------:R0:W-:Y:S01]  /*66a0*/  STL [R1+0xa80], R0 ;  /* 0x000a800001007387 */ /* 0x0001e20000100800 */
[----:B------:R-:W-:-:S03]  /*66b0*/  LEA.HI.X.SX32 R8, R8, R4, 0x1, P0 ;  /* 0x0000000408087211 */ /* 0x000fc600000f0eff */
[----:B0-----:R-:W5:Y:S04]  /*66c0*/  LDL.LU R0, [R1+0x70] ;  /* 0x0000700001007983 */ /* 0x001f680000300800 */
[----:B------:R0:W-:Y:S04]  /*66d0*/  STL [R1+0xa70], R6 ;  /* 0x000a700601007387 */ /* 0x0001e80000100800 */
[----:B------:R1:W-:Y:S01]  /*66e0*/  STL [R1+0xa74], R5 ;  /* 0x000a740501007387 */ /* 0x0003e20000100800 */
[----:B0-----:R-:W-:-:S03]  /*66f0*/  IADD3 R6, P0, R27, R3, RZ ;  /* 0x000000031b067210 */ /* 0x001fc60007f1e0ff */
[----:B------:R-:W-:Y:S01]  /*6700*/  STL [R1+0xa68], R8 ;  /* 0x000a680801007387 */ /* 0x000fe20000100800 */
[----:B-1----:R-:W-:-:S03]  /*6710*/  LEA.HI.X.SX32 R5, R9, R4, 0x1, P1 ;  /* 0x0000000409057211 */ /* 0x002fc600008f0eff */
[----:B------:R-:W5:Y:S04]  /*6720*/  LDL.LU R9, [R1+0x7c] ;  /* 0x00007c0001097983 */ /* 0x000f680000300800 */
[----:B------:R-:W-:Y:S04]  /*6730*/  STL [R1+0xa6c], R6 ;  /* 0x000a6c0601007387 */ /* 0x000fe80000100800 */
[----:B------:R0:W-:Y:S02]  /*6740*/  STL [R1+0xa60], R5 ;  /* 0x000a600501007387 */ /* 0x0001e40000100800 */
[----:B0-----:R-:W-:-:S02]  /*6750*/  LEA.HI.X.SX32 R5, R19, R4, 0x1, P2 ;  /* 0x0000000413057211 */ /* 0x001fc400010f0eff */
[----:B------:R-:W5:Y:S01]  /*6760*/  LDL.LU R19, [R1+0x78] ;  /* 0x0000780001137983 */ /* 0x000f620000300800 */
[----:B------:R-:W-:-:S05]  /*6770*/  IADD3 R6, P1, R28, R3, RZ ;  /* 0x000000031c067210 */ /* 0x000fca0007f3e0ff */
[----:B------:R0:W-:Y:S04]  /*6780*/  STL [R1+0xa64], R6 ;  /* 0x000a640601007387 */ /* 0x0001e80000100800 */
[----:B------:R-:W5:Y:S01]  /*6790*/  LDL.LU R8, [R1+0x80] ;  /* 0x0000800001087983 */ /* 0x000f620000300800 */
[----:B---3--:R-:W-:-:S03]  /*67a0*/  IADD3 R15, P2, R17, R3, RZ ;  /* 0x00000003110f7210 */ /* 0x008fc60007f5e0ff */
[----:B------:R1:W-:Y:S04]  /*67b0*/  STL [R1+0xa58], R5 ;  /* 0x000a580501007387 */ /* 0x0003e80000100800 */
[----:B0-----:R-:W3:Y:S01]  /*67c0*/  LDL.LU R6, [R1+0x88] ;  /* 0x0000880001067983 */ /* 0x001ee20000300800 */
[----:B-1----:R-:W-:-:S03]  /*67d0*/  LEA.HI.X.SX32 R5, R20, R4, 0x1, P3 ;  /* 0x0000000414057211 */ /* 0x002fc600018f0eff */
[----:B------:R-:W-:Y:S04]  /*67e0*/  STL [R1+0xa5c], R15 ;  /* 0x000a5c0f01007387 */ /* 0x000fe80000100800 */
[----:B------:R0:W-:Y:S04]  /*67f0*/  STL [R1+0xa50], R5 ;  /* 0x000a500501007387 */ /* 0x0001e80000100800 */
[----:B0-----:R-:W3:Y:S01]  /*6800*/  LDL.LU R5, [R1+0x90] ;  /* 0x0000900001057983 */ /* 0x001ee20000300800 */
[----:B--2---:R-:W-:Y:S02]  /*6810*/  IADD3 R15, P3, R13, R3, RZ ;  /* 0x000000030d0f7210 */ /* 0x004fe40007f7e0ff */
[----:B------:R-:W-:-:S03]  /*6820*/  LEA.HI.X.SX32 R21, R23, R4, 0x1, P4 ;  /* 0x0000000417157211 */ /* 0x000fc600020f0eff */
[----:B------:R-:W-:Y:S04]  /*6830*/  STL [R1+0xa54], R15 ;  /* 0x000a540f01007387 */ /* 0x000fe80000100800 */
[----:B------:R0:W-:Y:S01]  /*6840*/  STL [R1+0xa48], R21 ;  /* 0x000a481501007387 */ /* 0x0001e20000100800 */
[----:B----4-:R-:W-:-:S03]  /*6850*/  IADD3 R20, P4, R7, R3, RZ ;  /* 0x0000000307147210 */ /* 0x010fc60007f9e0ff */
[----:B0-----:R-:W2:Y:S01]  /*6860*/  LDL.LU R21, [R1+0x94] ;  /* 0x0000940001157983 */ /* 0x001ea20000300800 */
[----:B------:R-:W-:-:S03]  /*6870*/  LEA.HI.X.SX32 R15, R24, R4, 0x1, P5 ;  /* 0x00000004180f7211 */ /* 0x000fc600028f0eff */
[----:B------:R-:W-:Y:S04]  /*6880*/  STL [R1+0xa4c], R20 ;  /* 0x000a4c1401007387 */ /* 0x000fe80000100800 */
[----:B------:R0:W-:Y:S02]  /*6890*/  STL [R1+0xa40], R15 ;  /* 0x000a400f01007387 */ /* 0x0001e40000100800 */
[-C--:B0-----:R-:W-:Y:S02]  /*68a0*/  LEA.HI.X.SX32 R15, R25, R4.reuse, 0x1, P6 ;  /* 0x00000004190f7211 */ /* 0x081fe400030f0eff */
[----:B------:R-:W-:Y:S02]  /*68b0*/  LEA.HI.X.SX32 R13, R13, R4, 0x1, P3 ;  /* 0x000000040d0d7211 */ /* 0x000fe400018f0eff */
[----:B-----5:R-:W-:-:S05]  /*68c0*/  IADD3 R22, P5, R16, R3, RZ ;  /* 0x0000000310167210 */ /* 0x020fca0007fbe0ff */
[----:B------:R0:W-:Y:S04]  /*68d0*/  STL [R1+0xa44], R22 ;  /* 0x000a441601007387 */ /* 0x0001e80000100800 */
[----:B0-----:R-:W4:Y:S01]  /*68e0*/  LDL.LU R22, [R1+0x8c] ;  /* 0x00008c0001167983 */ /* 0x001f220000300800 */
[----:B------:R-:W-:-:S03]  /*68f0*/  IADD3 R20, P6, R11, R3, RZ ;  /* 0x000000030b147210 */ /* 0x000fc60007fde0ff */
[----:B------:R0:W-:Y:S04]  /*6900*/  STL [R1+0xa38], R15 ;  /* 0x000a380f01007387 */ /* 0x0001e80000100800 */
[----:B------:R-:W-:Y:S01]  /*6910*/  STL [R1+0xa3c], R20 ;  /* 0x000a3c1401007387 */ /* 0x000fe20000100800 */
[----:B0-----:R-:W-:-:S05]  /*6920*/  LEA.HI.X.SX32 R15, R27, R4, 0x1, P0 ;  /* 0x000000041b0f7211 */ /* 0x001fca00000f0eff */
[----:B------:R0:W-:Y:S01]  /*6930*/  STL [R1+0x8bc], R15 ;  /* 0x0008bc0f01007387 */ /* 0x0001e20000100800 */
[----:B------:R-:W-:-:S03]  /*6940*/  IADD3 R23, P0, R12, R3, RZ ;  /* 0x000000030c177210 */ /* 0x000fc60007f1e0ff */
[----:B0-----:R-:W5:Y:S01]  /*6950*/  LDL.LU R15, [R1+0x84] ;  /* 0x00008400010f7983 */ /* 0x001f620000300800 */
[-C--:B------:R-:W-:Y:S02]  /*6960*/  LEA.HI.X.SX32 R20, R28, R4.reuse, 0x1, P1 ;  /* 0x000000041c147211 */ /* 0x080fe400008f0eff */
[----:B------:R-:W-:Y:S01]  /*6970*/  IADD3 R24, P1, R10, R3, RZ ;  /* 0x000000030a187210 */ /* 0x000fe20007f3e0ff */
[----:B------:R0:W-:Y:S04]  /*6980*/  STL [R1+0x8dc], R23 ;  /* 0x0008dc1701007387 */ /* 0x0001e80000100800 */
[----:B------:R1:W-:Y:S04]  /*6990*/  STL [R1+0x8c0], R20 ;  /* 0x0008c01401007387 */ /* 0x0003e80000100800 */
[----:B------:R-:W-:Y:S01]  /*69a0*/  STL [R1+0x8e4], R24 ;  /* 0x0008e41801007387 */ /* 0x000fe20000100800 */
[----:B0-----:R-:W-:-:S03]  /*69b0*/  LEA.HI.X.SX32 R23, R17, R4, 0x1, P2 ;  /* 0x0000000411177211 */ /* 0x001fc600010f0eff */
[----:B------:R-:W5:Y:S01]  /*69c0*/  LDL.LU R17, [R1+0x74] ;  /* 0x0000740001117983 */ /* 0x000f620000300800 */
[----:B-1----:R-:W-:-:S03]  /*69d0*/  IADD3 R20, P2, R29, R3, RZ ;  /* 0x000000031d147210 */ /* 0x002fc60007f5e0ff */
[----:B------:R-:W-:Y:S04]  /*69e0*/  STL [R1+0x8c4], R23 ;  /* 0x0008c41701007387 */ /* 0x000fe80000100800 */
[----:B------:R-:W-:Y:S04]  /*69f0*/  STL [R1+0x8ec], R20 ;  /* 0x0008ec1401007387 */ /* 0x000fe80000100800 */
[----:B------:R0:W-:Y:S04]  /*6a00*/  STL [R1+0x8c8], R13 ;  /* 0x0008c80d01007387 */ /* 0x0001e80000100800 */
[----:B0-----:R-:W5:Y:S01]  /*6a10*/  LDL.LU R13, [R1+0x68] ;  /* 0x00006800010d7983 */ /* 0x001f620000300800 */
[----:B------:R-:W-:-:S02]  /*6a20*/  IADD3 R23, P3, R0, R3, RZ ;  /* 0x0000000300177210 */ /* 0x000fc40007f7e0ff */
[-C--:B------:R-:W-:Y:S02]  /*6a30*/  LEA.HI.X.SX32 R20, R7, R4.reuse, 0x1, P4 ;  /* 0x0000000407147211 */ /* 0x080fe400020f0eff */
[-C--:B------:R-:W-:Y:S01]  /*6a40*/  LEA.HI.X.SX32 R16, R16, R4.reuse, 0x1, P5 ;  /* 0x0000000410107211 */ /* 0x080fe200028f0eff */
[----:B------:R-:W-:Y:S04]  /*6a50*/  STL [R1+0x8f4], R23 ;  /* 0x0008f41701007387 */ /* 0x000fe80000100800 */
[----:B------:R0:W-:Y:S01]  /*6a60*/  STL [R1+0x8cc], R20 ;  /* 0x0008cc1401007387 */ /* 0x0001e20000100800 */
[----:B------:R-:W-:Y:S02]  /*6a70*/  LEA.HI.X.SX32 R12, R12, R4, 0x1, P0 ;  /* 0x000000040c0c7211 */ /* 0x000fe400000f0eff */
[----:B0-----:R-:W-:-:S02]  /*6a80*/  IADD3 R20, P5, R9, R3, RZ ;  /* 0x0000000309147210 */ /* 0x001fc40007fbe0ff */
[----:B------:R-:W-:-:S05]  /*6a90*/  IADD3 R7, P4, R19, R3, RZ ;  /* 0x0000000313077210 */ /* 0x000fca0007f9e0ff */
[----:B------:R0:W-:Y:S04]  /*6aa0*/  STL [R1+0x8fc], R7 ;  /* 0x0008fc0701007387 */ /* 0x0001e80000100800 */
[----:B0-----:R-:W5:Y:S04]  /*6ab0*/  LDL.LU R7, [R1+0x58] ;  /* 0x0000580001077983 */ /* 0x001f680000300800 */
[----:B------:R0:W-:Y:S04]  /*6ac0*/  STL [R1+0x8d0], R16 ;  /* 0x0008d01001007387 */ /* 0x0001e80000100800 */
[----:B------:R-:W-:Y:S01]  /*6ad0*/  STL [R1+0x904], R20 ;  /* 0x0009041401007387 */ /* 0x000fe20000100800 */
[----:B0-----:R-:W-:-:S02]  /*6ae0*/  LEA.HI.X.SX32 R16, R11, R4, 0x1, P6 ;  /* 0x000000040b107211 */ /* 0x001fc400030f0eff */
[----:B------:R-:W-:-:S03]  /*6af0*/  IADD3 R11, P6, R8, R3, RZ ;  /* 0x00000003080b7210 */ /* 0x000fc60007fde0ff */
[----:B------:R0:W-:Y:S01]  /*6b00*/  STL [R1+0x8d4], R16 ;  /* 0x0008d41001007387 */ /* 0x0001e20000100800 */
[----:B------:R-:W-:-:S03]  /*6b10*/  LEA.HI.X.SX32 R10, R10, R4, 0x1, P1 ;  /* 0x000000040a0a7211 */ /* 0x000fc600008f0eff */
[----:B0-----:R-:W5:Y:S04]  /*6b20*/  LDL.LU R16, [R1+0x54] ;  /* 0x0000540001107983 */ /* 0x001f680000300800 */
[----:B------:R3:W-:Y:S04]  /*6b30*/  STL [R1+0x90c], R11 ;  /* 0x00090c0b01007387 */ /* 0x0007e80000100800 */
[----:B------:R0:W-:Y:S01]  /*6b40*/  STL [R1+0x8d8], R12 ;  /* 0x0008d80c01007387 */ /* 0x0001e20000100800 */
[----:B---3--:R-:W-:-:S05]  /*6b50*/  IADD3 R11, P0, R6, R3, RZ ;  /* 0x00000003060b7210 */ /* 0x008fca0007f1e0ff */
[----:B------:R1:W-:Y:S01]  /*6b60*/  STL [R1+0x914], R11 ;  /* 0x0009140b01007387 */ /* 0x0003e20000100800 */
[----:B0-----:R-:W-:-:S03]  /*6b70*/  IADD3 R12, P1, R5, R3, RZ ;  /* 0x00000003050c7210 */ /* 0x001fc60007f3e0ff */
[----:B-1----:R-:W3:Y:S04]  /*6b80*/  LDL.LU R11, [R1+0x50] ;  /* 0x00005000010b7983 */ /* 0x002ee80000300800 */
[----:B------:R0:W-:Y:S04]  /*6b90*/  STL [R1+0x8e0], R10 ;  /* 0x0008e00a01007387 */ /* 0x0001e80000100800 */
[----:B------:R1:W-:Y:S01]  /*6ba0*/  STL [R1+0x91c], R12 ;  /* 0x00091c0c01007387 */ /* 0x0003e20000100800 */
[----:B0-----:R-:W-:-:S03]  /*6bb0*/  LEA.HI.X.SX32 R10, R29, R4, 0x1, P2 ;  /* 0x000000041d0a7211 */ /* 0x001fc600010f0eff */
[----:B-1----:R-:W3:Y:S01]  /*6bc0*/  LDL.LU R12, [R1+0x4c] ;  /* 0x00004c00010c7983 */ /* 0x002ee20000300800 */
[----:B--2---:R-:W-:-:S03]  /*6bd0*/  IADD3 R20, P2, R21, R3, RZ ;  /* 0x0000000315147210 */ /* 0x004fc60007f5e0ff */
[----:B------:R0:W-:Y:S04]  /*6be0*/  STL [R1+0x8e8], R10 ;  /* 0x0008e80a01007387 */ /* 0x0001e80000100800 */
[----:B0-----:R-:W2:Y:S01]  /*6bf0*/  LDL.LU R10, [R1+0x48] ;  /* 0x00004800010a7983 */ /* 0x001ea20000300800 */
[----:B------:R-:W-:-:S03]  /*6c00*/  LEA.HI.X.SX32 R0, R0, R4, 0x1, P3 ;  /* 0x0000000400007211 */ /* 0x000fc600018f0eff */
[----:B------:R-:W-:Y:S04]  /*6c10*/  STL [R1+0x924], R20 ;  /* 0x0009241401007387 */ /* 0x000fe80000100800 */
[----:B------:R-:W2:Y:S04]  /*6c20*/  LDL.LU R29, [R1+0x44] ;  /* 0x00004400011d7983 */ /* 0x000ea80000300800 */
[----:B------:R0:W-:Y:S04]  /*6c30*/  STL [R1+0x8f0], R0 ;  /* 0x0008f00001007387 */ /* 0x0001e80000100800 */
[----:B0-----:R-:W2:Y:S01]  /*6c40*/  LDL.LU R0, [R1+0x40] ;  /* 0x0000400001007983 */ /* 0x001ea20000300800 */
[----:B------:R-:W-:-:S02]  /*6c50*/  LEA.HI.X.SX32 R19, R19, R4, 0x1, P4 ;  /* 0x0000000413137211 */ /* 0x000fc400020f0eff */
[----:B------:R-:W-:Y:S02]  /*6c60*/  LEA.HI.X.SX32 R8, R8, R4, 0x1, P6 ;  /* 0x0000000408087211 */ /* 0x000fe400030f0eff */
[----:B----4-:R-:W-:-:S05]  /*6c70*/  IADD3 R20, P3, R22, R3, RZ ;  /* 0x0000000316147210 */ /* 0x010fca0007f7e0ff */
[----:B------:R5:W-:Y:S04]  /*6c80*/  STL [R1+0x92c], R20 ;  /* 0x00092c1401007387 */ /* 0x000be80000100800 */
[----:B------:R-:W4:Y:S04]  /*6c90*/  LDL.LU R28, [R1+0x3c] ;  /* 0x00003c00011c7983 */ /* 0x000f280000300800 */
[----:B------:R0:W-:Y:S04]  /*6ca0*/  STL [R1+0x8f8], R19 ;  /* 0x0008f81301007387 */ /* 0x0001e80000100800 */
[----:B------:R-:W4:Y:S01]  /*6cb0*/  LDL.LU R27, [R1+0x38] ;  /* 0x00003800011b7983 */ /* 0x000f220000300800 */
[----:B-----5:R-:W-:-:S02]  /*6cc0*/  IADD3 R20, P4, R15, R3, RZ ;  /* 0x000000030f147210 */ /* 0x020fc40007f9e0ff */
[----:B0-----:R-:W-:-:S03]  /*6cd0*/  LEA.HI.X.SX32 R19, R9, R4, 0x1, P5 ;  /* 0x0000000409137211 */ /* 0x001fc600028f0eff */
[----:B------:R-:W-:Y:S04]  /*6ce0*/  STL [R1+0x934], R20 ;  /* 0x0009341401007387 */ /* 0x000fe80000100800 */
[----:B------:R-:W5:Y:S04]  /*6cf0*/  LDL.LU R25, [R1+0x34] ;  /* 0x0000340001197983 */ /* 0x000f680000300800 */
[----:B------:R-:W-:Y:S04]  /*6d00*/  STL [R1+0x900], R19 ;  /* 0x0009001301007387 */ /* 0x000fe80000100800 */
[----:B------:R-:W5:Y:S01]  /*6d10*/  LDL.LU R24, [R1+0x20] ;  /* 0x0000200001187983 */ /* 0x000f620000300800 */
[----:B------:R-:W-:-:S05]  /*6d20*/  IADD3 R9, P5, R17, R3, RZ ;  /* 0x0000000311097210 */ /* 0x000fca0007fbe0ff */
[----:B------:R0:W-:Y:S04]  /*6d30*/  STL [R1+0x93c], R9 ;  /* 0x00093c0901007387 */ /* 0x0001e80000100800 */
[----:B------:R-:W5:Y:S04]  /*6d40*/  LDL.LU R23, [R1+0x1c] ;  /* 0x00001c0001177983 */ /* 0x000f680000300800 */
[----:B------:R1:W-:Y:S01]  /*6d50*/  STL [R1+0x908], R8 ;  /* 0x0009080801007387 */ /* 0x0003e20000100800 */
[----:B0-----:R-:W-:-:S03]  /*6d60*/  IADD3 R9, P6, R13, R3, RZ ;  /* 0x000000030d097210 */ /* 0x001fc60007fde0ff */
[----:B-1----:R-:W5:Y:S04]  /*6d70*/  LDL.LU R8, [R1+0x18] ;  /* 0x0000180001087983 */ /* 0x002f680000300800 */
[----:B------:R-:W-:Y:S04]  /*6d80*/  STL [R1+0x944], R9 ;  /* 0x0009440901007387 */ /* 0x000fe80000100800 */
[----:B------:R-:W5:Y:S01]  /*6d90*/  LDL.LU R20, [R1+0x14] ;  /* 0x0000140001147983 */ /* 0x000f620000300800 */
[----:B------:R-:W-:-:S05]  /*6da0*/  LEA.HI.X.SX32 R6, R6, R4, 0x1, P0 ;  /* 0x0000000406067211 */ /* 0x000fca00000f0eff */
[----:B------:R0:W-:Y:S01]  /*6db0*/  STL [R1+0x910], R6 ;  /* 0x0009100601007387 */ /* 0x0001e20000100800 */
[----:B------:R-:W-:-:S03]  /*6dc0*/  LEA.HI.X.SX32 R21, R21, R4, 0x1, P2 ;  /* 0x0000000415157211 */ /* 0x000fc600010f0eff */
[----:B------:R-:W5:Y:S01]  /*6dd0*/  LDL.LU R19, [R1+0x10] ;  /* 0x0000100001137983 */ /* 0x000f620000300800 */
[-C--:B0-----:R-:W-:Y:S02]  /*6de0*/  LEA.HI.X.SX32 R6, R5, R4.reuse, 0x1, P1 ;  /* 0x0000000405067211 */ /* 0x081fe400008f0eff */
[----:B------:R-:W-:Y:S02]  /*6df0*/  LEA.HI.X.SX32 R22, R22, R4, 0x1, P3 ;  /* 0x0000000416167211 */ /* 0x000fe400018f0eff */
[----:B------:R-:W-:-:S05]  /*6e00*/  IADD3 R9, P0, R7, R3, RZ ;  /* 0x0000000307097210 */ /* 0x000fca0007f1e0ff */
[----:B------:R0:W-:Y:S04]  /*6e10*/  STL [R1+0x94c], R9 ;  /* 0x00094c0901007387 */ /* 0x0001e80000100800 */
[----:B0-----:R-:W5:Y:S04]  /*6e20*/  LDL.LU R9, [R1+0xc] ;  /* 0x00000c0001097983 */ /* 0x001f680000300800 */
[----:B------:R0:W-:Y:S01]  /*6e30*/  STL [R1+0x918], R6 ;  /* 0x0009180601007387 */ /* 0x0001e20000100800 */
[----:B------:R-:W-:-:S03]  /*6e40*/  IADD3 R5, P1, R16, R3, RZ ;  /* 0x0000000310057210 */ /* 0x000fc60007f3e0ff */
[----:B0-----:R-:W5:Y:S04]  /*6e50*/  LDL.LU R6, [R1+0x8] ;  /* 0x0000080001067983 */ /* 0x001f680000300800 */
[----:B------:R0:W-:Y:S04]  /*6e60*/  STL [R1+0x954], R5 ;  /* 0x0009540501007387 */ /* 0x0001e80000100800 */
[----:B0-----:R-:W5:Y:S04]  /*6e70*/  LDL.LU R5, [R1+0x4] ;  /* 0x0000040001057983 */ /* 0x001f680000300800 */
[----:B------:R3:W-:Y:S02]  /*6e80*/  STL [R1+0x920], R21 ;  /* 0x0009201501007387 */ /* 0x0007e40000100800 */
[----:B---3--:R-:W-:-:S05]  /*6e90*/  IADD3 R21, P2, R11, R3, RZ ;  /* 0x000000030b157210 */ /* 0x008fca0007f5e0ff */
[----:B------:R0:W-:Y:S01]  /*6ea0*/  STL [R1+0x95c], R21 ;  /* 0x00095c1501007387 */ /* 0x0001e20000100800 */
[----:B------:R-:W-:-:S03]  /*6eb0*/  LEA.HI.X.SX32 R15, R15, R4, 0x1, P4 ;  /* 0x000000040f0f7211 */ /* 0x000fc600020f0eff */
[----:B0-----:R-:W3:Y:S04]  /*6ec0*/  LDL.LU R21, [R1+0xb9c] ;  /* 0x000b9c0001157983 */ /* 0x001ee80000300800 */
[----:B------:R0:W-:Y:S02]  /*6ed0*/  STL [R1+0x928], R22 ;  /* 0x0009281601007387 */ /* 0x0001e40000100800 */
[----:B0-----:R-:W-:-:S05]  /*6ee0*/  IADD3 R22, P3, R12, R3, RZ ;  /* 0x000000030c167210 */ /* 0x001fca0007f7e0ff */
[----:B------:R0:W-:Y:S01]  /*6ef0*/  STL [R1+0x964], R22 ;  /* 0x0009641601007387 */ /* 0x0001e20000100800 */
[----:B------:R-:W-:-:S03]  /*6f00*/  LEA.HI.X.SX32 R17, R17, R4, 0x1, P5 ;  /* 0x0000000411117211 */ /* 0x000fc600028f0eff */
[----:B0-----:R-:W3:Y:S04]  /*6f10*/  LDL.LU R22, [R1+0xb98] ;  /* 0x000b980001167983 */ /* 0x001ee80000300800 */
[----:B------:R2:W-:Y:S02]  /*6f20*/  STL [R1+0x930], R15 ;  /* 0x0009300f01007387 */ /* 0x0005e40000100800 */
[----:B--2---:R-:W-:-:S05]  /*6f30*/  IADD3 R15, P4, R10, R3, RZ ;  /* 0x000000030a0f7210 */ /* 0x004fca0007f9e0ff */
[----:B------:R0:W-:Y:S01]  /*6f40*/  STL [R1+0x96c], R15 ;  /* 0x00096c0f01007387 */ /* 0x0001e20000100800 */
[----:B------:R-:W-:-:S03]  /*6f50*/  LEA.HI.X.SX32 R13, R13, R4, 0x1, P6 ;  /* 0x000000040d0d7211 */ /* 0x000fc600030f0eff */
[----:B0-----:R-:W2:Y:S04]  /*6f60*/  LDL.LU R15, [R1+0xb94] ;  /* 0x000b9400010f7983 */ /* 0x001ea80000300800 */
[----:B------:R0:W-:Y:S02]  /*6f70*/  STL [R1+0x938], R17 ;  /* 0x0009381101007387 */ /* 0x0001e40000100800 */
[----:B0-----:R-:W-:-:S05]  /*6f80*/  IADD3 R17, P5, R29, R3, RZ ;  /* 0x000000031d117210 */ /* 0x001fca0007fbe0ff */
[----:B------:R0:W-:Y:S01]  /*6f90*/  STL [R1+0x974], R17 ;  /* 0x0009741101007387 */ /* 0x0001e20000100800 */
[----:B------:R-:W-:-:S03]  /*6fa0*/  LEA.HI.X.SX32 R7, R7, R4, 0x1, P0 ;  /* 0x0000000407077211 */ /* 0x000fc600000f0eff */
[----:B0-----:R-:W3:Y:S04]  /*6fb0*/  LDL.LU R17, [R1+0xb90] ;  /* 0x000b900001117983 */ /* 0x001ee80000300800 */
[----:B------:R0:W-:Y:S02]  /*6fc0*/  STL [R1+0x940], R13 ;  /* 0x0009400d01007387 */ /* 0x0001e40000100800 */
[----:B0-----:R-:W-:-:S05]  /*6fd0*/  IADD3 R13, P6, R0, R3, RZ ;  /* 0x00000003000d7210 */ /* 0x001fca0007fde0ff */
[----:B------:R0:W-:Y:S01]  /*6fe0*/  STL [R1+0x97c], R13 ;  /* 0x00097c0d01007387 */ /* 0x0001e20000100800 */
[----:B------:R-:W-:-:S03]  /*6ff0*/  LEA.HI.X.SX32 R16, R16, R4, 0x1, P1 ;  /* 0x0000000410107211 */ /* 0x000fc600008f0eff */
[----:B0-----:R-:W2:Y:S04]  /*7000*/  LDL.LU R13, [R1+0xb8c] ;  /* 0x000b8c00010d7983 */ /* 0x001ea80000300800 */
[----:B------:R4:W-:Y:S02]  /*7010*/  STL [R1+0x948], R7 ;  /* 0x0009480701007387 */ /* 0x0009e40000100800 */
[----:B----4-:R-:W-:-:S05]  /*7020*/  IADD3 R7, P0, R28, R3, RZ ;  /* 0x000000031c077210 */ /* 0x010fca0007f1e0ff */
[----:B------:R0:W-:Y:S01]  /*7030*/  STL [R1+0x984], R7 ;  /* 0x0009840701007387 */ /* 0x0001e20000100800 */
[----:B------:R-:W-:-:S03]  /*7040*/  LEA.HI.X.SX32 R11, R11, R4, 0x1, P2 ;  /* 0x000000040b0b7211 */ /* 0x000fc600010f0eff */
[----:B0-----:R-:W4:Y:S04]  /*7050*/  LDL.LU R7, [R1+0xb88] ;  /* 0x000b880001077983 */ /* 0x001f280000300800 */
[----:B------:R0:W-:Y:S02]  /*7060*/  STL [R1+0x950], R16 ;  /* 0x0009501001007387 */ /* 0x0001e40000100800 */
[----:B0-----:R-:W-:-:S05]  /*7070*/  IADD3 R16, P1, R27, R3, RZ ;  /* 0x000000031b107210 */ /* 0x001fca0007f3e0ff */
[----:B------:R0:W-:Y:S01]  /*7080*/  STL [R1+0x98c], R16 ;  /* 0x00098c1001007387 */ /* 0x0001e20000100800 */
[----:B------:R-:W-:-:S03]  /*7090*/  LEA.HI.X.SX32 R12, R12, R4, 0x1, P3 ;  /* 0x000000040c0c7211 */ /* 0x000fc600018f0eff */
[----:B0-----:R-:W3:Y:S04]  /*70a0*/  LDL.LU R16, [R1+0xb84] ;  /* 0x000b840001107983 */ /* 0x001ee80000300800 */
[----:B------:R5:W-:Y:S02]  /*70b0*/  STL [R1+0x958], R11 ;  /* 0x0009580b01007387 */ /* 0x000be40000100800 */
[----:B-----5:R-:W-:-:S05]  /*70c0*/  IADD3 R11, P2, R25, R3, RZ ;  /* 0x00000003190b7210 */ /* 0x020fca0007f5e0ff */
[----:B------:R0:W-:Y:S01]  /*70d0*/  STL [R1+0x994], R11 ;  /* 0x0009940b01007387 */ /* 0x0001e20000100800 */
[----:B------:R-:W-:-:S03]  /*70e0*/  LEA.HI.X.SX32 R10, R10, R4, 0x1, P4 ;  /* 0x000000040a0a7211 */ /* 0x000fc600020f0eff */
[----:B0-----:R-:W5:Y:S04]  /*70f0*/  LDL.LU R11, [R1+0xb80] ;  /* 0x000b8000010b7983 */ /* 0x001f680000300800 */
[----:B------:R0:W-:Y:S02]  /*7100*/  STL [R1+0x960], R12 ;  /* 0x0009600c01007387 */ /* 0x0001e40000100800 */
[----:B0-----:R-:W-:-:S05]  /*7110*/  IADD3 R12, P3, R24, R3, RZ ;  /* 0x00000003180c7210 */ /* 0x001fca0007f7e0ff */
[----:B------:R0:W-:Y:S01]  /*7120*/  STL [R1+0x99c], R12 ;  /* 0x00099c0c01007387 */ /* 0x0001e20000100800 */
[----:B------:R-:W-:-:S03]  /*7130*/  LEA.HI.X.SX32 R29, R29, R4, 0x1, P5 ;  /* 0x000000041d1d7211 */ /* 0x000fc600028f0eff */
[----:B0-----:R-:W2:Y:S04]  /*7140*/  LDL.LU R12, [R1+0xb7c] ;  /* 0x000b7c00010c7983 */ /* 0x001ea80000300800 */
[----:B------:R0:W-:Y:S02]  /*7150*/  STL [R1+0x968], R10 ;  /* 0x0009680a01007387 */ /* 0x0001e40000100800 */
[----:B0-----:R-:W-:-:S05]  /*7160*/  IADD3 R10, P4, R23, R3, RZ ;  /* 0x00000003170a7210 */ /* 0x001fca0007f9e0ff */
[----:B------:R0:W-:Y:S01]  /*7170*/  STL [R1+0x9a4], R10 ;  /* 0x0009a40a01007387 */ /* 0x0001e20000100800 */
[----:B------:R-:W-:-:S03]  /*7180*/  LEA.HI.X.SX32 R0, R0, R4, 0x1, P6 ;  /* 0x0000000400007211 */ /* 0x000fc600030f0eff */
[----:B0-----:R-:W4:Y:S04]  /*7190*/  LDL.LU R10, [R1+0xb78] ;  /* 0x000b7800010a7983 */ /* 0x001f280000300800 */
[----:B------:R0:W-:Y:S02]  /*71a0*/  STL [R1+0x970], R29 ;  /* 0x0009701d01007387 */ /* 0x0001e40000100800 */
[----:B0-----:R-:W-:-:S05]  /*71b0*/  IADD3 R29, P5, R8, R3, RZ ;  /* 0x00000003081d7210 */ /* 0x001fca0007fbe0ff */
[----:B------:R0:W-:Y:S04]  /*71c0*/  STL [R1+0x9ac], R29 ;  /* 0x0009ac1d01007387 */ /* 0x0001e80000100800 */
[----:B0-----:R-:W3:Y:S04]  /*71d0*/  LDL.LU R29, [R1+0xb74] ;  /* 0x000b7400011d7983 */ /* 0x001ee80000300800 */
[----:B------:R0:W-:Y:S02]  /*71e0*/  STL [R1+0x978], R0 ;  /* 0x0009780001007387 */ /* 0x0001e40000100800 */
[----:B0-----:R-:W-:-:S05]  /*71f0*/  IADD3 R0, P6, R20, R3, RZ ;  /* 0x0000000314007210 */ /* 0x001fca0007fde0ff */
[----:B------:R0:W-:Y:S04]  /*7200*/  STL [R1+0x9b4], R0 ;  /* 0x0009b40001007387 */ /* 0x0001e80000100800 */
[----:B0-----:R-:W5:Y:S01]  /*7210*/  LDL.LU R0, [R1+0xb70] ;  /* 0x000b700001007983 */ /* 0x001f620000300800 */
[----:B------:R-:W-:-:S05]  /*7220*/  LEA.HI.X.SX32 R28, R28, R4, 0x1, P0 ;  /* 0x000000041c1c7211 */ /* 0x000fca00000f0eff */
[----:B------:R0:W-:Y:S02]  /*7230*/  STL [R1+0x980], R28 ;  /* 0x0009801c01007387 */ /* 0x0001e40000100800 */
[----:B0-----:R-:W-:-:S05]  /*7240*/  IADD3 R28, P0, R19, R3, RZ ;  /* 0x00000003131c7210 */ /* 0x001fca0007f1e0ff */
[----:B------:R0:W-:Y:S02]  /*7250*/  STL [R1+0x9bc], R28 ;  /* 0x0009bc1c01007387 */ /* 0x0001e40000100800 */
[----:B0-----:R-:W-:Y:S02]  /*7260*/  LEA.HI.X.SX32 R28, R27, R4, 0x1, P1 ;  /* 0x000000041b1c7211 */ /* 0x001fe400008f0eff */
[----:B------:R-:W-:-:S03]  /*7270*/  IADD3 R27, P1, R9, R3, RZ ;  /* 0x00000003091b7210 */ /* 0x000fc60007f3e0ff */
[----:B------:R0:W-:Y:S04]  /*7280*/  STL [R1+0x988], R28 ;  /* 0x0009881c01007387 */ /* 0x0001e80000100800 */
[----:B------:R1:W-:Y:S01]  /*7290*/  STL [R1+0x9c4], R27 ;  /* 0x0009c41b01007387 */ /* 0x0003e20000100800 */
[-C--:B0-----:R-:W-:Y:S02]  /*72a0*/  LEA.HI.X.SX32 R28, R25, R4.reuse, 0x1, P2 ;  /* 0x00000004191c7211 */ /* 0x081fe400010f0eff */
[-C--:B------:R-:W-:Y:S02]  /*72b0*/  IADD3 R25, P2, R6, R3.reuse, RZ ;  /* 0x0000000306197210 */ /* 0x080fe40007f5e0ff */
[----:B-1----:R-:W-:Y:S01]  /*72c0*/  LEA.HI.X.SX32 R27, R24, R4, 0x1, P3 ;  /* 0x00000004181b7211 */ /* 0x002fe200018f0eff */
[----:B------:R-:W-:Y:S01]  /*72d0*/  STL [R1+0x990], R28 ;  /* 0x0009901c01007387 */ /* 0x000fe20000100800 */
[----:B------:R-:W-:-:S03]  /*72e0*/  IADD3 R24, P3, R5, R3, RZ ;  /* 0x0000000305187210 */ /* 0x000fc60007f7e0ff */
[----:B------:R0:W-:Y:S04]  /*72f0*/  STL [R1+0x9cc], R25 ;  /* 0x0009cc1901007387 */ /* 0x0001e80000100800 */
[----:B------:R-:W-:Y:S04]  /*7300*/  STL [R1+0x998], R27 ;  /* 0x0009981b01007387 */ /* 0x000fe80000100800 */
[----:B------:R1:W-:Y:S01]  /*7310*/  STL [R1+0x9d4], R24 ;  /* 0x0009d41801007387 */ /* 0x0003e20000100800 */
[----:B0-----:R-:W-:-:S05]  /*7320*/  LEA.HI.X.SX32 R25, R23, R4, 0x1, P4 ;  /* 0x0000000417197211 */ /* 0x001fca00020f0eff */
[----:B------:R-:W-:Y:S01]  /*7330*/  STL [R1+0x9a0], R25 ;  /* 0x0009a01901007387 */ /* 0x000fe20000100800 */
[----:B-1----:R-:W-:-:S03]  /*7340*/  LEA.HI.X.SX32 R24, R8, R4, 0x1, P5 ;  /* 0x0000000408187211 */ /* 0x002fc600028f0eff */
[----:B------:R-:W2:Y:S01]  /*7350*/  LDL.LU R8, [R1+0xdc] ;  /* 0x0000dc0001087983 */ /* 0x000ea20000300800 */
[----:B-----5:R-:W-:-:S05]  /*7360*/  IADD3 R23, P4, R0, R3, RZ ;  /* 0x0000000300177210 */ /* 0x020fca0007f9e0ff */
[----:B------:R3:W-:Y:S04]  /*7370*/  STL [R1+0x9dc], R23 ;  /* 0x0009dc1701007387 */ /* 0x0007e80000100800 */
[----:B------:R0:W-:Y:S01]  /*7380*/  STL [R1+0x9a8], R24 ;  /* 0x0009a81801007387 */ /* 0x0001e20000100800 */
[-C--:B---3--:R-:W-:Y:S02]  /*7390*/  IADD3 R23, P5, R29, R3.reuse, RZ ;  /* 0x000000031d177210 */ /* 0x088fe40007fbe0ff */
[-C--:B0-----:R-:W-:Y:S02]  /*73a0*/  LEA.HI.X.SX32 R24, R20, R4.reuse, 0x1, P6 ;  /* 0x0000000414187211 */ /* 0x081fe400030f0eff */
[----:B----4-:R-:W-:Y:S01]  /*73b0*/  IADD3 R20, P6, R10, R3, RZ ;  /* 0x000000030a147210 */ /* 0x010fe20007fde0ff */
[----:B------:R0:W-:Y:S04]  /*73c0*/  STL [R1+0x9e4], R23 ;  /* 0x0009e41701007387 */ /* 0x0001e80000100800 */
[----:B------:R-:W-:Y:S04]  /*73d0*/  STL [R1+0x9b0], R24 ;  /* 0x0009b01801007387 */ /* 0x000fe80000100800 */
[----:B------:R1:W-:Y:S01]  /*73e0*/  STL [R1+0x9ec], R20 ;  /* 0x0009ec1401007387 */ /* 0x0003e20000100800 */
[----:B0-----:R-:W-:-:S02]  /*73f0*/  LEA.HI.X.SX32 R23, R19, R4, 0x1, P0 ;  /* 0x0000000413177211 */ /* 0x001fc400000f0eff */
[----:B--2---:R-:W-:-:S03]  /*7400*/  IADD3 R19, P0, R12, R3, RZ ;  /* 0x000000030c137210 */ /* 0x004fc60007f1e0ff */
[----:B------:R-:W-:Y:S01]  /*7410*/  STL [R1+0x9b8], R23 ;  /* 0x0009b81701007387 */ /* 0x000fe20000100800 */
[-C--:B-1----:R-:W-:Y:S02]  /*7420*/  LEA.HI.X.SX32 R20, R9, R4.reuse, 0x1, P1 ;  /* 0x0000000409147211 */ /* 0x082fe400008f0eff */
[----:B------:R-:W-:Y:S01]  /*7430*/  IADD3 R9, P1, R11, R3, RZ ;  /* 0x000000030b097210 */ /* 0x000fe20007f3e0ff */
[----:B------:R0:W-:Y:S04]  /*7440*/  STL [R1+0x9f4], R19 ;  /* 0x0009f41301007387 */ /* 0x0001e80000100800 */
[----:B------:R-:W-:Y:S04]  /*7450*/  STL [R1+0x9c0], R20 ;  /* 0x0009c01401007387 */ /* 0x000fe80000100800 */
[----:B------:R1:W-:Y:S01]  /*7460*/  STL [R1+0x9fc], R9 ;  /* 0x0009fc0901007387 */ /* 0x0003e20000100800 */
[----:B0-----:R-:W-:-:S02]  /*7470*/  LEA.HI.X.SX32 R19, R6, R4, 0x1, P2 ;  /* 0x0000000406137211 */ /* 0x001fc400010f0eff */
[----:B------:R-:W-:-:S03]  /*7480*/  IADD3 R6, P2, R16, R3, RZ ;  /* 0x0000000310067210 */ /* 0x000fc60007f5e0ff */
[----:B------:R-:W-:Y:S01]  /*7490*/  STL [R1+0x9c8], R19 ;  /* 0x0009c81301007387 */ /* 0x000fe20000100800 */
[----:B-1----:R-:W-:-:S03]  /*74a0*/  LEA.HI.X.SX32 R9, R5, R4, 0x1, P3 ;  /* 0x0000000405097211 */ /* 0x002fc600018f0eff */
[----:B------:R0:W-:Y:S04]  /*74b0*/  STL [R1+0xa04], R6 ;  /* 0x000a040601007387 */ /* 0x0001e80000100800 */
[----:B------:R1:W-:Y:S01]  /*74c0*/  STL [R1+0x9d0], R9 ;  /* 0x0009d00901007387 */ /* 0x0003e20000100800 */
[----:B0-----:R-:W-:-:S03]  /*74d0*/  LEA.HI.X.SX32 R6, R0, R4, 0x1, P4 ;  /* 0x0000000400067211 */ /* 0x001fc600020f0eff */
[----:B------:R-:W2:Y:S01]  /*74e0*/  LDL.LU R0, [R1+0xb6c] ;  /* 0x000b6c0001007983 */ /* 0x000ea20000300800 */
[----:B------:R-:W-:-:S05]  /*74f0*/  IADD3 R5, P3, R7, R3, RZ ;  /* 0x0000000307057210 */ /* 0x000fca0007f7e0ff */
[----:B------:R0:W-:Y:S01]  /*7500*/  STL [R1+0xa0c], R5 ;  /* 0x000a0c0501007387 */ /* 0x0001e20000100800 */
[----:B-1----:R-:W-:-:S03]  /*7510*/  LEA.HI.X.SX32 R9, R29, R4, 0x1, P5 ;  /* 0x000000041d097211 */ /* 0x002fc600028f0eff */
[----:B------:R1:W-:Y:S01]  /*7520*/  STL [R1+0x9d8], R6 ;  /* 0x0009d80601007387 */ /* 0x0003e20000100800 */
[-C--:B0-----:R-:W-:Y:S02]  /*7530*/  IADD3 R5, P4, R13, R3.reuse, RZ ;  /* 0x000000030d057210 */ /* 0x081fe40007f9e0ff */
[----:B-1----:R-:W-:-:S03]  /*7540*/  IADD3 R6, P5, R17, R3, RZ ;  /* 0x0000000311067210 */ /* 0x002fc60007fbe0ff */
[----:B------:R0:W-:Y:S04]  /*7550*/  STL [R1+0xa14], R5 ;  /* 0x000a140501007387 */ /* 0x0001e80000100800 */
[----:B------:R1:W-:Y:S01]  /*7560*/  STL [R1+0x9e0], R9 ;  /* 0x0009e00901007387 */ /* 0x0003e20000100800 */
[----:B0-----:R-:W-:-:S03]  /*7570*/  LEA.HI.X.SX32 R5, R10, R4, 0x1, P6 ;  /* 0x000000040a057211 */ /* 0x001fc600030f0eff */
[----:B------:R0:W-:Y:S01]  /*7580*/  STL [R1+0xa1c], R6 ;  /* 0x000a1c0601007387 */ /* 0x0001e20000100800 */
[----:B-1----:R-:W-:-:S03]  /*7590*/  IADD3 R9, P6, R15, R3, RZ ;  /* 0x000000030f097210 */ /* 0x002fc60007fde0ff */
[----:B------:R1:W-:Y:S01]  /*75a0*/  STL [R1+0x9e8], R5 ;  /* 0x0009e80501007387 */ /* 0x0003e20000100800 */
[----:B0-----:R-:W-:-:S03]  /*75b0*/  LEA.HI.X.SX32 R6, R12, R4, 0x1, P0 ;  /* 0x000000040c067211 */ /* 0x001fc600000f0eff */
[----:B------:R0:W-:Y:S01]  /*75c0*/  STL [R1+0xa20], R9 ;  /* 0x000a200901007387 */ /* 0x0001e20000100800 */
[----:B-1----:R-:W-:-:S03]  /*75d0*/  IADD3 R5, P0, R22, R3, RZ ;  /* 0x0000000316057210 */ /* 0x002fc60007f1e0ff */
[----:B------:R1:W-:Y:S01]  /*75e0*/  STL [R1+0x9f0], R6 ;  /* 0x0009f00601007387 */ /* 0x0003e20000100800 */
[----:B------:R-:W-:-:S03]  /*75f0*/  IMAD R18, R18, UR9, RZ ;  /* 0x0000000912127c24 */ /* 0x000fc6000f8e02ff */
[----:B------:R3:W-:Y:S01]  /*7600*/  STL [R1+0xa24], R5 ;  /* 0x000a240501007387 */ /* 0x0007e20000100800 */
[----:B0-----:R-:W-:Y:S01]  /*7610*/  LEA.HI.X.SX32 R9, R11, R4, 0x1, P1 ;  /* 0x000000040b097211 */ /* 0x001fe200008f0eff */
[----:B------:R-:W-:Y:S01]  /*7620*/  IMAD R14, R14, UR9, RZ ;  /* 0x000000090e0e7c24 */ /* 0x000fe2000f8e02ff */
[----:B-1----:R-:W-:-:S03]  /*7630*/  IADD3 R6, P1, R21, R3, RZ ;  /* 0x0000000315067210 */ /* 0x002fc60007f3e0ff */
[----:B------:R0:W-:Y:S01]  /*7640*/  STL [R1+0x9f8], R9 ;  /* 0x0009f80901007387 */ /* 0x0001e20000100800 */
[----:B---3--:R-:W-:-:S03]  /*7650*/  LEA.HI.X.SX32 R5, R16, R4, 0x1, P2 ;  /* 0x0000000410057211 */ /* 0x008fc600010f0eff */
[----:B------:R1:W-:Y:S01]  /*7660*/  STL [R1+0xa28], R6 ;  /* 0x000a280601007387 */ /* 0x0003e20000100800 */
[----:B------:R-:W-:-:S03]  /*7670*/  IMAD R2, R2, UR9, RZ ;  /* 0x0000000902027c24 */ /* 0x000fc6000f8e02ff */
[----:B------:R3:W-:Y:S01]  /*7680*/  STL [R1+0xa00], R5 ;  /* 0x000a000501007387 */ /* 0x0007e20000100800 */
[----:B0-----:R-:W-:Y:S01]  /*7690*/  IADD3 R9, P2, R18, R3, RZ ;  /* 0x0000000312097210 */ /* 0x001fe20007f5e0ff */
[----:B------:R-:W-:Y:S01]  /*76a0*/  IMAD R26, R26, UR9, RZ ;  /* 0x000000091a1a7c24 */ /* 0x000fe2000f8e02ff */
[----:B-1----:R-:W-:-:S03]  /*76b0*/  LEA.HI.X.SX32 R6, R7, R4, 0x1, P3 ;  /* 0x0000000407067211 */ /* 0x002fc600018f0eff */
[----:B------:R0:W-:Y:S01]  /*76c0*/  STL [R1+0xa2c], R9 ;  /* 0x000a2c0901007387 */ /* 0x0001e20000100800 */
[----:B---3--:R-:W-:-:S03]  /*76d0*/  IADD3 R5, P3, R14, R3, RZ ;  /* 0x000000030e057210 */ /* 0x008fc60007f7e0ff */
[----:B------:R1:W-:Y:S01]  /*76e0*/  STL [R1+0xa08], R6 ;  /* 0x000a080601007387 */ /* 0x0003e20000100800 */
[----:B------:R-:W-:-:S03]  /*76f0*/  LEA.HI.X.SX32 R7, R13, R4, 0x1, P4 ;  /* 0x000000040d077211 */ /* 0x000fc600020f0eff */
[----:B------:R3:W-:Y:S01]  /*7700*/  STL [R1+0xa30], R5 ;  /* 0x000a300501007387 */ /* 0x0007e20000100800 */
[----:B------:R-:W-:Y:S01]  /*7710*/  UIMAD UR33, UR8, 0x3f, URZ ;  /* 0x0000003f082178a4 */ /* 0x000fe2000f8e023f */
[----:B0-----:R-:W0:Y:S01]  /*7720*/  LDC R9, c[0x0][0x230] ;  /* 0x00008c00ff097b82 */ /* 0x001e220000000800 */
[-C--:B-1----:R-:W-:Y:S01]  /*7730*/  IADD3 R6, P4, R2, R3.reuse, RZ ;  /* 0x0000000302067210 */ /* 0x082fe20007f9e0ff */
[----:B------:R-:W-:Y:S01]  /*7740*/  STL [R1+0xa10], R7 ;  /* 0x000a100701007387 */ /* 0x000fe20000100800 */
[-C--:B---3--:R-:W-:Y:S02]  /*7750*/  LEA.HI.X.SX32 R5, R17, R4.reuse, 0x1, P5 ;  /* 0x0000000411057211 */ /* 0x088fe400028f0eff */
[----:B------:R-:W-:Y:S01]  /*7760*/  IADD3 R3, P5, R26, R3, RZ ;  /* 0x000000031a037210 */ /* 0x000fe20007fbe0ff */
[----:B------:R1:W-:Y:S04]  /*7770*/  STL [R1+0xa34], R6 ;  /* 0x000a340601007387 */ /* 0x0003e80000100800 */
[----:B------:R3:W-:Y:S04]  /*7780*/  STL [R1+0xa18], R5 ;  /* 0x000a180501007387 */ /* 0x0007e80000100800 */
[----:B------:R4:W-:Y:S01]  /*7790*/  STL [R1+0x8b8], R3 ;  /* 0x0008b80301007387 */ /* 0x0009e20000100800 */
[----:B-1----:R-:W-:-:S02]  /*77a0*/  LEA.HI.X.SX32 R6, R15, R4, 0x1, P6 ;  /* 0x000000040f067211 */ /* 0x002fc400030f0eff */
[-C--:B------:R-:W-:Y:S02]  /*77b0*/  LEA.HI.X.SX32 R7, R21, R4.reuse, 0x1, P1 ;  /* 0x0000000415077211 */ /* 0x080fe400008f0eff */
[----:B---3--:R-:W-:Y:S02]  /*77c0*/  IADD3 R5, P6, R8, UR10, RZ ;  /* 0x0000000a08057c10 */ /* 0x008fe4000ffde0ff */
[-C--:B----4-:R-:W-:Y:S01]  /*77d0*/  LEA.HI.X.SX32 R3, R22, R4.reuse, 0x1, P0 ;  /* 0x0000000416037211 */ /* 0x090fe200000f0eff */
[----:B------:R-:W-:Y:S04]  /*77e0*/  STL [R1+0x8a0], R6 ;  /* 0x0008a00601007387 */ /* 0x000fe80000100800 */
[----:B------:R1:W-:Y:S04]  /*77f0*/  STL [R1+0x8a4], R3 ;  /* 0x0008a40301007387 */ /* 0x0003e80000100800 */
[----:B------:R-:W-:Y:S01]  /*7800*/  STL [R1+0x3cc], R5 ;  /* 0x0003cc0501007387 */ /* 0x000fe20000100800 */
[----:B-1----:R-:W-:-:S03]  /*7810*/  LEA.HI.X.SX32 R3, R18, R4, 0x1, P2 ;  /* 0x0000000412037211 */ /* 0x002fc600010f0eff */
[----:B------:R1:W-:Y:S02]  /*7820*/  STL [R1+0x8a8], R7 ;  /* 0x0008a80701007387 */ /* 0x0003e40000100800 */
[----:B-1----:R-:W-:Y:S01]  /*7830*/  LEA.HI.X.SX32 R7, R14, R4, 0x1, P3 ;  /* 0x000000040e077211 */ /* 0x002fe200018f0eff */
[----:B------:R-:W-:Y:S02]  /*7840*/  USHF.R.S32.HI UR35, URZ, 0x1f, UR33 ;  /* 0x0000001f3f237899 */ /* 0x000fe40008011421 */
[----:B------:R-:W-:Y:S02]  /*7850*/  UIMAD UR31, UR8, 0x3e, URZ ;  /* 0x0000003e081f78a4 */ /* 0x000fe4000f8e023f */
[----:B------:R-:W-:Y:S02]  /*7860*/  UIMAD UR29, UR8, 0x3d, URZ ;  /* 0x0000003d081d78a4 */ /* 0x000fe4000f8e023f */
[----:B------:R-:W-:Y:S02]  /*7870*/  UIMAD UR27, UR8, 0x3c, URZ ;  /* 0x0000003c081b78a4 */ /* 0x000fe4000f8e023f */
[----:B------:R-:W-:Y:S01]  /*7880*/  UIMAD UR25, UR8, 0x3b, URZ ;  /* 0x0000003b081978a4 */ /* 0x000fe2000f8e023f */
[----:B--2---:R-:W-:-:S05]  /*7890*/  IADD3 R6, P0, R0, UR10, RZ ;  /* 0x0000000a00067c10 */ /* 0x004fca000ff1e0ff */
[----:B------:R-:W-:Y:S04]  /*78a0*/  STL [R1+0x3d4], R6 ;  /* 0x0003d40601007387 */ /* 0x000fe80000100800 */
[----:B------:R1:W-:Y:S04]  /*78b0*/  STL [R1+0x8ac], R3 ;  /* 0x0008ac0301007387 */ /* 0x0003e80000100800 */
[----:B------:R-:W-:Y:S01]  /*78c0*/  STL [R1+0x8b0], R7 ;  /* 0x0008b00701007387 */ /* 0x000fe20000100800 */
[-C--:B-1----:R-:W-:Y:S02]  /*78d0*/  LEA.HI.X.SX32 R3, R2, R4.reuse, 0x1, P4 ;  /* 0x0000000402037211 */ /* 0x082fe400020f0eff */
[----:B------:R-:W-:-:S02]  /*78e0*/  LEA.HI.X.SX32 R4, R26, R4, 0x1, P5 ;  /* 0x000000041a047211 */ /* 0x000fc400028f0eff */
[----:B------:R-:W-:Y:S01]  /*78f0*/  LEA.HI.X.SX32 R2, R8, UR11, 0x1, P6 ;  /* 0x0000000b08027c11 */ /* 0x000fe2000b0f0eff */
[----:B------:R1:W-:Y:S04]  /*7900*/  STL [R1+0x8b4], R3 ;  /* 0x0008b40301007387 */ /* 0x0003e80000100800 */
[----:B------:R2:W-:Y:S01]  /*7910*/  STL [R1+0x4ac], R4 ;  /* 0x0004ac0401007387 */ /* 0x0005e20000100800 */
[----:B-1----:R-:W-:-:S03]  /*7920*/  LEA.HI.X.SX32 R3, R0, UR11, 0x1, P0 ;  /* 0x0000000b00037c11 */ /* 0x002fc600080f0eff */
[----:B------:R-:W3:Y:S04]  /*7930*/  LDL.LU R0, [R1+0xb68] ;  /* 0x000b680001007983 */ /* 0x000ee80000300800 */
[----:B------:R-:W-:Y:S04]  /*7940*/  STL [R1+0x3c8], R2 ;  /* 0x0003c80201007387 */ /* 0x000fe80000100800 */
[----:B------:R-:W-:Y:S04]  /*7950*/  STL [R1+0x3d0], R3 ;  /* 0x0003d00301007387 */ /* 0x000fe80000100800 */
[----:B------:R-:W-:Y:S04]  /*7960*/  STL [R1+0x448], RZ ;  /* 0x000448ff01007387 */ /* 0x000fe80000100800 */
        /* <DEDUP_REMOVED lines=83> */
[----:B------:R-:W-:Y:S01]  /*7ea0*/  STL [R1+0xfc], RZ ;  /* 0x0000fcff01007387 */ /* 0x000fe20000100800 */
[----:B------:R-:W-:-:S03]  /*7eb0*/  IADD3 R7, P0, R6, UR33, RZ ;  /* 0x0000002106077c10 */ /* 0x000fc6000ff1e0ff */
[----:B------:R-:W-:Y:S04]  /*7ec0*/  STL [R1+0x1c0], RZ ;  /* 0x0001c0ff01007387 */ /* 0x000fe80000100800 */
[----:B------:R-:W-:Y:S01]  /*7ed0*/  STL [R1+0x1c4], RZ ;  /* 0x0001c4ff01007387 */ /* 0x000fe20000100800 */
[----:B--2---:R-:W-:-:S03]  /*7ee0*/  IADD3 R4, P1, R5, UR33, RZ ;  /* 0x0000002105047c10 */ /* 0x004fc6000ff3e0ff */
[----:B------:R-:W-:Y:S04]  /*7ef0*/  STL [R1+0x1c8], RZ ;  /* 0x0001c8ff01007387 */ /* 0x000fe80000100800 */
[----:B------:R-:W-:Y:S04]  /*7f00*/  STL [R1+0x1cc], RZ ;  /* 0x0001ccff01007387 */ /* 0x000fe80000100800 */
[----:B------:R-:W-:Y:S04]  /*7f10*/  STL [R1+0x1b0], RZ ;  /* 0x0001b0ff01007387 */ /* 0x000fe80000100800 */
[----:B------:R-:W-:Y:S04]  /*7f20*/  STL [R1+0x1b4], RZ ;  /* 0x0001b4ff01007387 */ /* 0x000fe80000100800 */
[----:B------:R-:W-:Y:S04]  /*7f30*/  STL [R1+0x1b8], RZ ;  /* 0x0001b8ff01007387 */ /* 0x000fe80000100800 */
[----:B------:R-:W-:Y:S04]  /*7f40*/  STL [R1+0x1bc], RZ ;  /* 0x0001bcff01007387 */ /* 0x000fe80000100800 */
[----:B------:R1:W-:Y:S04]  /*7f50*/  STL [R1+0x4b4], R7 ;  /* 0x0004b40701007387 */ /* 0x0003e80000100800 */
[----:B------:R-:W-:Y:S04]  /*7f60*/  STL [R1+0xe0], RZ ;  /* 0x0000e0ff01007387 */ /* 0x000fe80000100800 */
[----:B------:R2:W-:Y:S01]  /*7f70*/  STL [R1+0x4bc], R4 ;  /* 0x0004bc0401007387 */ /* 0x0005e20000100800 */
[----:B-1----:R-:W-:Y:S01]  /*7f80*/  IADD3.X R7, R3, UR35, RZ, P0, !PT ;  /* 0x0000002303077c10 */ /* 0x002fe200087fe4ff */
[----:B------:R-:W-:-:S04]  /*7f90*/  USHF.R.S32.HI UR33, URZ, 0x1f, UR31 ;  /* 0x0000001f3f217899 */ /* 0x000fc8000801141f */
[----:B------:R1:W-:Y:S01]  /*7fa0*/  STL [R1+0x4b0], R7 ;  /* 0x0004b00701007387 */ /* 0x0003e20000100800 */
[----:B--2---:R-:W-:-:S05]  /*7fb0*/  IADD3.X R4, R2, UR35, RZ, P1, !PT ;  /* 0x0000002302047c10 */ /* 0x004fca0008ffe4ff */
[----:B------:R2:W-:Y:S01]  /*7fc0*/  STL [R1+0x4b8], R4 ;  /* 0x0004b80401007387 */ /* 0x0005e20000100800 */
[----:B-1----:R-:W-:-:S05]  /*7fd0*/  IADD3 R7, P0, R6, UR31, RZ ;  /* 0x0000001f06077c10 */ /* 0x002fca000ff1e0ff */
[----:B------:R1:W-:Y:S01]  /*7fe0*/  STL [R1+0x4c4], R7 ;  /* 0x0004c40701007387 */ /* 0x0003e20000100800 */
[----:B--2---:R-:W-:-:S03]  /*7ff0*/  IADD3 R4, P1, R5, UR31, RZ ;  /* 0x0000001f05047c10 */ /* 0x004fc6000ff3e0ff */
        /* <DEDUP_REMOVED lines=27> */
[----:B-1----:R-:W-:Y:S01]  /*81b0*/  IADD3 R7, P0, R6, UR25, RZ ;  /* 0x0000001906077c10 */ /* 0x002fe2000ff1e0ff */
[----:B------:R-:W-:-:S04]  /*81c0*/  UIMAD UR23, UR8, 0x3a, URZ ;  /* 0x0000003a081778a4 */ /* 0x000fc8000f8e023f */
        /* <DEDUP_REMOVED lines=285> */
[----:B------:R-:W-:-:S04]  /*93a0*/  USHF.L.U32 UR32, UR8, 0x5, URZ ;  /* 0x0000000508207899 */ /* 0x000fc8000800063f */
        /* <DEDUP_REMOVED lines=48> */
[----:B-1----:R-:W-:Y:S02]  /*96b0*/  IADD3.X R7, R2, UR22, RZ, P1, !PT ;  /* 0x0000001602077c10 */ /* 0x002fe40008ffe4ff */
[----:B--2---:R-:W-:-:S05]  /*96c0*/  IADD3.X R4, R3, UR22, RZ, P0, !PT ;  /* 0x0000001603047c10 */ /* 0x004fca00087fe4ff */
[----:B------:R1:W-:Y:S01]  /*96d0*/  STL [R1+0x6d0], R4 ;  /* 0x0006d00401007387 */ /* 0x0003e20000100800 */
[----:B------:R-:W-:-:S03]  /*96e0*/  USHF.R.S32.HI UR18, URZ, 0x1f, UR16 ;  /* 0x0000001f3f127899 */ /* 0x000fc60008011410 */
[----:B------:R2:W-:Y:S01]  /*96f0*/  STL [R1+0x6d8], R7 ;  /* 0x0006d80701007387 */ /* 0x0005e20000100800 */
[----:B-1----:R-:W-:-:S05]  /*9700*/  IADD3 R4, P0, R6, UR16, RZ ;  /* 0x0000001006047c10 */ /* 0x002fca000ff1e0ff */
[----:B------:R1:W-:Y:S01]  /*9710*/  STL [R1+0x6e4], R4 ;  /* 0x0006e40401007387 */ /* 0x0003e20000100800 */
[----:B------:R-:W-:Y:S01]  /*9720*/  UIMAD UR14, UR8, 0x1b, URZ ;  /* 0x0000001b080e78a4 */ /* 0x000fe2000f8e023f */
[----:B--2---:R-:W-:Y:S02]  /*9730*/  IADD3.X R7, R3, UR18, RZ, P0, !PT ;  /* 0x0000001203077c10 */ /* 0x004fe400087fe4ff */
[----:B------:R-:W-:Y:S01]  /*9740*/  STL [R1+0xac], RZ ;  /* 0x0000acff01007387 */ /* 0x000fe20000100800 */
[----:B-1----:R-:W-:-:S05]  /*9750*/  IADD3 R4, P1, R5, UR16, RZ ;  /* 0x0000001005047c10 */ /* 0x002fca000ff3e0ff */
[----:B------:R1:W-:Y:S01]  /*9760*/  STL [R1+0x6ec], R4 ;  /* 0x0006ec0401007387 */ /* 0x0003e20000100800 */
[----:B------:R-:W-:-:S03]  /*9770*/  UIMAD UR13, UR8, 0x1a, URZ ;  /* 0x0000001a080d78a4 */ /* 0x000fc6000f8e023f */
[----:B------:R2:W-:Y:S01]  /*9780*/  STL [R1+0x6e0], R7 ;  /* 0x0006e00701007387 */ /* 0x0005e20000100800 */
[----:B-1----:R-:W-:Y:S02]  /*9790*/  IADD3.X R4, R2, UR18, RZ, P1, !PT ;  /* 0x0000001202047c10 */ /* 0x002fe40008ffe4ff */
[----:B--2---:R-:W-:-:S03]  /*97a0*/  IADD3 R7, P1, R6, UR14, RZ ;  /* 0x0000000e06077c10 */ /* 0x004fc6000ff3e0ff */
[----:B------:R1:W-:Y:S01]  /*97b0*/  STL [R1+0x6e8], R4 ;  /* 0x0006e80401007387 */ /* 0x0003e20000100800 */
[----:B------:R-:W-:-:S03]  /*97c0*/  UIMAD UR10, UR8, 0x19, URZ ;  /* 0x00000019080a78a4 */ /* 0x000fc6000f8e023f */
[----:B------:R2:W-:Y:S01]  /*97d0*/  STL [R1+0x6f4], R7 ;  /* 0x0006f40701007387 */ /* 0x0005e20000100800 */
[----:B-1----:R-:W-:Y:S01]  /*97e0*/  IADD3 R4, P0, R5, UR14, RZ ;  /* 0x0000000e05047c10 */ /* 0x002fe2000ff1e0ff */
[----:B0-----:R-:W-:Y:S01]  /*97f0*/  VIADD R9, R9, 0x3f ;  /* 0x0000003f09097836 */ /* 0x001fe20000000000 */
[----:B--2---:R-:W-:-:S03]  /*9800*/  IADD3 R7, P6, R6, UR13, RZ ;  /* 0x0000000d06077c10 */ /* 0x004fc6000ffde0ff */
[----:B------:R0:W-:Y:S01]  /*9810*/  STL [R1+0x6fc], R4 ;  /* 0x0006fc0401007387 */ /* 0x0001e20000100800 */
[----:B------:R-:W-:-:S03]  /*9820*/  SHF.R.S32.HI R8, RZ, 0x1f, R9 ;  /* 0x0000001fff087819 */ /* 0x000fc60000011409 */
[----:B------:R1:W-:Y:S01]  /*9830*/  STL [R1+0x704], R7 ;  /* 0x0007040701007387 */ /* 0x0003e20000100800 */
[----:B0-----:R-:W-:Y:S02]  /*9840*/  IADD3 R4, P5, R5, UR13, RZ ;  /* 0x0000000d05047c10 */ /* 0x001fe4000ffbe0ff */
[----:B-1----:R-:W-:-:S03]  /*9850*/  IADD3 R7, P4, R6, UR10, RZ ;  /* 0x0000000a06077c10 */ /* 0x002fc6000ff9e0ff */
[----:B------:R0:W-:Y:S01]  /*9860*/  STL [R1+0x70c], R4 ;  /* 0x00070c0401007387 */ /* 0x0001e20000100800 */
[----:B------:R-:W-:-:S03]  /*9870*/  LEA.HI R8, R8, R9, RZ, 0x6 ;  /* 0x0000000908087211 */ /* 0x000fc600078f30ff */
[----:B------:R3:W-:Y:S01]  /*9880*/  STL [R1+0x714], R7 ;  /* 0x0007140701007387 */ /* 0x0007e20000100800 */
[----:B0-----:R-:W-:-:S05]  /*9890*/  IADD3 R4, P3, R5, UR10, RZ ;  /* 0x0000000a05047c10 */ /* 0x001fca000ff7e0ff */
[----:B------:R0:W-:Y:S01]  /*98a0*/  STL [R1+0x71c], R4 ;  /* 0x00071c0401007387 */ /* 0x0001e20000100800 */
[----:B------:R-:W-:Y:S02]  /*98b0*/  SHF.R.S32.HI R8, RZ, 0x6, R8 ;  /* 0x00000006ff087819 */ /* 0x000fe40000011408 */
[C---:B---3--:R-:W-:Y:S02]  /*98c0*/  LOP3.LUT R7, R0.reuse, 0x110, RZ, 0x3c, !PT ;  /* 0x0000011000077812 */ /* 0x048fe400078e3cff */
[C---:B------:R-:W-:Y:S02]  /*98d0*/  LOP3.LUT R8, R0.reuse, 0x130, RZ, 0x3c, !PT ;  /* 0x0000013000087812 */ /* 0x040fe400078e3cff */
[C---:B0-----:R-:W-:Y:S01]  /*98e0*/  LOP3.LUT R4, R0.reuse, 0x20, RZ, 0x3c, !PT ;  /* 0x0000002000047812 */ /* 0x041fe200078e3cff */
[----:B------:R-:W-:Y:S01]  /*98f0*/  UIMAD UR11, UR8, 0x18, URZ ;  /* 0x00000018080b78a4 */ /* 0x000fe2000f8e023f */
[----:B------:R-:W-:-:S03]  /*9900*/  LOP3.LUT R7, R0, 0x40, RZ, 0x3c, !PT ;  /* 0x0000004000077812 */ /* 0x000fc600078e3cff */
[----:B------:R0:W-:Y:S01]  /*9910*/  STL [R1+0xb5c], R4 ;  /* 0x000b5c0401007387 */ /* 0x0001e20000100800 */
[----:B------:R-:W-:-:S03]  /*9920*/  USHF.R.S32.HI UR15, URZ, 0x1f, UR14 ;  /* 0x0000001f3f0f7899 */ /* 0x000fc6000801140e */
[----:B------:R1:W-:Y:S01]  /*9930*/  STL [R1+0xb58], R8 ;  /* 0x000b580801007387 */ /* 0x0003e20000100800 */
[----:B0-----:R-:W-:-:S03]  /*9940*/  LOP3.LUT R4, R0, 0x150, RZ, 0x3c, !PT ;  /* 0x0000015000047812 */ /* 0x001fc600078e3cff */
[----:B------:R0:W-:Y:S01]  /*9950*/  STL [R1+0xb54], R7 ;  /* 0x000b540701007387 */ /* 0x0001e20000100800 */
[----:B-1----:R-:W-:-:S03]  /*9960*/  LOP3.LUT R8, R0, 0x60, RZ, 0x3c, !PT ;  /* 0x0000006000087812 */ /* 0x002fc600078e3cff */
[----:B------:R1:W-:Y:S01]  /*9970*/  STL [R1+0xb50], R4 ;  /* 0x000b500401007387 */ /* 0x0003e20000100800 */
[----:B------:R-:W-:Y:S01]  /*9980*/  UIMAD UR58, UR8, 0x17, URZ ;  /* 0x00000017083a78a4 */ /* 0x000fe2000f8e023f */
[----:B0-----:R-:W-:Y:S02]  /*9990*/  LOP3.LUT R7, R0, 0x170, RZ, 0x3c, !PT ;  /* 0x0000017000077812 */ /* 0x001fe400078e3cff */
[----:B------:R0:W-:Y:S01]  /*99a0*/  STL [R1+0xb4c], R8 ;  /* 0x000b4c0801007387 */ /* 0x0001e20000100800 */
[----:B-1----:R-:W-:-:S03]  /*99b0*/  IADD3 R4, P2, R6, UR11, RZ ;  /* 0x0000000b06047c10 */ /* 0x002fc6000ff5e0ff */
[----:B------:R1:W-:Y:S01]  /*99c0*/  STL [R1+0xb48], R7 ;  /* 0x000b480701007387 */ /* 0x0003e20000100800 */
[----:B------:R-:W-:-:S03]  /*99d0*/  USHF.R.S32.HI UR59, URZ, 0x1f, UR13 ;  /* 0x0000001f3f3b7899 */ /* 0x000fc6000801140d */
[----:B------:R2:W-:Y:S01]  /*99e0*/  STL [R1+0x724], R4 ;  /* 0x0007240401007387 */ /* 0x0005e20000100800 */
[----:B0-----:R-:W-:Y:S02]  /*99f0*/  IADD3.X R8, R3, UR15, RZ, P1, !PT ;  /* 0x0000000f03087c10 */ /* 0x001fe40008ffe4ff */
[----:B-1----:R-:W-:-:S03]  /*9a00*/  IADD3 R7, P1, R5, UR11, RZ ;  /* 0x0000000b05077c10 */ /* 0x002fc6000ff3e0ff */
[----:B------:R0:W-:Y:S01]  /*9a10*/  STL [R1+0x6f0], R8 ;  /* 0x0006f00801007387 */ /* 0x0001e20000100800 */
[----:B--2---:R-:W-:-:S03]  /*9a20*/  IADD3.X R4, R2, UR15, RZ, P0, !PT ;  /* 0x0000000f02047c10 */ /* 0x004fc600087fe4ff */
[----:B------:R1:W-:Y:S01]  /*9a30*/  STL [R1+0x72c], R7 ;  /* 0x00072c0701007387 */ /* 0x0003e20000100800 */
[----:B------:R-:W-:Y:S02]  /*9a40*/  UIMAD UR56, UR8, 0x16, URZ ;  /* 0x00000016083878a4 */ /* 0x000fe4000f8e023f */
[----:B------:R-:W-:Y:S01]  /*9a50*/  USHF.R.S32.HI UR57, URZ, 0x1f, UR10 ;  /* 0x0000001f3f397899 */ /* 0x000fe2000801140a */
[----:B------:R2:W-:Y:S01]  /*9a60*/  STL [R1+0x6f8], R4 ;  /* 0x0006f80401007387 */ /* 0x0005e20000100800 */
[----:B0-----:R-:W-:Y:S02]  /*9a70*/  IADD3 R8, P0, R6, UR58, RZ ;  /* 0x0000003a06087c10 */ /* 0x001fe4000ff1e0ff */
[----:B-1----:R-:W-:-:S03]  /*9a80*/  IADD3.X R7, R3, UR59, RZ, P6, !PT ;  /* 0x0000003b03077c10 */ /* 0x002fc6000b7fe4ff */
[----:B------:R0:W-:Y:S01]  /*9a90*/  STL [R1+0x734], R8 ;  /* 0x0007340801007387 */ /* 0x0001e20000100800 */
[----:B--2---:R-:W-:-:S03]  /*9aa0*/  IADD3 R4, P6, R5, UR58, RZ ;  /* 0x0000003a05047c10 */ /* 0x004fc6000ffde0ff */
[----:B------:R1:W-:Y:S01]  /*9ab0*/  STL [R1+0x700], R7 ;  /* 0x0007000701007387 */ /* 0x0003e20000100800 */
[----:B------:R-:W-:-:S03]  /*9ac0*/  UIMAD UR54, UR8, 0x15, URZ ;  /* 0x00000015083678a4 */ /* 0x000fc6000f8e023f */
[----:B------:R2:W-:Y:S01]  /*9ad0*/  STL [R1+0x73c], R4 ;  /* 0x00073c0401007387 */ /* 0x0005e20000100800 */
[----:B0-----:R-:W-:Y:S02]  /*9ae0*/  IADD3.X R8, R2, UR59, RZ, P5, !PT ;  /* 0x0000003b02087c10 */ /* 0x001fe4000affe4ff */
[----:B-1----:R-:W-:-:S03]  /*9af0*/  IADD3 R7, P5, R6, UR56, RZ ;  /* 0x0000003806077c10 */ /* 0x002fc6000ffbe0ff */
[----:B------:R0:W-:Y:S01]  /*9b00*/  STL [R1+0x708], R8 ;  /* 0x0007080801007387 */ /* 0x0001e20000100800 */
[----:B--2---:R-:W-:Y:S01]  /*9b10*/  IADD3.X R4, R3, UR57, RZ, P4, !PT ;  /* 0x0000003903047c10 */ /* 0x004fe2000a7fe4ff */
[----:B------:R-:W-:Y:S02]  /*9b20*/  USHF.R.S32.HI UR55, URZ, 0x1f, UR11 ;  /* 0x0000001f3f377899 */ /* 0x000fe4000801140b */
[----:B------:R1:W-:Y:S04]  /*9b30*/  STL [R1+0x744], R7 ;  /* 0x0007440701007387 */ /* 0x0003e80000100800 */
[----:B------:R2:W-:Y:S01]  /*9b40*/  STL [R1+0x710], R4 ;  /* 0x0007100401007387 */ /* 0x0005e20000100800 */
[----:B0-----:R-:W-:Y:S02]  /*9b50*/  IADD3 R8, P4, R5, UR56, RZ ;  /* 0x0000003805087c10 */ /* 0x001fe4000ff9e0ff */
[----:B-1----:R-:W-:-:S03]  /*9b60*/  IADD3.X R7, R2, UR57, RZ, P3, !PT ;  /* 0x0000003902077c10 */ /* 0x002fc60009ffe4ff */
[----:B------:R0:W-:Y:S01]  /*9b70*/  STL [R1+0x74c], R8 ;  /* 0x00074c0801007387 */ /* 0x0001e20000100800 */
[----:B--2---:R-:W-:Y:S01]  /*9b80*/  IADD3 R4, P3, R6, UR54, RZ ;  /* 0x0000003606047c10 */ /* 0x004fe2000ff7e0ff */
[----:B------:R-:W-:Y:S02]  /*9b90*/  UIMAD UR52, UR8, 0x14, URZ ;  /* 0x00000014083478a4 */ /* 0x000fe4000f8e023f */
        /* <DEDUP_REMOVED lines=38> */
[----:B------:R-:W-:Y:S02]  /*9e00*/  USHF.L.U32 UR45, UR8, 0x4, URZ ;  /* 0x00000004082d7899 */ /* 0x000fe4000800063f */
        /* <DEDUP_REMOVED lines=80> */
[----:B------:R-:W-:Y:S02]  /*a310*/  USHF.L.U32 UR29, UR8, 0x3, URZ ;  /* 0x00000003081d7899 */ /* 0x000fe4000800063f */
        /* <DEDUP_REMOVED lines=68> */
[----:B------:R-:W-:-:S03]  /*a760*/  USHF.R.S32.HI UR16, URZ, 0x1f, UR21 ;  /* 0x0000001f3f107899 */ /* 0x000fc60008011415 */
[----:B------:R2:W-:Y:S01]  /*a770*/  STL [R1+0x848], R4 ;  /* 0x0008480401007387 */ /* 0x0005e20000100800 */
[----:B0-----:R-:W-:Y:S02]  /*a780*/  IADD3 R8, P0, R6, UR17, RZ ;  /* 0x0000001106087c10 */ /* 0x001fe4000ff1e0ff */
[----:B-1----:R-:W-:-:S03]  /*a790*/  IADD3.X R7, R3, UR22, RZ, P6, !PT ;  /* 0x0000001603077c10 */ /* 0x002fc6000b7fe4ff */
[----:B------:R0:W-:Y:S01]  /*a7a0*/  STL [R1+0x884], R8 ;  /* 0x0008840801007387 */ /* 0x0001e20000100800 */
[----:B--2---:R-:W-:-:S03]  /*a7b0*/  IADD3 R4, P6, R5, UR17, RZ ;  /* 0x0000001105047c10 */ /* 0x004fc6000ffde0ff */
[----:B------:R1:W-:Y:S01]  /*a7c0*/  STL [R1+0x850], R7 ;  /* 0x0008500701007387 */ /* 0x0003e20000100800 */
[----:B------:R-:W-:-:S03]  /*a7d0*/  USHF.R.S32.HI UR18, URZ, 0x1f, UR19 ;  /* 0x0000001f3f127899 */ /* 0x000fc60008011413 */
[----:B------:R2:W-:Y:S01]  /*a7e0*/  STL [R1+0x88c], R4 ;  /* 0x00088c0401007387 */ /* 0x0005e20000100800 */
[----:B0-----:R-:W-:Y:S02]  /*a7f0*/  IADD3.X R8, R2, UR22, RZ, P5, !PT ;  /* 0x0000001602087c10 */ /* 0x001fe4000affe4ff */
[----:B-1----:R-:W-:-:S03]  /*a800*/  IADD3 R7, P5, R6, UR8, RZ ;  /* 0x0000000806077c10 */ /* 0x002fc6000ffbe0ff */
[----:B------:R-:W-:Y:S01]  /*a810*/  STL [R1+0x858], R8 ;  /* 0x0008580801007387 */ /* 0x000fe20000100800 */
[----:B--2---:R-:W-:-:S03]  /*a820*/  IADD3.X R4, R3, UR16, RZ, P4, !PT ;  /* 0x0000001003047c10 */ /* 0x004fc6000a7fe4ff */
[----:B------:R-:W-:Y:S01]  /*a830*/  STL [R1+0x894], R7 ;  /* 0x0008940701007387 */ /* 0x000fe20000100800 */
[----:B------:R-:W-:Y:S01]  /*a840*/  IADD3 R6, P4, R5, UR8, RZ ;  /* 0x0000000805067c10 */ /* 0x000fe2000ff9e0ff */
[----:B------:R-:W-:Y:S01]  /*a850*/  USHF.R.S32.HI UR14, URZ, 0x1f, UR17 ;  /* 0x0000001f3f0e7899 */ /* 0x000fe20008011411 */
[----:B------:R-:W-:Y:S01]  /*a860*/  IADD3.X R5, R2, UR16, RZ, P3, !PT ;  /* 0x0000001002057c10 */ /* 0x000fe20009ffe4ff */
[----:B------:R0:W-:Y:S01]  /*a870*/  STL [R1+0x860], R4 ;  /* 0x0008600401007387 */ /* 0x0001e20000100800 */
[----:B------:R-:W-:-:S03]  /*a880*/  USHF.R.S32.HI UR12, URZ, 0x1f, UR8 ;  /* 0x0000001f3f0c7899 */ /* 0x000fc60008011408 */
[----:B------:R1:W-:Y:S01]  /*a890*/  STL [R1+0x89c], R6 ;  /* 0x00089c0601007387 */ /* 0x0003e20000100800 */
[----:B0-----:R-:W-:-:S03]  /*a8a0*/  IADD3.X R4, R3, UR18, RZ, P2, !PT ;  /* 0x0000001203047c10 */ /* 0x001fc600097fe4ff */
[----:B------:R0:W-:Y:S01]  /*a8b0*/  STL [R1+0x868], R5 ;  /* 0x0008680501007387 */ /* 0x0001e20000100800 */
[----:B-1----:R-:W-:-:S03]  /*a8c0*/  IADD3.X R6, R2, UR18, RZ, P1, !PT ;  /* 0x0000001202067c10 */ /* 0x002fc60008ffe4ff */
[----:B------:R1:W-:Y:S01]  /*a8d0*/  STL [R1+0x870], R4 ;  /* 0x0008700401007387 */ /* 0x0003e20000100800 */
[----:B0-----:R-:W-:-:S03]  /*a8e0*/  IADD3.X R5, R3, UR14, RZ, P0, !PT ;  /* 0x0000000e03057c10 */ /* 0x001fc600087fe4ff */
[----:B------:R0:W-:Y:S01]  /*a8f0*/  STL [R1+0x878], R6 ;  /* 0x0008780601007387 */ /* 0x0001e20000100800 */
[----:B------:R-:W-:Y:S02]  /*a900*/  IADD3.X R3, R3, UR12, RZ, P5, !PT ;  /* 0x0000000c03037c10 */ /* 0x000fe4000affe4ff */
[C---:B-1----:R-:W-:Y:S02]  /*a910*/  IADD3.X R4, R2.reuse, UR14, RZ, P6, !PT ;  /* 0x0000000e02047c10 */ /* 0x042fe4000b7fe4ff */
[----:B------:R-:W-:Y:S01]  /*a920*/  IADD3.X R2, R2, UR12, RZ, P4, !PT ;  /* 0x0000000c02027c10 */ /* 0x000fe2000a7fe4ff */
[----:B------:R0:W-:Y:S04]  /*a930*/  STL [R1+0x880], R5 ;  /* 0x0008800501007387 */ /* 0x0001e80000100800 */
[----:B------:R0:W-:Y:S04]  /*a940*/  STL [R1+0x888], R4 ;  /* 0x0008880401007387 */ /* 0x0001e80000100800 */
[----:B------:R0:W-:Y:S04]  /*a950*/  STL [R1+0x898], R2 ;  /* 0x0008980201007387 */ /* 0x0001e80000100800 */
[----:B------:R0:W-:Y:S01]  /*a960*/  STL [R1+0x890], R3 ;  /* 0x0008900301007387 */ /* 0x0001e20000100800 */
[----:B------:R-:W-:-:S02]  /*a970*/  USHF.L.U32 UR5, UR5, 0x6, URZ ;  /* 0x0000000605057899 */ /* 0x000fc4000800063f */
[----:B------:R-:W-:Y:S02]  /*a980*/  USHF.L.U32 UR9, UR8, 0x6, URZ ;  /* 0x0000000608097899 */ /* 0x000fe4000800063f */
[----:B------:R-:W-:Y:S02]  /*a990*/  USHF.R.S32.HI UR10, URZ, 0x1f, UR5 ;  /* 0x0000001f3f0a7899 */ /* 0x000fe40008011405 */
[----:B------:R-:W-:-:S12]  /*a9a0*/  USHF.R.S32.HI UR13, URZ, 0x1f, UR9 ;  /* 0x0000001f3f0d7899 */ /* 0x000fd80008011409 */
.L_x_2:
[----:B01----:R-:W2:Y:S01]  /*a9b0*/  LDL R5, [R1+0x3c8] ;  /* 0x0003c80001057983 */ /* 0x003ea20000100800 */
[----:B------:R-:W0:Y:S03]  /*a9c0*/  LDC R2, c[0x0][0x230] ;  /* 0x00008c00ff027b82 */ /* 0x000e260000000800 */
[----:B--2---:R1:W-:Y:S04]  /*a9d0*/  STL [R1+0x1508], R5 ;  /* 0x0015080501007387 */ /* 0x0043e80000100800 */
[----:B------:R-:W2:Y:S04]  /*a9e0*/  LDL R4, [R1+0x3cc] ;  /* 0x0003cc0001047983 */ /* 0x000ea80000100800 */
[----:B-1----:R-:W0:Y:S04]  /*a9f0*/  LDL R5, [R1+0x448] ;  /* 0x0004480001057983 */ /* 0x002e280000100800 */
[----:B------:R-:W-:Y:S04]  /*aa00*/  STL [R1+0x1404], R15 ;  /* 0x0014040f01007387 */ /* 0x000fe80000100800 */
        /* <DEDUP_REMOVED lines=31> */
[----:B------:R1:W-:Y:S04]  /*ac00*/  STL [R1+0x1504], R15 ;  /* 0x0015040f01007387 */ /* 0x0003e80000100800 */
        /* <DEDUP_REMOVED lines=56> */
[----:B-----5:R-:W-:Y:S04]  /*af90*/  STL [R1+0x12b8], R0 ;  /* 0x0012b80001007387 */ /* 0x020fe80000100800 */
        /* <DEDUP_REMOVED lines=11> */
[----:B------:R-:W-:Y:S01]  /*b050*/  STL [R1+0x130c], R0 ;  /* 0x00130c0001007387 */ /* 0x000fe20000100800 */
[----:B0-----:R-:W-:-:S03]  /*b060*/  IMAD R2, R5, -0x40, R2 ;  /* 0xffffffc005027824 */ /* 0x001fc600078e0202 */
[----:B------:R-:W-:Y:S04]  /*b070*/  STL [R1+0x1314], R0 ;  /* 0x0013140001007387 */ /* 0x000fe80000100800 */
[----:B------:R-:W-:Y:S04]  /*b080*/  STL [R1+0x131c], R0 ;  /* 0x00131c0001007387 */ /* 0x000fe80000100800 */
[----:B------:R-:W-:Y:S04]  /*b090*/  STL [R1+0x1324], R0 ;  /* 0x0013240001007387 */ /* 0x000fe80000100800 */
[----:B------:R-:W-:Y:S04]  /*b0a0*/  STL [R1+0x1330], R0 ;  /* 0x0013300001007387 */ /* 0x000fe80000100800 */
[----:B------:R-:W2:Y:S01]  /*b0b0*/  LDL.LU R5, [R1+0x1508] ;  /* 0x0015080001057983 */ /* 0x000ea20000300800 */
[----:B------:R-:W-:-:S02]  /*b0c0*/  ISETP.GT.AND P0, PT, R2, RZ, PT ;  /* 0x000000ff0200720c */ /* 0x000fc40003f04270 */
[----:B-1----:R-:W-:-:S11]  /*b0d0*/  PRMT R15, RZ, 0x7610, R15 ;  /* 0x00007610ff0f7816 */ /* 0x002fd6000000000f */
[----:B--2---:R-:W2:Y:S04]  /*b0e0*/  @P0 LDG.E.U8 R15, desc[UR6][R4.64] ;  /* 0x00000006040f0981 */ /* 0x004ea8000c1e1100 */
[----:B--2---:R0:W-:Y:S04]  /*b0f0*/  STL [R1+0x398], R15 ;  /* 0x0003980f01007387 */ /* 0x0041e80000100800 */
[----:B0-----:R-:W2:Y:S04]  /*b100*/  LDL.LU R15, [R1+0x1504] ;  /* 0x00150400010f7983 */ /* 0x001ea80000300800 */
[----:B------:R-:W3:Y:S04]  /*b110*/  LDL R4, [R1+0x3d0] ;  /* 0x0003d00001047983 */ /* 0x000ee80000100800 */
[----:B------:R-:W3:Y:S01]  /*b120*/  LDL R5, [R1+0x3d4] ;  /* 0x0003d40001057983 */ /* 0x000ee20000100800 */
[----:B------:R-:W-:-:S02]  /*b130*/  PRMT R9, RZ, 0x7610, R9 ;  /* 0x00007610ff097816 */ /* 0x000fc40000000009 */
[----:B---3--:R-:W-:-:S04]  /*b140*/  @P0 LOP3.LUT R5, R5, R4, RZ, 0x3c, !PT ;  /* 0x0000000405050212 */ /* 0x008fc800078e3cff */
[----:B------:R-:W-:-:S04]  /*b150*/  @P0 LOP3.LUT R4, R5, R4, RZ, 0x3c, !PT ;  /* 0x0000000405040212 */ /* 0x000fc800078e3cff */
[----:B------:R-:W-:-:S05]  /*b160*/  @P0 LOP3.LUT R5, R5, R4, RZ, 0x3c, !PT ;  /* 0x0000000405050212 */ /* 0x000fca00078e3cff */
[----:B------:R-:W3:Y:S01]  /*b170*/  @P0 LDG.E.U8 R9, desc[UR6][R4.64] ;  /* 0x0000000604090981 */ /* 0x000ee2000c1e1100 */
[----:B------:R-:W-:-:S03]  /*b180*/  ISETP.GT.AND P1, PT, R2, 0x1, PT ;  /* 0x000000010200780c */ /* 0x000fc60003f24270 */
[----:B---3--:R0:W-:Y:S04]  /*b190*/  STL [R1+0x394], R9 ;  /* 0x0003940901007387 */ /* 0x0081e80000100800 */
[----:B0-----:R-:W3:Y:S04]  /*b1a0*/  LDL.LU R9, [R1+0x1500] ;  /* 0x0015000001097983 */ /* 0x001ee80000300800 */
[----:B------:R-:W4:Y:S04]  /*b1b0*/  LDL R4, [R1+0x898] ;  /* 0x0008980001047983 */ /* 0x000f280000100800 */
[----:B------:R-:W4:Y:S01]  /*b1c0*/  LDL R5, [R1+0x89c] ;  /* 0x00089c0001057983 */ /* 0x000f220000100800 */
[----:B--2---:R-:W-:-:S02]  /*b1d0*/  PRMT R15, RZ, 0x7610, R15 ;  /* 0x00007610ff0f7816 */ /* 0x004fc4000000000f */
[----:B----4-:R-:W-:-:S04]  /*b1e0*/  @P1 LOP3.LUT R5, R5, R4, RZ, 0x3c, !PT ;  /* 0x0000000405051212 */ /* 0x010fc800078e3cff */
[----:B------:R-:W-:-:S04]  /*b1f0*/  @P1 LOP3.LUT R4, R5, R4, RZ, 0x3c, !PT ;  /* 0x0000000405041212 */ /* 0x000fc800078e3cff */
[----:B------:R-:W-:-:S05]  /*b200*/  @P1 LOP3.LUT R5, R5, R4, RZ, 0x3c, !PT ;  /* 0x0000000405051212 */ /* 0x000fca00078e3cff */
[----:B------:R-:W2:Y:S04]  /*b210*/  @P1 LDG.E.U8 R15, desc[UR6][R4.64] ;  /* 0x00000006040f1981 */ /* 0x000ea8000c1e1100 */
[----:B--2---:R0:W-:Y:S04]  /*b220*/  STL [R1+0x390], R15 ;  /* 0x0003900f01007387 */ /* 0x0041e80000100800 */
[----:B0-----:R-:W2:Y:S04]  /*b230*/  LDL.LU R15, [R1+0x14fc] ;  /* 0x0014fc00010f7983 */ /* 0x001ea80000300800 */
[----:B------:R-:W4:Y:S04]  /*b240*/  LDL R4, [R1+0x890] ;  /* 0x0008900001047983 */ /* 0x000f280000100800 */
[----:B------:R-:W4:Y:S01]  /*b250*/  LDL R5, [R1+0x894] ;  /* 0x0008940001057983 */ /* 0x000f220000100800 */
[----:B---3--:R-:W-:-:S02]  /*b260*/  PRMT R9, RZ, 0x7610, R9 ;  /* 0x00007610ff097816 */ /* 0x008fc40000000009 */
[----:B----4-:R-:W-:-:S04]  /*b270*/  @P1 LOP3.LUT R5, R5, R4, RZ, 0x3c, !PT ;  /* 0x0000000405051212 */ /* 0x010fc800078e3cff */
        /* <DEDUP_REMOVED lines=597> */
[----:B------:R-:W-:-:S02]  /*d7d0*/  PRMT R11, RZ, 0x7610, R11 ;  /* 0x00007610ff0b7816 */ /* 0x000fc4000000000b */
[----:B----4-:R-:W-:-:S04]  /*d7e0*/  @P0 LOP3.LUT R5, R5, R4, RZ, 0x3c, !PT ;  /* 0x0000000405050212 */ /* 0x010fc800078e3cff */
[----:B------:R-:W-:-:S04]  /*d7f0*/  @P0 LOP3.LUT R4, R5, R4, RZ, 0x3c, !PT ;  /* 0x0000000405040212 */ /* 0x000fc800078e3cff */
[----:B------:R-:W-:-:S05]  /*d800*/  @P0 LOP3.LUT R5, R5, R4, RZ, 0x3c, !PT ;  /* 0x0000000405050212 */ /* 0x000fca00078e3cff */
[----:B------:R-:W4:Y:S04]  /*d810*/  @P0 LDG.E.U8 R11, desc[UR6][R4.64] ;  /* 0x00000006040b0981 */ /* 0x000f28000c1e1100 */
[----:B----4-:R0:W-:Y:S04]  /*d820*/  STL [R1+0x290], R11 ;  /* 0x0002900b01007387 */ /* 0x0101e80000100800 */
[----:B0-----:R-:W4:Y:S04]  /*d830*/  LDL.LU R11, [R1+0x13fc] ;  /* 0x0013fc00010b7983 */ /* 0x001f280000300800 */
[----:B------:R-:W2:Y:S04]  /*d840*/  LDL R4, [R1+0x690] ;  /* 0x0006900001047983 */ /* 0x000ea80000100800 */
[----:B------:R-:W2:Y:S01]  /*d850*/  LDL R5, [R1+0x694] ;  /* 0x0006940001057983 */ /* 0x000ea20000100800 */
[----:B------:R-:W-:-:S02]  /*d860*/  PRMT R10, RZ, 0x7610, R10 ;  /* 0x00007610ff0a7816 */ /* 0x000fc4000000000a */
[----:B--2---:R-:W-:-:S04]  /*d870*/  @P0 LOP3.LUT R5, R5, R4, RZ, 0x3c, !PT ;  /* 0x0000000405050212 */ /* 0x004fc800078e3cff */
[----:B------:R-:W-:-:S04]  /*d880*/  @P0 LOP3.LUT R4, R5, R4, RZ, 0x3c, !PT ;  /* 0x0000000405040212 */ /* 0x000fc800078e3cff */
[----:B------:R-:W-:-:S05]  /*d890*/  @P0 LOP3.LUT R5, R5, R4, RZ, 0x3c, !PT ;  /* 0x0000000405050212 */ /* 0x000fca00078e3cff */
[----:B------:R-:W2:Y:S01]  /*d8a0*/  @P0 LDG.E.U8 R10, desc[UR6][R4.64] ;  /* 0x00000006040a0981 */ /* 0x000ea2000c1e1100 */
[----:B------:R-:W-:-:S03]  /*d8b0*/  ISETP.GT.AND P1, PT, R2, 0x22, PT ;  /* 0x000000220200780c */ /* 0x000fc60003f24270 */
        /* <DEDUP_REMOVED lines=8> */
[----:B------:R-:W3:Y:S04]  /*d940*/  @P1 LDG.E.U8 R26, desc[UR6][R4.64] ;  /* 0x00000006041a1981 */ /* 0x000ee8000c1e1100 */
        /* <DEDUP_REMOVED lines=8> */
[----:B------:R0:W4:Y:S04]  /*d9d0*/  @P1 LDG.E.U8 R15, desc[UR6][R4.64] ;  /* 0x00000006040f1981 */ /* 0x000128000c1e1100 */
[----:B------:R-:W0:Y:S04]  /*d9e0*/  LDL R4, [R1+0x678] ;  /* 0x0006780001047983 */ /* 0x000e280000100800 */
[----:B------:R-:W0:Y:S01]  /*d9f0*/  LDL R5, [R1+0x67c] ;  /* 0x00067c0001057983 */ /* 0x000e220000100800 */
[----:B------:R-:W-:Y:S02]  /*da00*/  ISETP.GT.AND P2, PT, R2, 0x23, PT ;  /* 0x000000230200780c */ /* 0x000fe40003f44270 */
[----:B------:R-:W-:-:S11]  /*da10*/  PRMT R18, RZ, 0x7610, R18 ;  /* 0x00007610ff127816 */ /* 0x000fd60000000012 */
[----:B0-----:R-:W-:-:S04]  /*da20*/  @P2 LOP3.LUT R5, R5, R4, RZ, 0x3c, !PT ;  /* 0x0000000405052212 */ /* 0x001fc800078e3cff */
[----:B------:R-:W-:-:S04]  /*da30*/  @P2 LOP3.LUT R4, R5, R4, RZ, 0x3c, !PT ;  /* 0x0000000405042212 */ /* 0x000fc800078e3cff */
[----:B------:R-:W-:-:S05]  /*da40*/  @P2 LOP3.LUT R5, R5, R4, RZ, 0x3c, !PT ;  /* 0x0000000405052212 */ /* 0x000fca00078e3cff */
[----:B------:R-:W2:Y:S04]  /*da50*/  @P2 LDG.E.U8 R18, desc[UR6][R4.64] ;  /* 0x0000000604122981 */ /* 0x000ea8000c1e1100 */
[----:B----4-:R0:W-:Y:S04]  /*da60*/  STL [R1+0x284], R15 ;  /* 0x0002840f01007387 */ /* 0x0101e80000100800 */
[----:B0-----:R-:W4:Y:S04]  /*da70*/  LDL R15, [R1+0x65c] ;  /* 0x00065c00010f7983 */ /* 0x001f280000100800 */
        /* <DEDUP_REMOVED lines=28> */
[----:B------:R-:W-:Y:S02]  /*dc40*/  ISETP.GT.AND P1, PT, R2, 0x25, PT ;  /* 0x000000250200780c */ /* 0x000fe40003f24270 */
[----:B------:R-:W-:Y:S01]  /*dc50*/  PRMT R6, RZ, 0x7610, R6 ;  /* 0x00007610ff067816 */ /* 0x000fe20000000006 */
[----:B--2---:R0:W-:Y:S04]  /*dc60*/  STL [R1+0x274], R3 ;  /* 0x0002740301007387 */ /* 0x0041e80000100800 */
[----:B0-----:R-:W2:Y:S04]  /*dc70*/  LDL.LU R3, [R1+0x13e4] ;  /* 0x0013e40001037983 */ /* 0x001ea80000300800 */
[----:B------:R-:W3:Y:S02]  /*dc80*/  LDL R5, [R1+0x658] ;  /* 0x0006580001057983 */ /* 0x000ee40000100800 */
[----:B------:R-:W-:-:S02]  /*dc90*/  @P1 IMAD.MOV.U32 R4, RZ, RZ, R15 ;  /* 0x000000ffff041224 */ /* 0x000fc400078e000f */
[----:B------:R-:W4:Y:S04]  /*dca0*/  LDL R15, [R1+0x634] ;  /* 0x00063400010f7983 */ /* 0x000f280000100800 */
[----:B---3--:R-:W3:Y:S04]  /*dcb0*/  @P1 LDG.E.U8 R6, desc[UR6][R4.64] ;  /* 0x0000000604061981 */ /* 0x008ee8000c1e1100 */
[----:B---3--:R0:W-:Y:S04]  /*dcc0*/  STL [R1+0x270], R6 ;  /* 0x0002700601007387 */ /* 0x0081e80000100800 */
[----:B0-----:R-:W3:Y:S04]  /*dcd0*/  LDL.LU R6, [R1+0x13e0] ;  /* 0x0013e00001067983 */ /* 0x001ee80000300800 */
        /* <DEDUP_REMOVED lines=36> */
[----:B------:R-:W-:-:S03]  /*df20*/  PRMT R29, RZ, 0x7610, R29 ;  /* 0x00007610ff1d7816 */ /* 0x000fc6000000001d */
[----:B--2---:R0:W-:Y:S04]  /*df30*/  STL [R1+0x1a0], R14 ;  /* 0x0001a00e01007387 */ /* 0x0041e80000100800 */
[----:B0-----:R-:W2:Y:S04]  /*df40*/  LDL.LU R14, [R1+0x13d0] ;  /* 0x0013d000010e7983 */ /* 0x001ea80000300800 */
[----:B------:R-:W4:Y:S01]  /*df50*/  LDL R5, [R1+0x630] ;  /* 0x0006300001057983 */ /* 0x000f220000100800 */
[----:B------:R-:W-:-:S03]  /*df60*/  @P0 IMAD.MOV.U32 R4, RZ, RZ, R15 ;  /* 0x000000ffff040224 */ /* 0x000fc600078e000f */
[----:B------:R-:W3:Y:S04]  /*df70*/  LDL R15, [R1+0x60c] ;  /* 0x00060c00010f7983 */ /* 0x000ee80000100800 */
[----:B----4-:R-:W4:Y:S01]  /*df80*/  @P0 LDG.E.U8 R29, desc[UR6][R4.64] ;  /* 0x00000006041d0981 */ /* 0x010f22000c1e1100 */
[----:B------:R-:W-:-:S03]  /*df90*/  ISETP.GT.AND P1, PT, R2, 0x28, PT ;  /* 0x000000280200780c */ /* 0x000fc60003f24270 */
        /* <DEDUP_REMOVED lines=8> */
[----:B------:R-:W2:Y:S04]  /*e020*/  @P1 LDG.E.U8 R28, desc[UR6][R4.64] ;  /* 0x00000006041c1981 */ /* 0x000ea8000c1e1100 */
        /* <DEDUP_REMOVED lines=33> */
[----:B------:R-:W-:Y:S01]  /*e240*/  @P0 IMAD.MOV.U32 R4, RZ, RZ, R15 ;  /* 0x000000ffff040224 */ /* 0x000fe200078e000f */
[----:B------:R-:W-:Y:S01]  /*e250*/  PRMT R17, RZ, 0x7610, R17 ;  /* 0x00007610ff117816 */ /* 0x000fe20000000011 */
[----:B------:R-:W4:Y:S04]  /*e260*/  LDL R15, [R1+0x5e0] ;  /* 0x0005e000010f7983 */ /* 0x000f280000100800 */
[----:B---3--:R0:W3:Y:S04]  /*e270*/  @P0 LDG.E.U8 R9, desc[UR6][R4.64] ;  /* 0x0000000604090981 */ /* 0x0080e8000c1e1100 */
[----:B------:R-:W0:Y:S04]  /*e280*/  LDL R4, [R1+0x600] ;  /* 0x0006000001047983 */ /* 0x000e280000100800 */
[----:B------:R-:W0:Y:S02]  /*e290*/  LDL R5, [R1+0x604] ;  /* 0x0006040001057983 */ /* 0x000e240000100800 */
[----:B0-----:R-:W-:-:S04]  /*e2a0*/  @P0 LOP3.LUT R5, R5, R4, RZ, 0x3c, !PT ;  /* 0x0000000405050212 */ /* 0x001fc800078e3cff */
[----:B------:R-:W-:-:S04]  /*e2b0*/  @P0 LOP3.LUT R4, R5, R4, RZ, 0x3c, !PT ;  /* 0x0000000405040212 */ /* 0x000fc800078e3cff */
[----:B------:R-:W-:-:S05]  /*e2c0*/  @P0 LOP3.LUT R5, R5, R4, RZ, 0x3c, !PT ;  /* 0x0000000405050212 */ /* 0x000fca00078e3cff */
[----:B------:R-:W2:Y:S04]  /*e2d0*/  @P0 LDG.E.U8 R17, desc[UR6][R4.64] ;  /* 0x0000000604110981 */ /* 0x000ea8000c1e1100 */
[----:B---3--:R0:W-:Y:S04]  /*e2e0*/  STL [R1+0x48], R9 ;  /* 0x0000480901007387 */ /* 0x0081e80000100800 */
[----:B0-----:R-:W3:Y:S04]  /*e2f0*/  LDL R9, [R1+0x5e4] ;  /* 0x0005e40001097983 */ /* 0x001ee80000100800 */
[----:B--2---:R0:W-:Y:S04]  /*e300*/  STL [R1+0x44], R17 ;  /* 0x0000441101007387 */ /* 0x0041e80000100800 */
[----:B0-----:R-:W2:Y:S04]  /*e310*/  LDL.LU R17, [R1+0x13b8] ;  /* 0x0013b80001117983 */ /* 0x001ea80000300800 */
[----:B------:R-:W4:Y:S04]  /*e320*/  LDL R4, [R1+0x5f8] ;  /* 0x0005f80001047983 */ /* 0x000f280000100800 */
[----:B------:R-:W4:Y:S01]  /*e330*/  LDL R5, [R1+0x5fc] ;  /* 0x0005fc0001057983 */ /* 0x000f220000100800 */
[----:B------:R-:W-:-:S02]  /*e340*/  ISETP.GT.AND P1, PT, R2, 0x2b, PT ;  /* 0x0000002b0200780c */ /* 0x000fc40003f24270 */
[----:B------:R-:W-:-:S11]  /*e350*/  PRMT R19, RZ, 0x7610, R19 ;  /* 0x00007610ff137816 */ /* 0x000fd60000000013 */
        /* <DEDUP_REMOVED lines=19> */
[----:B------:R-:W-:Y:S02]  /*e490*/  PRMT R24, RZ, 0x7610, R24 ;  /* 0x00007610ff187816 */ /* 0x000fe40000000018 */
[----:B--2---:R-:W-:-:S04]  /*e4a0*/  @P2 LOP3.LUT R5, R5, R4, RZ, 0x3c, !PT ;  /* 0x0000000405052212 */ /* 0x004fc800078e3cff */
[----:B------:R-:W-:-:S04]  /*e4b0*/  @P2 LOP3.LUT R4, R5, R4, RZ, 0x3c, !PT ;  /* 0x0000000405042212 */ /* 0x000fc800078e3cff */
[----:B------:R-:W-:-:S05]  /*e4c0*/  @P2 LOP3.LUT R5, R5, R4, RZ, 0x3c, !PT ;  /* 0x0000000405052212 */ /* 0x000fca00078e3cff */
[----:B------:R0:W2:Y:S02]  /*e4d0*/  @P2 LDG.E.U8 R23, desc[UR6][R4.64] ;  /* 0x0000000604172981 */ /* 0x0000a4000c1e1100 */
[----:B0-----:R-:W-:Y:S02]  /*e4e0*/  @P2 IMAD.MOV.U32 R4, RZ, RZ, R9 ;  /* 0x000000ffff042224 */ /* 0x001fe400078e0009 */
[----:B------:R-:W-:-:S05]  /*e4f0*/  @P2 IMAD.MOV.U32 R5, RZ, RZ, R15 ;  /* 0x000000ffff052224 */ /* 0x000fca00078e000f */
[----:B------:R-:W4:Y:S04]  /*e500*/  @P2 LDG.E.U8 R24, desc[UR6][R4.64] ;  /* 0x0000000604182981 */ /* 0x000f28000c1e1100 */
[----:B--2---:R0:W-:Y:S04]  /*e510*/  STL [R1+0x38], R23 ;  /* 0x0000381701007387 */ /* 0x0041e80000100800 */
[----:B0-----:R-:W2:Y:S04]  /*e520*/  LDL.LU R23, [R1+0x13ac] ;  /* 0x0013ac0001177983 */ /* 0x001ea80000300800 */
[----:B------:R-:W3:Y:S04]  /*e530*/  LDL R15, [R1+0x528] ;  /* 0x00052800010f7983 */ /* 0x000ee80000100800 */
[----:B------:R-:W2:Y:S04]  /*e540*/  LDL R9, [R1+0x52c] ;  /* 0x00052c0001097983 */ /* 0x000ea80000100800 */
[----:B----4-:R0:W-:Y:S04]  /*e550*/  STL [R1+0x34], R24 ;  /* 0x0000341801007387 */ /* 0x0101e80000100800 */
[----:B0-----:R-:W4:Y:S04]  /*e560*/  LDL.LU R24, [R1+0x13a8] ;  /* 0x0013a80001187983 */ /* 0x001f280000300800 */
[----:B------:R-:W3:Y:S04]  /*e570*/  LDL R4, [R1+0x5d8] ;  /* 0x0005d80001047983 */ /* 0x000ee80000100800 */
[----:B------:R-:W3:Y:S01]  /*e580*/  LDL R5, [R1+0x5dc] ;  /* 0x0005dc0001057983 */ /* 0x000ee20000100800 */
[----:B------:R-:W-:-:S02]  /*e590*/  ISETP.GT.AND P0, PT, R2, 0x2d, PT ;  /* 0x0000002d0200780c */ /* 0x000fc40003f04270 */
[----:B------:R-:W-:-:S11]  /*e5a0*/  PRMT R11, RZ, 0x7610, R11 ;  /* 0x00007610ff0b7816 */ /* 0x000fd6000000000b */
[----:B---3--:R-:W-:-:S04]  /*e5b0*/  @P0 LOP3.LUT R5, R5, R4, RZ, 0x3c, !PT ;  /* 0x0000000405050212 */ /* 0x008fc800078e3cff */
[----:B------:R-:W-:-:S04]  /*e5c0*/  @P0 LOP3.LUT R4, R5, R4, RZ, 0x3c, !PT ;  /* 0x0000000405040212 */ /* 0x000fc800078e3cff */
[----:B------:R-:W-:-:S05]  /*e5d0*/  @P0 LOP3.LUT R5, R5, R4, RZ, 0x3c, !PT ;  /* 0x0000000405050212 */ /* 0x000fca00078e3cff */
[----:B------:R-:W3:Y:S04]  /*e5e0*/  @P0 LDG.E.U8 R11, desc[UR6][R4.64] ;  /* 0x00000006040b0981 */ /* 0x000ee8000c1e1100 */
[----:B------:R-:W2:Y:S04]  /*e5f0*/  LDL R4, [R1+0x5a8] ;  /* 0x0005a80001047983 */ /* 0x000ea80000100800 */
[----:B------:R-:W2:Y:S01]  /*e600*/  LDL R5, [R1+0x5ac] ;  /* 0x0005ac0001057983 */ /* 0x000ea20000100800 */
[----:B------:R-:W-:Y:S02]  /*e610*/  ISETP.GT.AND P1, PT, R2, 0x30, PT ;  /* 0x000000300200780c */ /* 0x000fe40003f24270 */
[----:B------:R-:W-:Y:S01]  /*e620*/  PRMT R10, RZ, 0x7610, R10 ;  /* 0x00007610ff0a7816 */ /* 0x000fe2000000000a */
[----:B---3--:R0:W-:Y:S01]  /*e630*/  STL [R1+0x30], R11 ;  /* 0x0000300b01007387 */ /* 0x0081e20000100800 */
[----:B------:R-:W-:-:S02]  /*e640*/  PRMT R25, RZ, 0x7610, R25 ;  /* 0x00007610ff197816 */ /* 0x000fc40000000019 */
[----:B------:R-:W-:Y:S02]  /*e650*/  ISETP.GT.AND P3, PT, R2, 0x38, PT ;  /* 0x000000380200780c */ /* 0x000fe40003f64270 */
[----:B------:R-:W-:Y:S01]  /*e660*/  PRMT R26, RZ, 0x7610, R26 ;  /* 0x00007610ff1a7816 */ /* 0x000fe2000000001a */
[----:B0-----:R-:W3:Y:S04]  /*e670*/  LDL R11, [R1+0x524] ;  /* 0x00052400010b7983 */ /* 0x001ee80000100800 */
[----:B--2---:R-:W-:-:S04]  /*e680*/  @P1 LOP3.LUT R5, R5, R4, RZ, 0x3c, !PT ;  /* 0x0000000405051212 */ /* 0x004fc800078e3cff */
[----:B------:R-:W-:-:S04]  /*e690*/  @P1 LOP3.LUT R4, R5, R4, RZ, 0x3c, !PT ;  /* 0x0000000405041212 */ /* 0x000fc800078e3cff */
[----:B------:R-:W-:-:S05]  /*e6a0*/  @P1 LOP3.LUT R5, R5, R4, RZ, 0x3c, !PT ;  /* 0x0000000405051212 */ /* 0x000fca00078e3cff */
[----:B------:R0:W2:Y:S04]  /*e6b0*/  @P1 LDG.E.U8 R10, desc[UR6][R4.64] ;  /* 0x00000006040a1981 */ /* 0x0000a8000c1e1100 */
[----:B------:R-:W0:Y:S04]  /*e6c0*/  LDL R4, [R1+0x5a0] ;  /* 0x0005a00001047983 */ /* 0x000e280000100800 */
[----:B------:R-:W0:Y:S02]  /*e6d0*/  LDL R5, [R1+0x5a4] ;  /* 0x0005a40001057983 */ /* 0x000e240000100800 */
[----:B0-----:R-:W-:-:S04]  /*e6e0*/  @P1 LOP3.LUT R5, R5, R4, RZ, 0x3c, !PT ;  /* 0x0000000405051212 */ /* 0x001fc800078e3cff */
[----:B------:R-:W-:-:S04]  /*e6f0*/  @P1 LOP3.LUT R4, R5, R4, RZ, 0x3c, !PT ;  /* 0x0000000405041212 */ /* 0x000fc800078e3cff */
[----:B------:R-:W-:-:S05]  /*e700*/  @P1 LOP3.LUT R5, R5, R4, RZ, 0x3c, !PT ;  /* 0x0000000405051212 */ /* 0x000fca00078e3cff */
[----:B------:R0:W4:Y:S04]  /*e710*/  @P1 LDG.E.U8 R25, desc[UR6][R4.64] ;  /* 0x0000000604191981 */ /* 0x000128000c1e1100 */
[----:B--2---:R1:W-:Y:S01]  /*e720*/  STL [R1+0x28], R10 ;  /* 0x0000280a01007387 */ /* 0x0043e20000100800 */
[----:B0-----:R-:W-:Y:S02]  /*e730*/  @P3 IMAD.MOV.U32 R4, RZ, RZ, R9 ;  /* 0x000000ffff043224 */ /* 0x001fe400078e0009 */
[----:B------:R-:W-:Y:S01]  /*e740*/  @P3 IMAD.MOV.U32 R5, RZ, RZ, R15 ;  /* 0x000000ffff053224 */ /* 0x000fe200078e000f */
[----:B-1----:R-:W2:Y:S04]  /*e750*/  LDL R10, [R1+0x59c] ;  /* 0x00059c00010a7983 */ /* 0x002ea80000100800 */
[----:B------:R3:W2:Y:S04]  /*e760*/  @P3 LDG.E.U8 R26, desc[UR6][R4.64] ;  /* 0x00000006041a3981 */ /* 0x0006a8000c1e1100 */
[----:B----4-:R0:W-:Y:S04]  /*e770*/  STL [R1+0x24], R25 ;  /* 0x0000241901007387 */ /* 0x0101e80000100800 */
[----:B0-----:R-:W4:Y:S04]  /*e780*/  LDL.LU R25, [R1+0x13a4] ;  /* 0x0013a40001197983 */ /* 0x001f280000300800 */
[----:B------:R-:W4:Y:S01]  /*e790*/  LDL R5, [R1+0x520] ;  /* 0x0005200001057983 */ /* 0x000f220000100800 */
[----:B------:R-:W-:Y:S01]  /*e7a0*/  PRMT R18, RZ, 0x7610, R18 ;  /* 0x00007610ff127816 */ /* 0x000fe20000000012 */
[----:B---3--:R-:W-:-:S02]  /*e7b0*/  @P3 IMAD.MOV.U32 R4, RZ, RZ, R11 ;  /* 0x000000ffff043224 */ /* 0x008fc400078e000b */
[----:B------:R-:W3:Y:S04]  /*e7c0*/  LDL R15, [R1+0x518] ;  /* 0x00051800010f7983 */ /* 0x000ee80000100800 */
[----:B------:R-:W3:Y:S04]  /*e7d0*/  LDL R9, [R1+0x51c] ;  /* 0x00051c0001097983 */ /* 0x000ee80000100800 */
[----:B--2---:R0:W-:Y:S01]  /*e7e0*/  STL [R1+0x139c], R26 ;  /* 0x00139c1a01007387 */ /* 0x0041e20000100800 */
[----:B------:R-:W-:Y:S02]  /*e7f0*/  ISETP.GT.AND P2, PT, R2, 0x31, PT ;  /* 0x000000310200780c */ /* 0x000fe40003f44270 */
[----:B------:R-:W-:Y:S01]  /*e800*/  PRMT R7, RZ, 0x7610, R7 ;  /* 0x00007610ff077816 */ /* 0x000fe20000000007 */
[----:B------:R-:W2:Y:S04]  /*e810*/  LDL R11, [R1+0x514] ;  /* 0x00051400010b7983 */ /* 0x000ea80000100800 */
[----:B----4-:R1:W4:Y:S04]  /*e820*/  @P3 LDG.E.U8 R18, desc[UR6][R4.64] ;  /* 0x0000000604123981 */ /* 0x010328000c1e1100 */
[----:B------:R-:W3:Y:S02]  /*e830*/  LDL R5, [R1+0x598] ;  /* 0x0005980001057983 */ /* 0x000ee40000100800 */
[----:B-1----:R-:W-:-:S02]  /*e840*/  @P2 IMAD.MOV.U32 R4, RZ, RZ, R10 ;  /* 0x000000ffff042224 */ /* 0x002fc400078e000a */
[----:B----4-:R1:W-:Y:S01]  /*e850*/  STL [R1+0x13a0], R18 ;  /* 0x0013a01201007387 */ /* 0x0103e20000100800 */
[----:B0-----:R-:W-:Y:S02]  /*e860*/  PRMT R26, RZ, 0x7610, R26 ;  /* 0x00007610ff1a7816 */ /* 0x001fe4000000001a */
[----:B------:R-:W-:Y:S01]  /*e870*/  ISETP.GT.AND P4, PT, R2, 0x39, PT ;  /* 0x000000390200780c */ /* 0x000fe20003f84270 */
[----:B------:R-:W4:Y:S04]  /*e880*/  LDL R10, [R1+0x5d0] ;  /* 0x0005d000010a7983 */ /* 0x000f280000100800 */
[----:B-1----:R-:W2:Y:S04]  /*e890*/  LDL R18, [R1+0x594] ;  /* 0x0005940001127983 */ /* 0x002ea80000100800 */
[----:B---3--:R2:W3:Y:S04]  /*e8a0*/  @P2 LDG.E.U8 R7, desc[UR6][R4.64] ;  /* 0x0000000604072981 */ /* 0x0084e8000c1e1100 */
[----:B------:R-:W4:Y:S01]  /*e8b0*/  LDL R5, [R1+0x590] ;  /* 0x0005900001057983 */ /* 0x000f220000100800 */
[----:B--2---:R-:W-:-:S05]  /*e8c0*/  @P2 IMAD.MOV.U32 R4, RZ, RZ, R18 ;  /* 0x000000ffff042224 */ /* 0x004fca00078e0012 */
[----:B----4-:R0:W2:Y:S01]  /*e8d0*/  @P2 LDG.E.U8 R26, desc[UR6][R4.64] ;  /* 0x00000006041a2981 */ /* 0x0100a2000c1e1100 */
[----:B------:R-:W-:-:S03]  /*e8e0*/  PRMT R16, RZ, 0x7610, R16 ;  /* 0x00007610ff107816 */ /* 0x000fc60000000010 */
[----:B---3--:R1:W-:Y:S01]  /*e8f0*/  STL [R1+0x20], R7 ;  /* 0x0000200701007387 */ /* 0x0083e20000100800 */
[----:B0-----:R-:W-:Y:S02]  /*e900*/  @P4 IMAD.MOV.U32 R4, RZ, RZ, R9 ;  /* 0x000000ffff044224 */ /* 0x001fe400078e0009 */
[----:B------:R-:W-:Y:S01]  /*e910*/  @P4 IMAD.MOV.U32 R5, RZ, RZ, R15 ;  /* 0x000000ffff054224 */ /* 0x000fe200078e000f */
[----:B-1----:R-:W3:Y:S04]  /*e920*/  LDL R7, [R1+0x5d4] ;  /* 0x0005d40001077983 */ /* 0x002ee80000100800 */
[----:B------:R0:W4:Y:S04]  /*e930*/  @P4 LDG.E.U8 R16, desc[UR6][R4.64] ;  /* 0x0000000604104981 */ /* 0x000128000c1e1100 */
[----:B--2---:R1:W-:Y:S04]  /*e940*/  STL [R1+0x1c], R26 ;  /* 0x00001c1a01007387 */ /* 0x0043e80000100800 */
[----:B------:R-:W2:Y:S01]  /*e950*/  LDL R5, [R1+0x510] ;  /* 0x0005100001057983 */ /* 0x000ea20000100800 */
[----:B------:R-:W-:-:S03]  /*e960*/  PRMT R3, RZ, 0x7610, R3 ;  /* 0x00007610ff037816 */ /* 0x000fc60000000003 */
[----:B------:R-:W4:Y:S04]  /*e970*/  LDL R15, [R1+0x58c] ;  /* 0x00058c00010f7983 */ /* 0x000f280000100800 */
[----:B-1----:R-:W4:Y:S01]  /*e980*/  LDL R26, [R1+0x588] ;  /* 0x00058800011a7983 */ /* 0x002f220000100800 */
[----:B0-----:R-:W-:Y:S01]  /*e990*/  @P4 IMAD.MOV.U32 R4, RZ, RZ, R11 ;  /* 0x000000ffff044224 */ /* 0x001fe200078e000b */
[----:B------:R-:W-:Y:S02]  /*e9a0*/  PRMT R6, RZ, 0x7610, R6 ;  /* 0x00007610ff067816 */ /* 0x000fe40000000006 */
[----:B------:R-:W4:Y:S04]  /*e9b0*/  LDL R18, [R1+0x580] ;  /* 0x0005800001127983 */ /* 0x000f280000100800 */
[----:B------:R-:W4:Y:S01]  /*e9c0*/  LDL R9, [R1+0x584] ;  /* 0x0005840001097983 */ /* 0x000f220000100800 */
[----:B------:R-:W-:-:S03]  /*e9d0*/  ISETP.GT.AND P1, PT, R2, 0x32, PT ;  /* 0x000000320200780c */ /* 0x000fc60003f24270 */
[----:B--2---:R3:W2:Y:S02]  /*e9e0*/  @P4 LDG.E.U8 R3, desc[UR6][R4.64] ;  /* 0x0000000604034981 */ /* 0x0046a4000c1e1100 */
[----:B---3--:R-:W-:Y:S02]  /*e9f0*/  @P0 IMAD.MOV.U32 R4, RZ, RZ, R7 ;  /* 0x000000ffff040224 */ /* 0x008fe400078e0007 */
[----:B------:R-:W-:Y:S01]  /*ea00*/  @P0 IMAD.MOV.U32 R5, RZ, RZ, R10 ;  /* 0x000000ffff050224 */ /* 0x000fe200078e000a */
[----:B------:R-:W-:Y:S01]  /*ea10*/  PRMT R13, RZ, 0x7610, R13 ;  /* 0x00007610ff0d7816 */ /* 0x000fe2000000000d */
[----:B------:R-:W3:Y:S04]  /*ea20*/  LDL R7, [R1+0x508] ;  /* 0x0005080001077983 */ /* 0x000ee80000100800 */
[----:B------:R4:W2:Y:S02]  /*ea30*/  @P0 LDG.E.U8 R6, desc[UR6][R4.64] ;  /* 0x0000000604060981 */ /* 0x0008a4000c1e1100 */
[----:B----4-:R-:W-:-:S02]  /*ea40*/  @P1 IMAD.MOV.U32 R4, RZ, RZ, R15 ;  /* 0x000000ffff041224 */ /* 0x010fc400078e000f */
[----:B------:R-:W-:-:S05]  /*ea50*/  @P1 IMAD.MOV.U32 R5, RZ, RZ, R26 ;  /* 0x000000ffff051224 */ /* 0x000fca00078e001a */
[----:B------:R0:W4:Y:S01]  /*ea60*/  @P1 LDG.E.U8 R13, desc[UR6][R4.64] ;  /* 0x00000006040d1981 */ /* 0x000122000c1e1100 */
[----:B------:R-:W-:Y:S01]  /*ea70*/  PRMT R8, RZ, 0x7610, R8 ;  /* 0x00007610ff087816 */ /* 0x000fe20000000008 */
[----:B0-----:R-:W-:Y:S02]  /*ea80*/  @P1 IMAD.MOV.U32 R4, RZ, RZ, R9 ;  /* 0x000000ffff041224 */ /* 0x001fe400078e0009 */
[----:B------:R-:W-:-:S05]  /*ea90*/  @P1 IMAD.MOV.U32 R5, RZ, RZ, R18 ;  /* 0x000000ffff051224 */ /* 0x000fca00078e0012 */
[----:B------:R0:W3:Y:S04]  /*eaa0*/  @P1 LDG.E.U8 R8, desc[UR6][R4.64] ;  /* 0x0000000604081981 */ /* 0x0000e8000c1e1100 */
[----:B--2---:R1:W-:Y:S01]  /*eab0*/  STL [R1+0x2c], R6 ;  /* 0x00002c0601007387 */ /* 0x0043e20000100800 */
[----:B------:R-:W-:-:S03]  /*eac0*/  ISETP.GT.AND P3, PT, R2, 0x3a, PT ;  /* 0x0000003a0200780c */ /* 0x000fc60003f64270 */
[----:B------:R-:W2:Y:S04]  /*ead0*/  LDL R11, [R1+0x500] ;  /* 0x00050000010b7983 */ /* 0x000ea80000100800 */
[----:B------:R-:W2:Y:S04]  /*eae0*/  LDL R10, [R1+0x504] ;  /* 0x00050400010a7983 */ /* 0x000ea80000100800 */
[----:B-1----:R-:W2:Y:S04]  /*eaf0*/  LDL R6, [R1+0x50c] ;  /* 0x00050c0001067983 */ /* 0x002ea80000100800 */
[----:B------:R-:W2:Y:S04]  /*eb00*/  LDL R15, [R1+0x578] ;  /* 0x00057800010f7983 */ /* 0x000ea80000100800 */
[----:B----4-:R1:W-:Y:S01]  /*eb10*/  STL [R1+0x18], R13 ;  /* 0x0000180d01007387 */ /* 0x0103e20000100800 */
[----:B0-----:R-:W-:-:S03]  /*eb20*/  PRMT R4, RZ, 0x7610, R4 ;  /* 0x00007610ff047816 */ /* 0x001fc60000000004 */
[----:B------:R-:W4:Y:S04]  /*eb30*/  LDL R9, [R1+0x570] ;  /* 0x0005700001097983 */ /* 0x000f280000100800 */
[----:B-1----:R-:W4:Y:S04]  /*eb40*/  LDL R13, [R1+0x57c] ;  /* 0x00057c00010d7983 */ /* 0x002f280000100800 */
[----:B---3--:R0:W-:Y:S04]  /*eb50*/  STL [R1+0x10], R8 ;  /* 0x0000100801007387 */ /* 0x0081e80000100800 */
[----:B0-----:R-:W3:Y:S04]  /*eb60*/  LDL R8, [R1+0x574] ;  /* 0x0005740001087983 */ /* 0x001ee80000100800 */
[----:B--2---:R0:W2:Y:S01]  /*eb70*/  @P3 LDG.E.U8 R4, desc[UR6][R6.64] ;  /* 0x0000000606043981 */ /* 0x0040a2000c1e1100 */
[----:B------:R-:W-:-:S02]  /*eb80*/  ISETP.GT.AND P2, PT, R2, 0x33, PT ;  /* 0x000000330200780c */ /* 0x000fc40003f44270 */
[----:B------:R-:W-:Y:S02]  /*eb90*/  PRMT R5, RZ, 0x7610, R5 ;  /* 0x00007610ff057816 */ /* 0x000fe40000000005 */
[----:B------:R-:W-:Y:S01]  /*eba0*/  PRMT R0, RZ, 0x7610, R0 ;  /* 0x00007610ff007816 */ /* 0x000fe20000000000 */
[----:B0-----:R-:W-:Y:S02]  /*ebb0*/  @P3 IMAD.MOV.U32 R6, RZ, RZ, R10 ;  /* 0x000000ffff063224 */ /* 0x001fe400078e000a */
[----:B------:R-:W-:-:S05]  /*ebc0*/  @P3 IMAD.MOV.U32 R7, RZ, RZ, R11 ;  /* 0x000000ffff073224 */ /* 0x000fca00078e000b */
[----:B------:R4:W2:Y:S02]  /*ebd0*/  @P3 LDG.E.U8 R5, desc[UR6][R6.64] ;  /* 0x0000000606053981 */ /* 0x0008a4000c1e1100 */
[----:B----4-:R-:W-:Y:S02]  /*ebe0*/  @P2 IMAD.MOV.U32 R6, RZ, RZ, R13 ;  /* 0x000000ffff062224 */ /* 0x010fe400078e000d */
[----:B------:R-:W-:-:S05]  /*ebf0*/  @P2 IMAD.MOV.U32 R7, RZ, RZ, R15 ;  /* 0x000000ffff072224 */ /* 0x000fca00078e000f */
[----:B------:R0:W4:Y:S01]  /*ec00*/  @P2 LDG.E.U8 R0, desc[UR6][R6.64] ;  /* 0x0000000606002981 */ /* 0x000122000c1e1100 */
[----:B------:R-:W-:-:S06]  /*ec10*/  PRMT R12, RZ, 0x7610, R12 ;  /* 0x00007610ff0c7816 */ /* 0x000fcc000000000c */
[----:B---3--:R-:W3:Y:S04]  /*ec20*/  @P2 LDG.E.U8 R12, desc[UR6][R8.64] ;  /* 0x00000006080c2981 */ /* 0x008ee8000c1e1100 */
[----:B--2---:R1:W-:Y:S04]  /*ec30*/  STL [R1+0x138c], R4 ;  /* 0x00138c0401007387 */ /* 0x0043e80000100800 */
[----:B------:R-:W2:Y:S04]  /*ec40*/  LDL R11, [R1+0x4f8] ;  /* 0x0004f800010b7983 */ /* 0x000ea80000100800 */
[----:B------:R-:W2:Y:S01]  /*ec50*/  LDL R10, [R1+0x4fc] ;  /* 0x0004fc00010a7983 */ /* 0x000ea20000100800 */
[----:B------:R-:W-:-:S03]  /*ec60*/  ISETP.GT.AND P4, PT, R2, 0x3b, PT ;  /* 0x0000003b0200780c */ /* 0x000fc60003f84270 */
[----:B------:R-:W-:Y:S04]  /*ec70*/  STL [R1+0x1390], R5 ;  /* 0x0013900501007387 */ /* 0x000fe80000100800 */
[----:B-1----:R-:W2:Y:S01]  /*ec80*/  LDL R4, [R1+0x4f0] ;  /* 0x0004f00001047983 */ /* 0x002ea20000100800 */
[----:B0-----:R-:W-:-:S03]  /*ec90*/  PRMT R6, RZ, 0x7610, R6 ;  /* 0x00007610ff067816 */ /* 0x001fc60000000006 */
[----:B----4-:R0:W-:Y:S04]  /*eca0*/  STL [R1+0xc], R0 ;  /* 0x00000c0001007387 */ /* 0x0101e80000100800 */
[----:B------:R-:W4:Y:S04]  /*ecb0*/  LDL R18, [R1+0x5c8] ;  /* 0x0005c80001127983 */ /* 0x000f280000100800 */
[----:B------:R-:W4:Y:S04]  /*ecc0*/  LDL R15, [R1+0x5cc] ;  /* 0x0005cc00010f7983 */ /* 0x000f280000100800 */
[----:B0-----:R-:W4:Y:S04]  /*ecd0*/  LDL R0, [R1+0x4f4] ;  /* 0x0004f40001007983 */ /* 0x001f280000100800 */
[----:B------:R-:W4:Y:S04]  /*ece0*/  LDL R13, [R1+0x568] ;  /* 0x00056800010d7983 */ /* 0x000f280000100800 */
[----:B---3--:R0:W-:Y:S04]  /*ecf0*/  STL [R1+0x8], R12 ;  /* 0x0000080c01007387 */ /* 0x0081e80000100800 */
[----:B0-----:R-:W3:Y:S01]  /*ed00*/  LDL R12, [R1+0x56c] ;  /* 0x00056c00010c7983 */ /* 0x001ee20000100800 */
[----:B--2---:R-:W-:Y:S01]  /*ed10*/  @P4 IMAD.MOV.U32 R9, RZ, RZ, R11 ;  /* 0x000000ffff094224 */ /* 0x004fe200078e000b */
[----:B------:R-:W-:-:S02]  /*ed20*/  ISETP.GT.AND P0, PT, R2, 0x2e, PT ;  /* 0x0000002e0200780c */ /* 0x000fc40003f04270 */
[----:B------:R-:W2:Y:S01]  /*ed30*/  LDL R11, [R1+0x560] ;  /* 0x00056000010b7983 */ /* 0x000ea20000100800 */
[----:B------:R-:W-:Y:S01]  /*ed40*/  @P4 IMAD.MOV.U32 R8, RZ, RZ, R10 ;  /* 0x000000ffff084224 */ /* 0x000fe200078e000a */
[----:B------:R-:W-:Y:S02]  /*ed50*/  ISETP.GT.AND P1, PT, R2, 0x34, PT ;  /* 0x000000340200780c */ /* 0x000fe40003f24270 */
[----:B------:R-:W2:Y:S04]  /*ed60*/  LDL R10, [R1+0x564] ;  /* 0x00056400010a7983 */ /* 0x000ea80000100800 */
[----:B------:R0:W2:Y:S01]  /*ed70*/  @P4 LDG.E.U8 R6, desc[UR6][R8.64] ;  /* 0x0000000608064981 */ /* 0x0000a2000c1e1100 */
[----:B------:R-:W-:Y:S02]  /*ed80*/  PRMT R7, RZ, 0x7610, R7 ;  /* 0x00007610ff077816 */ /* 0x000fe40000000007 */
[----:B------:R-:W-:Y:S01]  /*ed90*/  PRMT R14, RZ, 0x7610, R14 ;  /* 0x00007610ff0e7816 */ /* 0x000fe2000000000e */
[----:B0-----:R-:W-:-:S02]  /*eda0*/  @P4 IMAD.MOV.U32 R9, RZ, RZ, R4 ;  /* 0x000000ffff094224 */ /* 0x001fc400078e0004 */
[----:B----4-:R-:W-:-:S05]  /*edb0*/  @P4 IMAD.MOV.U32 R8, RZ, RZ, R0 ;  /* 0x000000ffff084224 */ /* 0x010fca00078e0000 */
[----:B------:R0:W4:Y:S02]  /*edc0*/  @P4 LDG.E.U8 R7, desc[UR6][R8.64] ;  /* 0x0000000608074981 */ /* 0x000124000c1e1100 */
[----:B0-----:R-:W-:Y:S02]  /*edd0*/  @P0 IMAD.MOV.U32 R8, RZ, RZ, R15 ;  /* 0x000000ffff080224 */ /* 0x001fe400078e000f */
[----:B------:R-:W-:-:S05]  /*ede0*/  @P0 IMAD.MOV.U32 R9, RZ, RZ, R18 ;  /* 0x000000ffff090224 */ /* 0x000fca00078e0012 */
[----:B------:R3:W4:Y:S02]  /*edf0*/  @P0 LDG.E.U8 R14, desc[UR6][R8.64] ;  /* 0x00000006080e0981 */ /* 0x000724000c1e1100 */
[----:B---3--:R-:W-:Y:S02]  /*ee00*/  @P1 IMAD.MOV.U32 R8, RZ, RZ, R12 ;  /* 0x000000ffff081224 */ /* 0x008fe400078e000c */
[----:B------:R-:W-:Y:S01]  /*ee10*/  @P1 IMAD.MOV.U32 R9, RZ, RZ, R13 ;  /* 0x000000ffff091224 */ /* 0x000fe200078e000d */
[----:B--2---:R0:W-:Y:S04]  /*ee20*/  STL [R1+0x1394], R6 ;  /* 0x0013940601007387 */ /* 0x0041e80000100800 */
[----:B------:R-:W2:Y:S04]  /*ee30*/  LDL R4, [R1+0x4e8] ;  /* 0x0004e80001047983 */ /* 0x000ea80000100800 */
[----:B------:R-:W3:Y:S01]  /*ee40*/  LDL R0, [R1+0x4ec] ;  /* 0x0004ec0001007983 */ /* 0x000ee20000100800 */
[----:B0-----:R-:W-:-:S06]  /*ee50*/  PRMT R6, RZ, 0x7610, R6 ;  /* 0x00007610ff067816 */ /* 0x001fcc0000000006 */
[----:B------:R-:W2:Y:S04]  /*ee60*/  @P1 LDG.E.U8 R6, desc[UR6][R8.64] ;  /* 0x0000000608061981 */ /* 0x000ea8000c1e1100 */
[----:B----4-:R0:W-:Y:S04]  /*ee70*/  STL [R1+0x1398], R7 ;  /* 0x0013980701007387 */ /* 0x0101e80000100800 */
[----:B------:R-:W4:Y:S04]  /*ee80*/  LDL R15, [R1+0x4e0] ;  /* 0x0004e000010f7983 */ /* 0x000f280000100800 */
[----:B0-----:R-:W4:Y:S04]  /*ee90*/  LDL R7, [R1+0x4e4] ;  /* 0x0004e40001077983 */ /* 0x001f280000100800 */
[----:B------:R0:W-:Y:S04]  /*eea0*/  STL [R1+0x14], R14 ;  /* 0x0000140e01007387 */ /* 0x0001e80000100800 */
[----:B0-----:R-:W4:Y:S04]  /*eeb0*/  LDL R14, [R1+0x5c0] ;  /* 0x0005c000010e7983 */ /* 0x001f280000100800 */
[----:B--2---:R0:W-:Y:S01]  /*eec0*/  STL [R1+0x4], R6 ;  /* 0x0000040601007387 */ /* 0x0041e20000100800 */
[----:B------:R-:W-:-:S02]  /*eed0*/  ISETP.GT.AND P2, PT, R2, 0x3c, PT ;  /* 0x0000003c0200780c */ /* 0x000fc40003f44270 */
[----:B------:R-:W-:Y:S01]  /*eee0*/  PRMT R29, RZ, 0x7610, R29 ;  /* 0x00007610ff1d7816 */ /* 0x000fe2000000001d */
[----:B------:R-:W2:Y:S01]  /*eef0*/  LDL R13, [R1+0x558] ;  /* 0x00055800010d7983 */ /* 0x000ea20000100800 */
[----:B------:R-:W-:Y:S02]  /*ef00*/  PRMT R8, RZ, 0x7610, R8 ;  /* 0x00007610ff087816 */ /* 0x000fe40000000008 */
[----:B------:R-:W-:Y:S01]  /*ef10*/  PRMT R9, RZ, 0x7610, R9 ;  /* 0x00007610ff097816 */ /* 0x000fe20000000009 */
[----:B------:R-:W2:Y:S04]  /*ef20*/  LDL R12, [R1+0x55c] ;  /* 0x00055c00010c7983 */ /* 0x000ea80000100800 */
[----:B0-----:R-:W2:Y:S04]  /*ef30*/  LDL R6, [R1+0x5c4] ;  /* 0x0005c40001067983 */ /* 0x001ea80000100800 */
[----:B------:R3:W2:Y:S01]  /*ef40*/  @P1 LDG.E.U8 R29, desc[UR6][R10.64] ;  /* 0x000000060a1d1981 */ /* 0x0006a2000c1e1100 */
[----:B------:R-:W-:-:S03]  /*ef50*/  PRMT R5, RZ, 0x7610, R5 ;  /* 0x00007610ff057816 */ /* 0x000fc60000000005 */
[----:B------:R-:W2:Y:S01]  /*ef60*/  LDL R18, [R1+0x4d8] ;  /* 0x0004d80001127983 */ /* 0x000ea20000100800 */
[----:B---3--:R-:W-:Y:S02]  /*ef70*/  @P2 IMAD.MOV.U32 R10, RZ, RZ, R0 ;  /* 0x000000ffff0a2224 */ /* 0x008fe400078e0000 */
[----:B------:R-:W-:Y:S01]  /*ef80*/  @P2 IMAD.MOV.U32 R11, RZ, RZ, R4 ;  /* 0x000000ffff0b2224 */ /* 0x000fe200078e0004 */
[----:B------:R-:W3:Y:S04]  /*ef90*/  LDL R0, [R1+0x554] ;  /* 0x0005540001007983 */ /* 0x000ee80000100800 */
[----:B------:R4:W3:Y:S04]  /*efa0*/  @P2 LDG.E.U8 R8, desc[UR6][R10.64] ;  /* 0x000000060a082981 */ /* 0x0008e8000c1e1100 */
[----:B------:R-:W3:Y:S01]  /*efb0*/  LDL R4, [R1+0x550] ;  /* 0x0005500001047983 */ /* 0x000ee20000100800 */
[----:B----4-:R-:W-:-:S02]  /*efc0*/  @P2 IMAD.MOV.U32 R10, RZ, RZ, R7 ;  /* 0x000000ffff0a2224 */ /* 0x010fc400078e0007 */
[----:B------:R-:W-:Y:S01]  /*efd0*/  @P2 IMAD.MOV.U32 R11, RZ, RZ, R15 ;  /* 0x000000ffff0b2224 */ /* 0x000fe200078e000f */
[----:B------:R-:W4:Y:S04]  /*efe0*/  LDL R7, [R1+0x4dc] ;  /* 0x0004dc0001077983 */ /* 0x000f280000100800 */
[----:B------:R0:W4:Y:S02]  /*eff0*/  @P2 LDG.E.U8 R9, desc[UR6][R10.64] ;  /* 0x000000060a092981 */ /* 0x000124000c1e1100 */
[----:B0-----:R-:W-:Y:S02]  /*f000*/  @P0 IMAD.MOV.U32 R11, RZ, RZ, R14 ;  /* 0x000000ffff0b0224 */ /* 0x001fe400078e000e */
[----:B--2---:R-:W-:Y:S02]  /*f010*/  @P0 IMAD.MOV.U32 R10, RZ, RZ, R6 ;  /* 0x000000ffff0a0224 */ /* 0x004fe400078e0006 */
[----:B------:R-:W2:Y:S04]  /*f020*/  LDL R6, [R1+0x4d0] ;  /* 0x0004d00001067983 */ /* 0x000ea80000100800 */
[----:B------:R0:W3:Y:S01]  /*f030*/  @P0 LDG.E.U8 R5, desc[UR6][R10.64] ;  /* 0x000000060a050981 */ /* 0x0000e2000c1e1100 */
[----:B------:R-:W-:-:S02]  /*f040*/  ISETP.GT.AND P1, PT, R2, 0x35, PT ;  /* 0x000000350200780c */ /* 0x000fc40003f24270 */
[----:B------:R-:W-:Y:S02]  /*f050*/  ISETP.GT.AND P3, PT, R2, 0x3d, PT ;  /* 0x0000003d0200780c */ /* 0x000fe40003f64270 */
[----:B------:R-:W-:Y:S02]  /*f060*/  PRMT R27, RZ, 0x7610, R27 ;  /* 0x00007610ff1b7816 */ /* 0x000fe4000000001b */
[----:B------:R-:W-:-:S07]  /*f070*/  PRMT R28, RZ, 0x7610, R28 ;  /* 0x00007610ff1c7816 */ /* 0x000fce000000001c */
[----:B0-----:R-:W-:Y:S02]  /*f080*/  @P1 IMAD.MOV.U32 R10, RZ, RZ, R12 ;  /* 0x000000ffff0a1224 */ /* 0x001fe400078e000c */
[----:B------:R-:W-:Y:S01]  /*f090*/  @P1 IMAD.MOV.U32 R11, RZ, RZ, R13 ;  /* 0x000000ffff0b1224 */ /* 0x000fe200078e000d */
[----:B---3--:R0:W-:Y:S04]  /*f0a0*/  STL [R1], R5 ;  /* 0x0000000501007387 */ /* 0x0081e80000100800 */
[----:B------:R-:W3:Y:S04]  /*f0b0*/  LDL R15, [R1+0x548] ;  /* 0x00054800010f7983 */ /* 0x000ee80000100800 */
[----:B------:R-:W3:Y:S04]  /*f0c0*/  LDL R14, [R1+0x54c] ;  /* 0x00054c00010e7983 */ /* 0x000ee80000100800 */
[----:B0-----:R-:W3:Y:S01]  /*f0d0*/  LDL R5, [R1+0x4d4] ;  /* 0x0004d40001057983 */ /* 0x001ee20000100800 */
[----:B------:R-:W-:-:S02]  /*f0e0*/  @P1 IMAD.MOV.U32 R12, RZ, RZ, R0 ;  /* 0x000000ffff0c1224 */ /* 0x000fc400078e0000 */
[----:B------:R-:W-:Y:S01]  /*f0f0*/  @P1 IMAD.MOV.U32 R13, RZ, RZ, R4 ;  /* 0x000000ffff0d1224 */ /* 0x000fe200078e0004 */
[----:B------:R-:W3:Y:S04]  /*f100*/  LDL R0, [R1+0x544] ;  /* 0x0005440001007983 */ /* 0x000ee80000100800 */
[----:B------:R-:W3:Y:S04]  /*f110*/  LDL R4, [R1+0x540] ;  /* 0x0005400001047983 */ /* 0x000ee80000100800 */
[----:B------:R4:W3:Y:S04]  /*f120*/  @P1 LDG.E.U8 R27, desc[UR6][R12.64] ;  /* 0x000000060c1b1981 */ /* 0x0008e8000c1e1100 */
[----:B------:R0:W3:Y:S01]  /*f130*/  @P1 LDG.E.U8 R28, desc[UR6][R10.64] ;  /* 0x000000060a1c1981 */ /* 0x0000e2000c1e1100 */
[----:B----4-:R-:W-:-:S02]  /*f140*/  @P3 IMAD.MOV.U32 R12, RZ, RZ, R7 ;  /* 0x000000ffff0c3224 */ /* 0x010fc400078e0007 */
[----:B------:R-:W-:Y:S01]  /*f150*/  @P3 IMAD.MOV.U32 R13, RZ, RZ, R18 ;  /* 0x000000ffff0d3224 */ /* 0x000fe200078e0012 */
[----:B------:R-:W4:Y:S04]  /*f160*/  LDL R7, [R1+0x4cc] ;  /* 0x0004cc0001077983 */ /* 0x000f280000100800 */
[----:B------:R-:W4:Y:S01]  /*f170*/  LDL R18, [R1+0x4c8] ;  /* 0x0004c80001127983 */ /* 0x000f220000100800 */
[----:B0-----:R-:W-:-:S06]  /*f180*/  PRMT R10, RZ, 0x7610, R10 ;  /* 0x00007610ff0a7816 */ /* 0x001fcc000000000a */
[----:B------:R2:W4:Y:S02]  /*f190*/  @P3 LDG.E.U8 R10, desc[UR6][R12.64] ;  /* 0x000000060c0a3981 */ /* 0x000524000c1e1100 */
[----:B--2---:R-:W-:Y:S02]  /*f1a0*/  @P3 IMAD.MOV.U32 R13, RZ, RZ, R6 ;  /* 0x000000ffff0d3224 */ /* 0x004fe400078e0006 */
[----:B------:R-:W2:Y:S01]  /*f1b0*/  LDL R6, [R1+0x4c0] ;  /* 0x0004c00001067983 */ /* 0x000ea20000100800 */
[----:B------:R-:W-:Y:S02]  /*f1c0*/  ISETP.GT.AND P2, PT, R2, 0x36, PT ;  /* 0x000000360200780c */ /* 0x000fe40003f44270 */
[----:B------:R-:W-:Y:S02]  /*f1d0*/  PRMT R11, RZ, 0x7610, R11 ;  /* 0x00007610ff0b7816 */ /* 0x000fe4000000000b */
[----:B------:R-:W-:Y:S01]  /*f1e0*/  PRMT R22, RZ, 0x7610, R22 ;  /* 0x00007610ff167816 */ /* 0x000fe20000000016 */
[----:B---3--:R-:W-:-:S02]  /*f1f0*/  @P3 IMAD.MOV.U32 R12, RZ, RZ, R5 ;  /* 0x000000ffff0c3224 */ /* 0x008fc400078e0005 */
[----:B------:R-:W3:Y:S04]  /*f200*/  LDL R5, [R1+0x4c4] ;  /* 0x0004c40001057983 */ /* 0x000ee80000100800 */
[----:B------:R0:W3:Y:S02]  /*f210*/  @P3 LDG.E.U8 R11, desc[UR6][R12.64] ;  /* 0x000000060c0b3981 */ /* 0x0000e4000c1e1100 */
[----:B0-----:R-:W-:Y:S02]  /*f220*/  @P2 IMAD.MOV.U32 R12, RZ, RZ, R14 ;  /* 0x000000ffff0c2224 */ /* 0x001fe400078e000e */
[----:B------:R-:W-:-:S05]  /*f230*/  @P2 IMAD.MOV.U32 R13, RZ, RZ, R15 ;  /* 0x000000ffff0d2224 */ /* 0x000fca00078e000f */
[----:B------:R0:W3:Y:S01]  /*f240*/  @P2 LDG.E.U8 R22, desc[UR6][R12.64] ;  /* 0x000000060c162981 */ /* 0x0000e2000c1e1100 */
[----:B------:R-:W-:Y:S01]  /*f250*/  ISETP.GT.AND P4, PT, R2, 0x3e, PT ;  /* 0x0000003e0200780c */ /* 0x000fe20003f84270 */
[----:B------:R-:W-:Y:S01]  /*f260*/  @P2 IMAD.MOV.U32 R14, RZ, RZ, R0 ;  /* 0x000000ffff0e2224 */ /* 0x000fe200078e0000 */
[----:B------:R-:W-:Y:S01]  /*f270*/  PRMT R20, RZ, 0x7610, R20 ;  /* 0x00007610ff147816 */ /* 0x000fe20000000014 */
[----:B------:R-:W-:-:S05]  /*f280*/  @P2 IMAD.MOV.U32 R15, RZ, RZ, R4 ;  /* 0x000000ffff0f2224 */ /* 0x000fca00078e0004 */
[----:B------:R4:W3:Y:S01]  /*f290*/  @P2 LDG.E.U8 R20, desc[UR6][R14.64] ;  /* 0x000000060e142981 */ /* 0x0008e2000c1e1100 */
[----:B0-----:R-:W-:-:S04]  /*f2a0*/  PRMT R12, RZ, 0x7610, R12 ;  /* 0x00007610ff0c7816 */ /* 0x001fc8000000000c */
[----:B----4-:R-:W-:Y:S02]  /*f2b0*/  @P4 IMAD.MOV.U32 R14, RZ, RZ, R7 ;  /* 0x000000ffff0e4224 */ /* 0x010fe400078e0007 */
[----:B------:R-:W-:-:S05]  /*f2c0*/  @P4 IMAD.MOV.U32 R15, RZ, RZ, R18 ;  /* 0x000000ffff0f4224 */ /* 0x000fca00078e0012 */
[----:B------:R2:W4:Y:S01]  /*f2d0*/  @P4 LDG.E.U8 R12, desc[UR6][R14.64] ;  /* 0x000000060e0c4981 */ /* 0x000522000c1e1100 */
[----:B------:R-:W-:Y:S01]  /*f2e0*/  PRMT R13, RZ, 0x7610, R13 ;  /* 0x00007610ff0d7816 */ /* 0x000fe2000000000d */
[----:B--2---:R-:W-:Y:S02]  /*f2f0*/  @P4 IMAD.MOV.U32 R15, RZ, RZ, R6 ;  /* 0x000000ffff0f4224 */ /* 0x004fe400078e0006 */
[----:B---3--:R-:W-:-:S05]  /*f300*/  @P4 IMAD.MOV.U32 R14, RZ, RZ, R5 ;  /* 0x000000ffff0e4224 */ /* 0x008fca00078e0005 */
[----:B------:R-:W2:Y:S04]  /*f310*/  @P4 LDG.E.U8 R13, desc[UR6][R14.64] ;  /* 0x000000060e0d4981 */ /* 0x000ea8000c1e1100 */
[----:B------:R0:W-:Y:S04]  /*f320*/  STL [R1+0x1358], R22 ;  /* 0x0013581601007387 */ /* 0x0001e80000100800 */
[----:B------:R-:W3:Y:S04]  /*f330*/  LDL R4, [R1+0x5b8] ;  /* 0x0005b80001047983 */ /* 0x000ee80000100800 */
[----:B------:R-:W3:Y:S04]  /*f340*/  LDL R0, [R1+0x5bc] ;  /* 0x0005bc0001007983 */ /* 0x000ee80000100800 */
[----:B------:R1:W-:Y:S04]  /*f350*/  STL [R1+0x135c], R20 ;  /* 0x00135c1401007387 */ /* 0x0003e80000100800 */
[----:B----4-:R4:W-:Y:S04]  /*f360*/  STL [R1+0x1360], R12 ;  /* 0x0013600c01007387 */ /* 0x0109e80000100800 */
[----:B------:R-:W3:Y:S04]  /*f370*/  LDL R26, [R1+0x5b0] ;  /* 0x0005b000011a7983 */ /* 0x000ee80000100800 */
[----:B0-----:R-:W3:Y:S04]  /*f380*/  LDL R22, [R1+0x5b4] ;  /* 0x0005b40001167983 */ /* 0x001ee80000100800 */
[----:B-1----:R-:W3:Y:S04]  /*f390*/  LDL R20, [R1+0x538] ;  /* 0x0005380001147983 */ /* 0x002ee80000100800 */
[----:B------:R-:W3:Y:S01]  /*f3a0*/  LDL R18, [R1+0x53c] ;  /* 0x00053c0001127983 */ /* 0x000ee20000100800 */
[----:B------:R-:W-:-:S03]  /*f3b0*/  ISETP.GT.AND P0, PT, R2, 0x2f, PT ;  /* 0x0000002f0200780c */ /* 0x000fc60003f04270 */
[----:B--2---:R0:W-:Y:S04]  /*f3c0*/  STL [R1+0x1364], R13 ;  /* 0x0013640d01007387 */ /* 0x0041e80000100800 */
[----:B----4-:R-:W2:Y:S04]  /*f3d0*/  LDL R12, [R1+0x530] ;  /* 0x00053000010c7983 */ /* 0x010ea80000100800 */
[----:B------:R-:W4:Y:S04]  /*f3e0*/  LDL R7, [R1+0x534] ;  /* 0x0005340001077983 */ /* 0x000f280000100800 */
[----:B------:R-:W4:Y:S04]  /*f3f0*/  LDL R6, [R1+0x4b8] ;  /* 0x0004b80001067983 */ /* 0x000f280000100800 */
[----:B------:R-:W4:Y:S01]  /*f400*/  LDL R5, [R1+0x4bc] ;  /* 0x0004bc0001057983 */ /* 0x000f220000100800 */
[----:B---3--:R-:W-:-:S03]  /*f410*/  @P0 IMAD.MOV.U32 R15, RZ, RZ, R4 ;  /* 0x000000ffff0f0224 */ /* 0x008fc600078e0004 */
[----:B------:R-:W3:Y:S01]  /*f420*/  LDL R4, [R1+0x4b0] ;  /* 0x0004b00001047983 */ /* 0x000ee20000100800 */
[----:B------:R-:W-:-:S03]  /*f430*/  @P0 IMAD.MOV.U32 R14, RZ, RZ, R0 ;  /* 0x000000ffff0e0224 */ /* 0x000fc600078e0000 */
[----:B------:R-:W3:Y:S01]  /*f440*/  LDL R0, [R1+0x4b4] ;  /* 0x0004b40001007983 */ /* 0x000ee20000100800 */
[----:B------:R-:W-:Y:S02]  /*f450*/  ISETP.GT.AND P1, PT, R2, 0x37, PT ;  /* 0x000000370200780c */ /* 0x000fe40003f24270 */
[----:B------:R-:W-:Y:S02]  /*f460*/  PRMT R17, RZ, 0x7610, R17 ;  /* 0x00007610ff117816 */ /* 0x000fe40000000011 */
[----:B------:R-:W-:-:S04]  /*f470*/  PRMT R19, RZ, 0x7610, R19 ;  /* 0x00007610ff137816 */ /* 0x000fc80000000013 */
[----:B------:R1:W3:Y:S01]  /*f480*/  @P0 LDG.E.U8 R17, desc[UR6][R14.64] ;  /* 0x000000060e110981 */ /* 0x0002e2000c1e1100 */
[----:B------:R-:W-:Y:S02]  /*f490*/  ISETP.GT.AND P2, PT, R2, 0x3f, PT ;  /* 0x0000003f0200780c */ /* 0x000fe40003f44270 */
[----:B------:R-:W-:Y:S01]  /*f4a0*/  PRMT R21, RZ, 0x7610, R21 ;  /* 0x00007610ff157816 */ /* 0x000fe20000000015 */
[----:B-1----:R-:W-:Y:S02]  /*f4b0*/  @P0 IMAD.MOV.U32 R15, RZ, RZ, R26 ;  /* 0x000000ffff0f0224 */ /* 0x002fe400078e001a */
[----:B------:R-:W-:-:S05]  /*f4c0*/  @P0 IMAD.MOV.U32 R14, RZ, RZ, R22 ;  /* 0x000000ffff0e0224 */ /* 0x000fca00078e0016 */
[----:B------:R1:W3:Y:S01]  /*f4d0*/  @P0 LDG.E.U8 R19, desc[UR6][R14.64] ;  /* 0x000000060e130981 */ /* 0x0002e2000c1e1100 */
[----:B------:R-:W-:Y:S01]  /*f4e0*/  PRMT R23, RZ, 0x7610, R23 ;  /* 0x00007610ff177816 */ /* 0x000fe20000000017 */
[----:B-1----:R-:W-:Y:S02]  /*f4f0*/  @P1 IMAD.MOV.U32 R14, RZ, RZ, R18 ;  /* 0x000000ffff0e1224 */ /* 0x002fe400078e0012 */
[----:B------:R-:W-:-:S05]  /*f500*/  @P1 IMAD.MOV.U32 R15, RZ, RZ, R20 ;  /* 0x000000ffff0f1224 */ /* 0x000fca00078e0014 */
[----:B------:R2:W3:Y:S01]  /*f510*/  @P1 LDG.E.U8 R21, desc[UR6][R14.64] ;  /* 0x000000060e151981 */ /* 0x0004e2000c1e1100 */
[----:B------:R-:W-:Y:S01]  /*f520*/  PRMT R24, RZ, 0x7610, R24 ;  /* 0x00007610ff187816 */ /* 0x000fe20000000018 */
[----:B--2---:R-:W-:Y:S02]  /*f530*/  @P1 IMAD.MOV.U32 R15, RZ, RZ, R12 ;  /* 0x000000ffff0f1224 */ /* 0x004fe400078e000c */
[----:B----4-:R-:W-:-:S05]  /*f540*/  @P1 IMAD.MOV.U32 R14, RZ, RZ, R7 ;  /* 0x000000ffff0e1224 */ /* 0x010fca00078e0007 */
[----:B------:R1:W2:Y:S02]  /*f550*/  @P1 LDG.E.U8 R23, desc[UR6][R14.64] ;  /* 0x000000060e171981 */ /* 0x0002a4000c1e1100 */
[----:B-1----:R-:W-:Y:S02]  /*f560*/  @P2 IMAD.MOV.U32 R14, RZ, RZ, R5 ;  /* 0x000000ffff0e2224 */ /* 0x002fe400078e0005 */
[----:B------:R-:W-:-:S05]  /*f570*/  @P2 IMAD.MOV.U32 R15, RZ, RZ, R6 ;  /* 0x000000ffff0f2224 */ /* 0x000fca00078e0006 */
[----:B------:R3:W4:Y:S01]  /*f580*/  @P2 LDG.E.U8 R24, desc[UR6][R14.64] ;  /* 0x000000060e182981 */ /* 0x000722000c1e1100 */
[----:B------:R-:W-:Y:S01]  /*f590*/  PRMT R25, RZ, 0x7610, R25 ;  /* 0x00007610ff197816 */ /* 0x000fe20000000019 */
[----:B---3--:R-:W-:Y:S02]  /*f5a0*/  @P2 IMAD.MOV.U32 R14, RZ, RZ, R0 ;  /* 0x000000ffff0e2224 */ /* 0x008fe400078e0000 */
[----:B------:R-:W-:-:S05]  /*f5b0*/  @P2 IMAD.MOV.U32 R15, RZ, RZ, R4 ;  /* 0x000000ffff0f2224 */ /* 0x000fca00078e0004 */
[----:B------:R1:W3:Y:S04]  /*f5c0*/  @P2 LDG.E.U8 R25, desc[UR6][R14.64] ;  /* 0x000000060e192981 */ /* 0x0002e8000c1e1100 */
[----:B------:R-:W-:Y:S04]  /*f5d0*/  STL [R1+0x1334], R17 ;  /* 0x0013341101007387 */ /* 0x000fe80000100800 */
[----:B------:R-:W-:Y:S04]  /*f5e0*/  STL [R1+0x1338], R19 ;  /* 0x0013381301007387 */ /* 0x000fe80000100800 */
[----:B------:R-:W-:Y:S01]  /*f5f0*/  STL [R1+0x133c], R21 ;  /* 0x00133c1501007387 */ /* 0x000fe20000100800 */
[----:B-1----:R-:W1:Y:S01]  /*f600*/  S2R R14, SR_TID.X ;  /* 0x00000000000e7919 */ /* 0x002e620000002100 */
[----:B------:R-:W1:Y:S01]  /*f610*/  S2R R20, SR_TID.X ;  /* 0x0000000000147919 */ /* 0x000e620000002100 */
[----:B------:R-:W-:Y:S06]  /*f620*/  BAR.SYNC.DEFER_BLOCKING 0x0 ;  /* 0x0000000000007b1d */ /* 0x000fec0000010000 */
[----:B--2---:R2:W-:Y:S04]  /*f630*/  STL [R1+0x1340], R23 ;  /* 0x0013401701007387 */ /* 0x0045e80000100800 */
[----:B----4-:R-:W-:Y:S04]  /*f640*/  STL [R1+0x1344], R24 ;  /* 0x0013441801007387 */ /* 0x010fe80000100800 */
[----:B0-----:R-:W4:Y:S04]  /*f650*/  LDL.LU R13, [R1+0x398] ;  /* 0x00039800010d7983 */ /* 0x001f280000300800 */
[----:B------:R-:W4:Y:S04]  /*f660*/  LDL.LU R22, [R1+0x394] ;  /* 0x0003940001167983 */ /* 0x000f280000300800 */
[----:B------:R-:W4:Y:S04]  /*f670*/  LDL.LU R7, [R1+0x358] ;  /* 0x0003580001077983 */ /* 0x000f280000300800 */
[----:B------:R-:W4:Y:S04]  /*f680*/  LDL.LU R6, [R1+0x354] ;  /* 0x0003540001067983 */ /* 0x000f280000300800 */
[----:B------:R-:W4:Y:S04]  /*f690*/  LDL.LU R5, [R1+0x318] ;  /* 0x0003180001057983 */ /* 0x000f280000300800 */
[----:B------:R-:W4:Y:S04]  /*f6a0*/  LDL.LU R4, [R1+0x314] ;  /* 0x0003140001047983 */ /* 0x000f280000300800 */
[----:B------:R-:W4:Y:S04]  /*f6b0*/  LDL.LU R18, [R1+0x2d8] ;  /* 0x0002d80001127983 */ /* 0x000f280000300800 */
[----:B------:R-:W4:Y:S04]  /*f6c0*/  LDL.LU R26, [R1+0x2d4] ;  /* 0x0002d400011a7983 */ /* 0x000f280000300800 */
[----:B------:R-:W4:Y:S04]  /*f6d0*/  LDL.LU R12, [R1+0xd8] ;  /* 0x0000d800010c7983 */ /* 0x000f280000300800 */
[----:B--2---:R-:W2:Y:S04]  /*f6e0*/  LDL.LU R23, [R1+0xd4] ;  /* 0x0000d40001177983 */ /* 0x004ea80000300800 */
[----:B------:R-:W2:Y:S04]  /*f6f0*/  LDL.LU R21, [R1+0x28] ;  /* 0x0000280001157983 */ /* 0x000ea80000300800 */
[----:B------:R-:W2:Y:S04]  /*f700*/  LDL.LU R19, [R1+0x24] ;  /* 0x0000240001137983 */ /* 0x000ea80000300800 */
[----:B---3--:R-:W-:Y:S04]  /*f710*/  STL [R1+0x1348], R25 ;  /* 0x0013481901007387 */ /* 0x008fe80000100800 */
[----:B------:R-:W-:Y:S04]  /*f720*/  STL [R1+0x12c4], R15 ;  /* 0x0012c40f01007387 */ /* 0x000fe80000100800 */
[----:B------:R-:W-:Y:S04]  /*f730*/  STL [R1+0x12cc], R15 ;  /* 0x0012cc0f01007387 */ /* 0x000fe80000100800 */
[----:B------:R-:W-:Y:S04]  /*f740*/  STL [R1+0x12d4], R15 ;  /* 0x0012d40f01007387 */ /* 0x000fe80000100800 */
[----:B------:R-:W-:Y:S04]  /*f750*/  STL [R1+0x12e0], R15 ;  /* 0x0012e00f01007387 */ /* 0x000fe80000100800 */
[----:B------:R-:W-:Y:S04]  /*f760*/  STL [R1+0x12e8], R15 ;  /* 0x0012e80f01007387 */ /* 0x000fe80000100800 */
[----:B------:R-:W-:Y:S01]  /*f770*/  STL [R1+0x12f0], R15 ;  /* 0x0012f00f01007387 */ /* 0x000fe20000100800 */
[----:B-1----:R-:W-:-:S03]  /*f780*/  LOP3.LUT R14, R14, 0x3f, RZ, 0xc0, !PT ;  /* 0x0000003f0e0e7812 */ /* 0x002fc600078ec0ff */
[----:B------:R-:W-:Y:S04]  /*f790*/  STL [R1+0x12f8], R15 ;  /* 0x0012f80f01007387 */ /* 0x000fe80000100800 */
[----:B------:R-:W-:Y:S04]  /*f7a0*/  STL [R1+0x1300], R15 ;  /* 0x0013000f01007387 */ /* 0x000fe80000100800 */
[----:B------:R-:W-:Y:S04]  /*f7b0*/  STL [R1+0x1308], R15 ;  /* 0x0013080f01007387 */ /* 0x000fe80000100800 */
[----:B------:R-:W-:Y:S01]  /*f7c0*/  STL [R1+0x1310], R15 ;  /* 0x0013100f01007387 */ /* 0x000fe20000100800 */
[----:B------:R-:W-:-:S03]  /*f7d0*/  ISETP.GE.AND P0, PT, R14, R2, PT ;  /* 0x000000020e00720c */ /* 0x000fc60003f06270 */
[----:B------:R-:W-:Y:S04]  /*f7e0*/  STL [R1+0x1318], R15 ;  /* 0x0013180f01007387 */ /* 0x000fe80000100800 */
[----:B------:R-:W-:Y:S04]  /*f7f0*/  STL [R1+0x1320], R15 ;  /* 0x0013200f01007387 */ /* 0x000fe80000100800 */
[----:B------:R-:W-:Y:S04]  /*f800*/  STL [R1+0x1328], R15 ;  /* 0x0013280f01007387 */ /* 0x000fe80000100800 */
[----:B------:R-:W-:Y:S04]  /*f810*/  STL [R1+0x134c], R15 ;  /* 0x00134c0f01007387 */ /* 0x000fe80000100800 */
[----:B------:R-:W3:Y:S04]  /*f820*/  LDL.LU R2, [R1+0x294] ;  /* 0x0002940001027983 */ /* 0x000ee80000300800 */
[----:B------:R-:W-:Y:S04]  /*f830*/  STL [R1+0x132c], R14 ;  /* 0x00132c0e01007387 */ /* 0x000fe80000100800 */
[----:B------:R0:W-:Y:S04]  /*f840*/  STL [R1+0x1350], R14 ;  /* 0x0013500e01007387 */ /* 0x0001e80000100800 */
[----:B0-----:R-:W2:Y:S01]  /*f850*/  LDL.LU R14, [R1+0x298] ;  /* 0x00029800010e7983 */ /* 0x001ea20000300800 */
[----:B------:R-:W-:-:S05]  /*f860*/  LOP3.LUT R0, R20, 0x3f, RZ, 0xc0, !PT ;  /* 0x0000003f14007812 */ /* 0x000fca00078ec0ff */
[----:B----4-:R-:W-:Y:S04]  /*f870*/  STS.U8 [R0+UR4], R13 ;  /* 0x0000000d00007988 */ /* 0x010fe80008000004 */
[----:B------:R0:W-:Y:S04]  /*f880*/  STS.U8 [R0+UR4+0x40], R22 ;  /* 0x0000401600007988 */ /* 0x0001e80008000004 */
[----:B------:R1:W-:Y:S04]  /*f890*/  STS.U8 [R0+UR4+0x440], R7 ;  /* 0x0004400700007988 */ /* 0x0003e80008000004 */
[----:B0-----:R-:W4:Y:S04]  /*f8a0*/  LDL.LU R22, [R1+0x390] ;  /* 0x0003900001167983 */ /* 0x001f280000300800 */
[----:B------:R-:W4:Y:S04]  /*f8b0*/  LDL.LU R17, [R1+0x38c] ;  /* 0x00038c0001117983 */ /* 0x000f280000300800 */
[----:B------:R-:W4:Y:S04]  /*f8c0*/  LDL.LU R15, [R1+0x350] ;  /* 0x00035000010f7983 */ /* 0x000f280000300800 */
[----:B------:R-:W4:Y:S04]  /*f8d0*/  LDL.LU R25, [R1+0x34c] ;  /* 0x00034c0001197983 */ /* 0x000f280000300800 */
[----:B------:R-:W4:Y:S04]  /*f8e0*/  LDL.LU R24, [R1+0x310] ;  /* 0x0003100001187983 */ /* 0x000f280000300800 */
[----:B------:R-:W4:Y:S04]  /*f8f0*/  LDL.LU R13, [R1+0x30c] ;  /* 0x00030c00010d7983 */ /* 0x000f280000300800 */
[----:B------:R0:W-:Y:S04]  /*f900*/  STS.U8 [R0+UR4+0x400], R6 ;  /* 0x0004000600007988 */ /* 0x0001e80008000004 */
[----:B-1----:R-:W4:Y:S04]  /*f910*/  LDL.LU R7, [R1+0x2d0] ;  /* 0x0002d00001077983 */ /* 0x002f280000300800 */
[----:B------:R1:W-:Y:S04]  /*f920*/  STS.U8 [R0+UR4+0x800], R5 ;  /* 0x0008000500007988 */ /* 0x0003e80008000004 */
[----:B0-----:R-:W4:Y:S04]  /*f930*/  LDL.LU R6, [R1+0x2cc] ;  /* 0x0002cc0001067983 */ /* 0x001f280000300800 */
[----:B------:R0:W-:Y:S04]  /*f940*/  STS.U8 [R0+UR4+0x840], R4 ;  /* 0x0008400400007988 */ /* 0x0001e80008000004 */
[----:B-1----:R-:W4:Y:S04]  /*f950*/  LDL.LU R5, [R1+0x290] ;  /* 0x0002900001057983 */ /* 0x002f280000300800 */
[----:B------:R1:W-:Y:S04]  /*f960*/  STS.U8 [R0+UR4+0xc40], R18 ;  /* 0x000c401200007988 */ /* 0x0003e80008000004 */
[----:B0-----:R-:W4:Y:S04]  /*f970*/  LDL.LU R4, [R1+0x28c] ;  /* 0x00028c0001047983 */ /* 0x001f280000300800 */
[----:B------:R0:W-:Y:S04]  /*f980*/  STS.U8 [R0+UR4+0xc00], R26 ;  /* 0x000c001a00007988 */ /* 0x0001e80008000004 */
[----:B-1----:R-:W4:Y:S04]  /*f990*/  LDL.LU R18, [R1+0x13a0] ;  /* 0x0013a00001127983 */ /* 0x002f280000300800 */
[----:B0-----:R-:W4:Y:S04]  /*f9a0*/  LDL.LU R26, [R1+0x139c] ;  /* 0x00139c00011a7983 */ /* 0x001f280000300800 */
[----:B--2---:R-:W-:Y:S04]  /*f9b0*/  STS.U8 [R0+UR4+0x1000], R14 ;  /* 0x0010000e00007988 */ /* 0x004fe80008000004 */
[----:B---3--:R-:W-:Y:S04]  /*f9c0*/  STS.U8 [R0+UR4+0x1040], R2 ;  /* 0x0010400200007988 */ /* 0x008fe80008000004 */
[----:B------:R0:W-:Y:S02]  /*f9d0*/  STS.U8 [R0+UR4+0x1440], R12 ;  /* 0x0014400c00007988 */ /* 0x0001e40008000004 */
[----:B0-----:R-:W0:Y:S02]  /*f9e0*/  S2R R12, SR_TID.X ;  /* 0x00000000000c7919 */ /* 0x001e240000002100 */
[----:B------:R-:W-:Y:S04]  /*f9f0*/  STS.U8 [R0+UR4+0x1400], R23 ;  /* 0x0014001700007988 */ /* 0x000fe80008000004 */
[----:B------:R-:W-:Y:S04]  /*fa00*/  STS.U8 [R0+UR4+0x1800], R21 ;  /* 0x0018001500007988 */ /* 0x000fe80008000004 */
[----:B------:R0:W-:Y:S02]  /*fa10*/  STS.U8 [R0+UR4+0x1840], R19 ;  /* 0x0018401300007988 */ /* 0x0001e40008000004 */
[----:B0-----:R-:W-:-:S02]  /*fa20*/  LOP3.LUT R19, R12, 0x3f, RZ, 0xc0, !PT ;  /* 0x0000003f0c137812 */ /* 0x001fc400078ec0ff */
[----:B------:R-:W2:Y:S04]  /*fa30*/  LDL.LU R12, [R1+0xd0] ;  /* 0x0000d000010c7983 */ /* 0x000ea80000300800 */
[----:B------:R-:W3:Y:S04]  /*fa40*/  LDL.LU R23, [R1+0x4c] ;  /* 0x00004c0001177983 */ /* 0x000ee80000300800 */
[----:B------:R-:W3:Y:S01]  /*fa50*/  LDL.LU R2, [R1+0x1c] ;  /* 0x00001c0001027983 */ /* 0x000ee20000300800 */
[----:B------:R-:W-:-:S03]  /*fa60*/  LOP3.LUT R14, R19, 0x8, RZ, 0x3c, !PT ;  /* 0x00000008130e7812 */ /* 0x000fc600078e3cff */
[----:B----4-:R-:W-:Y:S04]  /*fa70*/  STS.U8 [R0+UR4+0x1c40], R26 ;  /* 0x001c401a00007988 */ /* 0x010fe80008000004 */
[----:B------:R0:W-:Y:S04]  /*fa80*/  STL [R1+0x1354], R26 ;  /* 0x0013541a01007387 */ /* 0x0001e80000100800 */
[----:B0-----:R-:W4:Y:S04]  /*fa90*/  LDL.LU R26, [R1+0x20] ;  /* 0x00002000011a7983 */ /* 0x001f280000300800 */
[----:B------:R-:W-:Y:S04]  /*faa0*/  STL [R1+0x1368], R18 ;  /* 0x0013681201007387 */ /* 0x000fe80000100800 */
[----:B------:R-:W-:Y:S04]  /*fab0*/  STS.U8 [R0+UR4+0x1c00], R18 ;  /* 0x001c001200007988 */ /* 0x000fe80008000004 */
[----:B------:R-:W4:Y:S04]  /*fac0*/  LDL.LU R21, [R1+0x388] ;  /* 0x0003880001157983 */ /* 0x000f280000300800 */
[----:B------:R0:W-:Y:S04]  /*fad0*/  STS.U8 [R14+UR4+0x80], R22 ;  /* 0x000080160e007988 */ /* 0x0001e80008000004 */
[----:B------:R-:W4:Y:S04]  /*fae0*/  LDL.LU R19, [R1+0x384] ;  /* 0x0003840001137983 */ /* 0x000f280000300800 */
[----:B0-----:R-:W4:Y:S04]  /*faf0*/  LDL.LU R22, [R1+0x348] ;  /* 0x0003480001167983 */ /* 0x001f280000300800 */
[----:B------:R0:W-:Y:S04]  /*fb00*/  STS.U8 [R14+UR4+0xc0], R17 ;  /* 0x0000c0110e007988 */ /* 0x0001e80008000004 */
[----:B------:R-:W-:Y:S04]  /*fb10*/  STS.U8 [R14+UR4+0x4c0], R15 ;  /* 0x0004c00f0e007988 */ /* 0x000fe80008000004 */
[----:B------:R-:W-:Y:S04]  /*fb20*/  STS.U8 [R14+UR4+0x480], R25 ;  /* 0x000480190e007988 */ /* 0x000fe80008000004 */
[----:B------:R-:W-:Y:S04]  /*fb30*/  STS.U8 [R14+UR4+0x880], R24 ;  /* 0x000880180e007988 */ /* 0x000fe80008000004 */
[----:B------:R-:W-:Y:S04]  /*fb40*/  STS.U8 [R14+UR4+0x8c0], R13 ;  /* 0x0008c00d0e007988 */ /* 0x000fe80008000004 */
[----:B0-----:R-:W4:Y:S04]  /*fb50*/  LDL.LU R17, [R1+0x344] ;  /* 0x0003440001117983 */ /* 0x001f280000300800 */
[----:B------:R0:W-:Y:S04]  /*fb60*/  STS.U8 [R14+UR4+0xcc0], R7 ;  /* 0x000cc0070e007988 */ /* 0x0001e80008000004 */
[----:B------:R1:W-:Y:S04]  /*fb70*/  STS.U8 [R14+UR4+0xc80], R6 ;  /* 0x000c80060e007988 */ /* 0x0003e80008000004 */
[----:B------:R1:W-:Y:S04]  /*fb80*/  STS.U8 [R14+UR4+0x1080], R5 ;  /* 0x001080050e007988 */ /* 0x0003e80008000004 */
[----:B0-----:R-:W4:Y:S04]  /*fb90*/  LDL.LU R7, [R1+0x308] ;  /* 0x0003080001077983 */ /* 0x001f280000300800 */
[----:B-1----:R-:W4:Y:S04]  /*fba0*/  LDL.LU R6, [R1+0x304] ;  /* 0x0003040001067983 */ /* 0x002f280000300800 */
[----:B------:R0:W-:Y:S04]  /*fbb0*/  STS.U8 [R14+UR4+0x10c0], R4 ;  /* 0x0010c0040e007988 */ /* 0x0001e80008000004 */
[----:B------:R-:W4:Y:S04]  /*fbc0*/  LDL.LU R5, [R1+0x2c8] ;  /* 0x0002c80001057983 */ /* 0x000f280000300800 */
[----:B0-----:R-:W4:Y:S04]  /*fbd0*/  LDL.LU R4, [R1+0x2c4] ;  /* 0x0002c40001047983 */ /* 0x001f280000300800 */
[----:B------:R-:W4:Y:S04]  /*fbe0*/  LDL.LU R15, [R1+0x288] ;  /* 0x00028800010f7983 */ /* 0x000f280000300800 */
[----:B------:R-:W4:Y:S04]  /*fbf0*/  LDL.LU R25, [R1+0x284] ;  /* 0x0002840001197983 */ /* 0x000f280000300800 */
[----:B------:R-:W4:Y:S04]  /*fc00*/  LDL.LU R24, [R1+0x48] ;  /* 0x0000480001187983 */ /* 0x000f280000300800 */
[----:B------:R-:W4:Y:S04]  /*fc10*/  LDL.LU R13, [R1+0x44] ;  /* 0x00004400010d7983 */ /* 0x000f280000300800 */
[----:B--2---:R0:W-:Y:S04]  /*fc20*/  STS.U8 [R14+UR4+0x14c0], R12 ;  /* 0x0014c00c0e007988 */ /* 0x0041e80008000004 */
[----:B---3--:R1:W-:Y:S04]  /*fc30*/  STS.U8 [R14+UR4+0x1480], R23 ;  /* 0x001480170e007988 */ /* 0x0083e80008000004 */
[----:B0-----:R-:W2:Y:S01]  /*fc40*/  LDL.LU R12, [R1+0x18] ;  /* 0x00001800010c7983 */ /* 0x001ea20000300800 */
[----:B-1----:R-:W0:Y:S02]  /*fc50*/  S2R R23, SR_TID.X ;  /* 0x0000000000177919 */ /* 0x002e240000002100 */
[----:B0-----:R-:W-:Y:S01]  /*fc60*/  LOP3.LUT R23, R23, 0x3f, RZ, 0xc0, !PT ;  /* 0x0000003f17177812 */ /* 0x001fe200078ec0ff */
[----:B----4-:R-:W-:Y:S04]  /*fc70*/  STS.U8 [R14+UR4+0x1880], R26 ;  /* 0x0018801a0e007988 */ /* 0x010fe80008000004 */
[----:B------:R0:W-:Y:S04]  /*fc80*/  STS.U8 [R14+UR4+0x18c0], R2 ;  /* 0x0018c0020e007988 */ /* 0x0001e80008000004 */
[----:B------:R-:W-:Y:S04]  /*fc90*/  STS.U8 [R14+UR4+0x1cc0], R16 ;  /* 0x001cc0100e007988 */ /* 0x000fe80008000004 */
[----:B------:R1:W-:Y:S04]  /*fca0*/  STS.U8 [R14+UR4+0x1c80], R3 ;  /* 0x001c80030e007988 */ /* 0x0003e80008000004 */
[----:B0-----:R-:W3:Y:S01]  /*fcb0*/  LDL.LU R2, [R1+0x10] ;  /* 0x0000100001027983 */ /* 0x001ee20000300800 */
[----:B-1----:R-:W-:-:S03]  /*fcc0*/  LOP3.LUT R3, R23, 0x10, RZ, 0x3c, !PT ;  /* 0x0000001017037812 */ /* 0x002fc600078e3cff */
[----:B------:R-:W-:Y:S04]  /*fcd0*/  STL [R1+0x136c], R16 ;  /* 0x00136c1001007387 */ /* 0x000fe80000100800 */
[----:B------:R-:W-:Y:S04]  /*fce0*/  STS.U8 [R3+UR4+0x100], R21 ;  /* 0x0001001503007988 */ /* 0x000fe80008000004 */
[----:B------:R-:W-:Y:S04]  /*fcf0*/  STS.U8 [R3+UR4+0x140], R19 ;  /* 0x0001401303007988 */ /* 0x000fe80008000004 */
[----:B------:R0:W-:Y:S04]  /*fd00*/  STS.U8 [R3+UR4+0x540], R22 ;  /* 0x0005401603007988 */ /* 0x0001e80008000004 */
[----:B0-----:R-:W4:Y:S04]  /*fd10*/  LDL.LU R22, [R1+0x380] ;  /* 0x0003800001167983 */ /* 0x001f280000300800 */
[----:B------:R-:W4:Y:S04]  /*fd20*/  LDL.LU R16, [R1+0x37c] ;  /* 0x00037c0001107983 */ /* 0x000f280000300800 */
[----:B------:R-:W4:Y:S04]  /*fd30*/  LDL.LU R18, [R1+0x340] ;  /* 0x0003400001127983 */ /* 0x000f280000300800 */
[----:B------:R-:W4:Y:S04]  /*fd40*/  LDL.LU R26, [R1+0x33c] ;  /* 0x00033c00011a7983 */ /* 0x000f280000300800 */
[----:B------:R-:W4:Y:S04]  /*fd50*/  LDL.LU R14, [R1+0x300] ;  /* 0x00030000010e7983 */ /* 0x000f280000300800 */
[----:B------:R-:W4:Y:S04]  /*fd60*/  LDL.LU R23, [R1+0x2fc] ;  /* 0x0002fc0001177983 */ /* 0x000f280000300800 */
[----:B------:R-:W4:Y:S04]  /*fd70*/  LDL.LU R21, [R1+0x2c0] ;  /* 0x0002c00001157983 */ /* 0x000f280000300800 */
[----:B------:R0:W-:Y:S04]  /*fd80*/  STS.U8 [R3+UR4+0x500], R17 ;  /* 0x0005001103007988 */ /* 0x0001e80008000004 */
[----:B------:R-:W4:Y:S04]  /*fd90*/  LDL.LU R19, [R1+0x2bc] ;  /* 0x0002bc0001137983 */ /* 0x000f280000300800 */
        /* <DEDUP_REMOVED lines=9> */
[----:B------:R0:W-:Y:S04]  /*fe30*/  STS.U8 [R3+UR4+0x1100], R15 ;  /* 0x0011000f03007988 */ /* 0x0001e80008000004 */
[----:B------:R1:W-:Y:S04]  /*fe40*/  STS.U8 [R3+UR4+0x1140], R25 ;  /* 0x0011401903007988 */ /* 0x0003e80008000004 */
[----:B------:R2:W-:Y:S04]  /*fe50*/  STS.U8 [R3+UR4+0x1540], R24 ;  /* 0x0015401803007988 */ /* 0x0005e80008000004 */
[----:B0-----:R-:W4:Y:S04]  /*fe60*/  LDL.LU R15, [R1+0x27c] ;  /* 0x00027c00010f7983 */ /* 0x001f280000300800 */
[----:B-1----:R-:W4:Y:S04]  /*fe70*/  LDL.LU R25, [R1+0x40] ;  /* 0x0000400001197983 */ /* 0x002f280000300800 */
[----:B------:R0:W-:Y:S04]  /*fe80*/  STS.U8 [R3+UR4+0x1500], R13 ;  /* 0x0015000d03007988 */ /* 0x0001e80008000004 */
[----:B--2---:R-:W2:Y:S04]  /*fe90*/  LDL.LU R24, [R1+0x3c] ;  /* 0x00003c0001187983 */ /* 0x004ea80000300800 */
[----:B------:R1:W-:Y:S04]  /*fea0*/  STS.U8 [R3+UR4+0x1900], R12 ;  /* 0x0019000c03007988 */ /* 0x0003e80008000004 */
[----:B0-----:R-:W2:Y:S04]  /*feb0*/  LDL.LU R13, [R1+0xc] ;  /* 0x00000c00010d7983 */ /* 0x001ea80000300800 */
[----:B-1----:R-:W2:Y:S01]  /*fec0*/  LDL.LU R12, [R1+0x8] ;  /* 0x00000800010c7983 */ /* 0x002ea20000300800 */
[----:B------:R-:W-:-:S03]  /*fed0*/  LOP3.LUT R20, R20, 0x3f, RZ, 0xc0, !PT ;  /* 0x0000003f14147812 */ /* 0x000fc600078ec0ff */
[----:B---3--:R0:W-:Y:S02]  /*fee0*/  STS.U8 [R3+UR4+0x1940], R2 ;  /* 0x0019400203007988 */ /* 0x0081e40008000004 */
[C---:B0-----:R-:W-:Y:S02]  /*fef0*/  LOP3.LUT R2, R20.reuse, 0x18, RZ, 0x3c, !PT ;  /* 0x0000001814027812 */ /* 0x041fe400078e3cff */
[----:B----4-:R-:W-:Y:S04]  /*ff00*/  STS.U8 [R3+UR4+0x1d40], R4 ;  /* 0x001d400403007988 */ /* 0x010fe80008000004 */
[----:B------:R-:W-:Y:S04]  /*ff10*/  STL [R1+0x1370], R4 ;  /* 0x0013700401007387 */ /* 0x000fe80000100800 */
[----:B------:R-:W-:Y:S04]  /*ff20*/  STS.U8 [R3+UR4+0x1d00], R5 ;  /* 0x001d000503007988 */ /* 0x000fe80008000004 */
[----:B------:R-:W-:Y:S04]  /*ff30*/  STL [R1+0x1374], R5 ;  /* 0x0013740501007387 */ /* 0x000fe80000100800 */
[----:B------:R0:W-:Y:S04]  /*ff40*/  STS.U8 [R2+UR4+0x180], R22 ;  /* 0x0001801602007988 */ /* 0x0001e80008000004 */
[----:B0-----:R-:W3:Y:S04]  /*ff50*/  LDL.LU R22, [R1+0x378] ;  /* 0x0003780001167983 */ /* 0x001ee80000300800 */
[----:B------:R0:W-:Y:S04]  /*ff60*/  STS.U8 [R2+UR4+0x1c0], R16 ;  /* 0x0001c01002007988 */ /* 0x0001e80008000004 */
[----:B------:R1:W-:Y:S04]  /*ff70*/  STS.U8 [R2+UR4+0x5c0], R18 ;  /* 0x0005c01202007988 */ /* 0x0003e80008000004 */
[----:B------:R4:W-:Y:S04]  /*ff80*/  STS.U8 [R2+UR4+0x580], R26 ;  /* 0x0005801a02007988 */ /* 0x0009e80008000004 */
[----:B------:R2:W-:Y:S04]  /*ff90*/  STS.U8 [R2+UR4+0x980], R14 ;  /* 0x0009800e02007988 */ /* 0x0005e80008000004 */
[----:B------:R-:W3:Y:S04]  /*ffa0*/  LDL.LU R5, [R1+0x334] ;  /* 0x0003340001057983 */ /* 0x000ee80000300800 */
[----:B------:R2:W-:Y:S04]  /*ffb0*/  STS.U8 [R2+UR4+0x9c0], R23 ;  /* 0x0009c01702007988 */ /* 0x0005e80008000004 */
[----:B------:R-:W3:Y:S04]  /*ffc0*/  LDL.LU R4, [R1+0x2f8] ;  /* 0x0002f80001047983 */ /* 0x000ee80000300800 */
[----:B------:R2:W-:Y:S04]  /*ffd0*/  STS.U8 [R2+UR4+0xdc0], R21 ;  /* 0x000dc01502007988 */ /* 0x0005e80008000004 */
[----:B0-----:R-:W3:Y:S04]  /*ffe0*/  LDL.LU R16, [R1+0x2f4] ;  /* 0x0002f40001107983 */ /* 0x001ee80000300800 */
[----:B------:R0:W-:Y:S04]  /*fff0*/  STS.U8 [R2+UR4+0xd80], R19 ;  /* 0x000d801302007988 */ /* 0x0001e80008000004 */
[----:B-1----:R-:W3:Y:S04]  /*10000*/  LDL.LU R18, [R1+0x2b8] ;  /* 0x0002b80001127983 */ /* 0x002ee80000300800 */
[----:B------:R1:W-:Y:S04]  /*10010*/  STS.U8 [R2+UR4+0x1180], R17 ;  /* 0x0011801102007988 */ /* 0x0003e80008000004 */
[----:B----4-:R-:W4:Y:S04]  /*10020*/  LDL.LU R26, [R1+0x2b4] ;  /* 0x0002b400011a7983 */ /* 0x010f280000300800 */
[----:B--2---:R-:W2:Y:S04]  /*10030*/  LDL.LU R14, [R1+0x278] ;  /* 0x00027800010e7983 */ /* 0x004ea80000300800 */
[----:B------:R-:W-:Y:S04]  /*10040*/  STS.U8 [R2+UR4+0x11c0], R15 ;  /* 0x0011c00f02007988 */ /* 0x000fe80008000004 */
[----:B------:R-:W2:Y:S04]  /*10050*/  LDL.LU R23, [R1+0x274] ;  /* 0x0002740001177983 */ /* 0x000ea80000300800 */
[----:B------:R-:W-:Y:S04]  /*10060*/  STS.U8 [R2+UR4+0x15c0], R25 ;  /* 0x0015c01902007988 */ /* 0x000fe80008000004 */
[----:B------:R-:W2:Y:S04]  /*10070*/  LDL.LU R21, [R1+0x38] ;  /* 0x0000380001157983 */ /* 0x000ea80000300800 */
[----:B------:R-:W-:Y:S04]  /*10080*/  STS.U8 [R2+UR4+0x1580], R24 ;  /* 0x0015801802007988 */ /* 0x000fe80008000004 */
[----:B0-----:R-:W2:Y:S04]  /*10090*/  LDL.LU R19, [R1+0x34] ;  /* 0x0000340001137983 */ /* 0x001ea80000300800 */
[----:B------:R-:W-:Y:S04]  /*100a0*/  STS.U8 [R2+UR4+0x1980], R13 ;  /* 0x0019800d02007988 */ /* 0x000fe80008000004 */
[----:B-1----:R-:W2:Y:S04]  /*100b0*/  LDL.LU R17, [R1+0x4] ;  /* 0x0000040001117983 */ /* 0x002ea80000300800 */
[----:B------:R-:W-:Y:S04]  /*100c0*/  STS.U8 [R2+UR4+0x19c0], R12 ;  /* 0x0019c00c02007988 */ /* 0x000fe80008000004 */
[----:B------:R-:W-:Y:S04]  /*100d0*/  STS.U8 [R2+UR4+0x1dc0], R6 ;  /* 0x001dc00602007988 */ /* 0x000fe80008000004 */
[----:B------:R0:W-:Y:S04]  /*100e0*/  STL [R1+0x1378], R6 ;  /* 0x0013780601007387 */ /* 0x0001e80000100800 */
[----:B------:R-:W-:Y:S04]  /*100f0*/  STS.U8 [R2+UR4+0x1d80], R7 ;  /* 0x001d800702007988 */ /* 0x000fe80008000004 */
[----:B0-----:R-:W4:Y:S04]  /*10100*/  LDL.LU R6, [R1+0x338] ;  /* 0x0003380001067983 */ /* 0x001f280000300800 */
[----:B------:R0:W-:Y:S04]  /*10110*/  STL [R1+0x137c], R7 ;  /* 0x00137c0701007387 */ /* 0x0001e80000100800 */
[----:B0-----:R-:W2:Y:S01]  /*10120*/  LDL.LU R7, [R1+0x374] ;  /* 0x0003740001077983 */ /* 0x001ea20000300800 */
[----:B------:R-:W-:-:S03]  /*10130*/  LOP3.LUT R3, R20, 0x20, RZ, 0x3c, !PT ;  /* 0x0000002014037812 */ /* 0x000fc600078e3cff */
[----:B------:R-:W4:Y:S04]  /*10140*/  LDL.LU R2, [R1+0x370] ;  /* 0x0003700001027983 */ /* 0x000f280000300800 */
[----:B------:R-:W4:Y:S04]  /*10150*/  LDL.LU R15, [R1+0x36c] ;  /* 0x00036c00010f7983 */ /* 0x000f280000300800 */
[----:B------:R-:W4:Y:S04]  /*10160*/  LDL.LU R25, [R1+0x330] ;  /* 0x0003300001197983 */ /* 0x000f280000300800 */
[----:B------:R-:W4:Y:S04]  /*10170*/  LDL.LU R24, [R1+0x32c] ;  /* 0x00032c0001187983 */ /* 0x000f280000300800 */
[----:B------:R-:W4:Y:S04]  /*10180*/  LDL.LU R13, [R1+0x2f0] ;  /* 0x0002f000010d7983 */ /* 0x000f280000300800 */
[----:B------:R-:W4:Y:S04]  /*10190*/  LDL.LU R12, [R1+0x2ec] ;  /* 0x0002ec00010c7983 */ /* 0x000f280000300800 */
[----:B------:R-:W4:Y:S04]  /*101a0*/  LDL.LU R20, [R1+0x2b0] ;  /* 0x0002b00001147983 */ /* 0x000f280000300800 */
[----:B---3--:R0:W-:Y:S04]  /*101b0*/  STS.U8 [R3+UR4+0x200], R22 ;  /* 0x0002001603007988 */ /* 0x0081e80008000004 */
[----:B0-----:R-:W3:Y:S04]  /*101c0*/  LDL.LU R22, [R1+0x2ac] ;  /* 0x0002ac0001167983 */ /* 0x001ee80000300800 */
[----:B--2---:R-:W-:Y:S04]  /*101d0*/  STS.U8 [R3+UR4+0x240], R7 ;  /* 0x0002400703007988 */ /* 0x004fe80008000004 */
[----:B----4-:R-:W-:Y:S04]  /*101e0*/  STS.U8 [R3+UR4+0x640], R6 ;  /* 0x0006400603007988 */ /* 0x010fe80008000004 */
[----:B------:R-:W-:Y:S04]  /*101f0*/  STS.U8 [R3+UR4+0x600], R5 ;  /* 0x0006000503007988 */ /* 0x000fe80008000004 */
[----:B------:R-:W-:Y:S04]  /*10200*/  STS.U8 [R3+UR4+0xa00], R4 ;  /* 0x000a000403007988 */ /* 0x000fe80008000004 */
[----:B------:R-:W-:Y:S04]  /*10210*/  STS.U8 [R3+UR4+0xa40], R16 ;  /* 0x000a401003007988 */ /* 0x000fe80008000004 */
[----:B------:R-:W-:Y:S04]  /*10220*/  STS.U8 [R3+UR4+0xe40], R18 ;  /* 0x000e401203007988 */ /* 0x000fe80008000004 */
[----:B------:R-:W-:Y:S04]  /*10230*/  STS.U8 [R3+UR4+0xe00], R26 ;  /* 0x000e001a03007988 */ /* 0x000fe80008000004 */
[----:B------:R0:W-:Y:S02]  /*10240*/  STS.U8 [R3+UR4+0x1200], R14 ;  /* 0x0012000e03007988 */ /* 0x0001e40008000004 */
[----:B0-----:R-:W0:Y:S02]  /*10250*/  S2R R14, SR_TID.X ;  /* 0x00000000000e7919 */ /* 0x001e240000002100 */
[----:B------:R1:W-:Y:S04]  /*10260*/  STS.U8 [R3+UR4+0x1240], R23 ;  /* 0x0012401703007988 */ /* 0x0003e80008000004 */
[----:B------:R2:W-:Y:S04]  /*10270*/  STS.U8 [R3+UR4+0x1640], R21 ;  /* 0x0016401503007988 */ /* 0x0005e80008000004 */
[----:B------:R4:W-:Y:S04]  /*10280*/  STS.U8 [R3+UR4+0x1600], R19 ;  /* 0x0016001303007988 */ /* 0x0009e80008000004 */
[----:B-1----:R-:W3:Y:S04]  /*10290*/  LDL.LU R23, [R1+0x270] ;  /* 0x0002700001177983 */ /* 0x002ee80000300800 */
[----:B--2---:R-:W2:Y:S04]  /*102a0*/  LDL.LU R21, [R1+0x1ac] ;  /* 0x0001ac0001157983 */ /* 0x004ea80000300800 */
[----:B------:R1:W-:Y:S04]  /*102b0*/  STS.U8 [R3+UR4+0x1a00], R17 ;  /* 0x001a001103007988 */ /* 0x0003e80008000004 */
[----:B----4-:R-:W4:Y:S01]  /*102c0*/  LDL.LU R19, [R1+0x30] ;  /* 0x0000300001137983 */ /* 0x010f220000300800 */
[----:B0-----:R-:W-:-:S03]  /*102d0*/  LOP3.LUT R14, R14, 0x3f, RZ, 0xc0, !PT ;  /* 0x0000003f0e0e7812 */ /* 0x001fc600078ec0ff */
[----:B------:R-:W-:Y:S04]  /*102e0*/  STS.U8 [R3+UR4+0x1a40], R29 ;  /* 0x001a401d03007988 */ /* 0x000fe80008000004 */
[----:B-1----:R-:W4:Y:S04]  /*102f0*/  LDL.LU R17, [R1+0x2c] ;  /* 0x00002c0001117983 */ /* 0x002f280000300800 */
[----:B------:R-:W-:Y:S04]  /*10300*/  STL [R1+0x1380], R29 ;  /* 0x0013801d01007387 */ /* 0x000fe80000100800 */
[----:B------:R-:W-:Y:S04]  /*10310*/  STS.U8 [R3+UR4+0x1e40], R8 ;  /* 0x001e400803007988 */ /* 0x000fe80008000004 */
[----:B------:R0:W-:Y:S04]  /*10320*/  STL [R1+0x1384], R8 ;  /* 0x0013840801007387 */ /* 0x0001e80000100800 */
[----:B------:R-:W-:Y:S04]  /*10330*/  STS.U8 [R3+UR4+0x1e00], R9 ;  /* 0x001e000903007988 */ /* 0x000fe80008000004 */
[----:B------:R1:W-:Y:S04]  /*10340*/  STL [R1+0x1388], R9 ;  /* 0x0013880901007387 */ /* 0x0003e80000100800 */
[----:B0-----:R-:W4:Y:S04]  /*10350*/  LDL.LU R8, [R1+0x368] ;  /* 0x0003680001087983 */ /* 0x001f280000300800 */
[----:B------:R-:W4:Y:S01]  /*10360*/  LDL.LU R29, [R1+0x364] ;  /* 0x00036400011d7983 */ /* 0x000f220000300800 */
[----:B-1----:R-:W-:-:S03]  /*10370*/  LOP3.LUT R9, R14, 0x28, RZ, 0x3c, !PT ;  /* 0x000000280e097812 */ /* 0x002fc600078e3cff */
[----:B------:R-:W4:Y:S04]  /*10380*/  LDL.LU R7, [R1+0x328] ;  /* 0x0003280001077983 */ /* 0x000f280000300800 */
[----:B------:R-:W-:Y:S04]  /*10390*/  STS.U8 [R9+UR4+0x280], R2 ;  /* 0x0002800209007988 */ /* 0x000fe80008000004 */
[----:B------:R-:W4:Y:S04]  /*103a0*/  LDL.LU R6, [R1+0x324] ;  /* 0x0003240001067983 */ /* 0x000f280000300800 */
[----:B------:R-:W-:Y:S04]  /*103b0*/  STS.U8 [R9+UR4+0x2c0], R15 ;  /* 0x0002c00f09007988 */ /* 0x000fe80008000004 */
[----:B------:R-:W4:Y:S04]  /*103c0*/  LDL.LU R5, [R1+0x2e8] ;  /* 0x0002e80001057983 */ /* 0x000f280000300800 */
[----:B------:R-:W-:Y:S04]  /*103d0*/  STS.U8 [R9+UR4+0x6c0], R25 ;  /* 0x0006c01909007988 */ /* 0x000fe80008000004 */
[----:B------:R-:W4:Y:S04]  /*103e0*/  LDL.LU R4, [R1+0x2e4] ;  /* 0x0002e40001047983 */ /* 0x000f280000300800 */
[----:B------:R-:W-:Y:S04]  /*103f0*/  STS.U8 [R9+UR4+0x680], R24 ;  /* 0x0006801809007988 */ /* 0x000fe80008000004 */
[----:B------:R-:W4:Y:S04]  /*10400*/  LDL.LU R16, [R1+0x2a8] ;  /* 0x0002a80001107983 */ /* 0x000f280000300800 */
[----:B------:R0:W-:Y:S04]  /*10410*/  STS.U8 [R9+UR4+0xa80], R13 ;  /* 0x000a800d09007988 */ /* 0x0001e80008000004 */
[----:B------:R-:W4:Y:S04]  /*10420*/  LDL.LU R18, [R1+0x2a4] ;  /* 0x0002a40001127983 */ /* 0x000f280000300800 */
[----:B------:R1:W-:Y:S04]  /*10430*/  STS.U8 [R9+UR4+0xac0], R12 ;  /* 0x000ac00c09007988 */ /* 0x0003e80008000004 */
[----:B0-----:R-:W4:Y:S04]  /*10440*/  LDL.LU R13, [R1+0x1a8] ;  /* 0x0001a800010d7983 */ /* 0x001f280000300800 */
[----:B------:R0:W-:Y:S04]  /*10450*/  STS.U8 [R9+UR4+0xec0], R20 ;  /* 0x000ec01409007988 */ /* 0x0001e80008000004 */
[----:B-1----:R-:W4:Y:S04]  /*10460*/  LDL.LU R12, [R1+0x1a4] ;  /* 0x0001a400010c7983 */ /* 0x002f280000300800 */
[----:B0-----:R-:W4:Y:S04]  /*10470*/  LDL.LU R20, [R1+0x14] ;  /* 0x0000140001147983 */ /* 0x001f280000300800 */
[----:B---3--:R0:W-:Y:S04]  /*10480*/  STS.U8 [R9+UR4+0xe80], R22 ;  /* 0x000e801609007988 */ /* 0x0081e80008000004 */
[----:B0-----:R-:W3:Y:S04]  /*10490*/  LDL.LU R22, [R1] ;  /* 0x0000000001167983 */ /* 0x001ee80000300800 */
[----:B------:R-:W3:Y:S04]  /*104a0*/  LDL.LU R14, [R1+0x360] ;  /* 0x00036000010e7983 */ /* 0x000ee80000300800 */
[----:B------:R-:W3:Y:S01]  /*104b0*/  LDL.LU R3, [R1+0x35c] ;  /* 0x00035c0001037983 */ /* 0x000ee20000300800 */
[----:B------:R-:W-:-:S03]  /*104c0*/  LOP3.LUT R26, R0, 0x30, RZ, 0x3c, !PT ;  /* 0x00000030001a7812 */ /* 0x000fc600078e3cff */
[----:B------:R-:W3:Y:S04]  /*104d0*/  LDL.LU R2, [R1+0x320] ;  /* 0x0003200001027983 */ /* 0x000ee80000300800 */
[----:B------:R-:W3:Y:S04]  /*104e0*/  LDL.LU R15, [R1+0x31c] ;  /* 0x00031c00010f7983 */ /* 0x000ee80000300800 */
[----:B------:R-:W3:Y:S04]  /*104f0*/  LDL.LU R25, [R1+0x2e0] ;  /* 0x0002e00001197983 */ /* 0x000ee80000300800 */
[----:B------:R-:W3:Y:S04]  /*10500*/  LDL.LU R24, [R1+0x2dc] ;  /* 0x0002dc0001187983 */ /* 0x000ee80000300800 */
[----:B------:R0:W-:Y:S04]  /*10510*/  STS.U8 [R9+UR4+0x1280], R23 ;  /* 0x0012801709007988 */ /* 0x0001e80008000004 */
[----:B--2---:R1:W-:Y:S04]  /*10520*/  STS.U8 [R9+UR4+0x12c0], R21 ;  /* 0x0012c01509007988 */ /* 0x0043e80008000004 */
[----:B0-----:R-:W2:Y:S04]  /*10530*/  LDL.LU R23, [R1+0x2a0] ;  /* 0x0002a00001177983 */ /* 0x001ea80000300800 */
[----:B----4-:R0:W-:Y:S04]  /*10540*/  STS.U8 [R9+UR4+0x16c0], R19 ;  /* 0x0016c01309007988 */ /* 0x0101e80008000004 */
[----:B-1----:R-:W4:Y:S04]  /*10550*/  LDL.LU R21, [R1+0x29c] ;  /* 0x00029c0001157983 */ /* 0x002f280000300800 */
[----:B------:R1:W-:Y:S04]  /*10560*/  STS.U8 [R9+UR4+0x1680], R17 ;  /* 0x0016801109007988 */ /* 0x0003e80008000004 */
[----:B------:R-:W-:Y:S04]  /*10570*/  STS.U8 [R9+UR4+0x1a80], R28 ;  /* 0x001a801c09007988 */ /* 0x000fe80008000004 */
[----:B------:R-:W-:Y:S04]  /*10580*/  STS.U8 [R9+UR4+0x1ac0], R27 ;  /* 0x001ac01b09007988 */ /* 0x000fe80008000004 */
[----:B0-----:R-:W4:Y:S04]  /*10590*/  LDL.LU R19, [R1+0x1a0] ;  /* 0x0001a00001137983 */ /* 0x001f280000300800 */
[----:B------:R-:W-:Y:S04]  /*105a0*/  STS.U8 [R9+UR4+0x1ec0], R10 ;  /* 0x001ec00a09007988 */ /* 0x000fe80008000004 */
[----:B-1----:R-:W4:Y:S04]  /*105b0*/  LDL.LU R17, [R1+0xdc] ;  /* 0x0000dc0001117983 */ /* 0x002f280000300800 */
[----:B------:R0:W-:Y:S04]  /*105c0*/  STS.U8 [R9+UR4+0x1e80], R11 ;  /* 0x001e800b09007988 */ /* 0x0001e80008000004 */
[----:B------:R1:W-:Y:S04]  /*105d0*/  STS.U8 [R26+UR4+0x300], R8 ;  /* 0x000300081a007988 */ /* 0x0003e80008000004 */
[----:B------:R1:W-:Y:S04]  /*105e0*/  STS.U8 [R26+UR4+0x340], R29 ;  /* 0x0003401d1a007988 */ /* 0x0003e80008000004 */
[----:B0-----:R-:W4:Y:S04]  /*105f0*/  LDL.LU R9, [R1+0x1388] ;  /* 0x0013880001097983 */ /* 0x001f280000300800 */
[----:B-1----:R-:W4:Y:S04]  /*10600*/  LDL.LU R8, [R1+0x1384] ;  /* 0x0013840001087983 */ /* 0x002f280000300800 */
[----:B------:R-:W4:Y:S04]  /*10610*/  LDL.LU R29, [R1+0x1380] ;  /* 0x00138000011d7983 */ /* 0x000f280000300800 */
        /* <DEDUP_REMOVED lines=15> */
[----:B0-----:R-:W2:Y:S04]  /*10710*/  LDL.LU R13, [R1+0x1364] ;  /* 0x00136400010d7983 */ /* 0x001ea80000300800 */
[----:B-1----:R-:W4:Y:S04]  /*10720*/  LDL.LU R12, [R1+0x1360] ;  /* 0x00136000010c7983 */ /* 0x002f280000300800 */
[----:B------:R-:W2:Y:S04]  /*10730*/  LDL.LU R20, [R1+0x135c] ;  /* 0x00135c0001147983 */ /* 0x000ea80000300800 */
[----:B---3--:R0:W-:Y:S04]  /*10740*/  STS.U8 [R26+UR4+0x1700], R22 ;  /* 0x001700161a007988 */ /* 0x0081e80008000004 */
[----:B0-----:R-:W3:Y:S01]  /*10750*/  LDL.LU R22, [R1+0x1358] ;  /* 0x0013580001167983 */ /* 0x001ee20000300800 */
[----:B------:R-:W-:-:S03]  /*10760*/  LOP3.LUT R0, R0, 0x38, RZ, 0x3c, !PT ;  /* 0x0000003800007812 */ /* 0x000fc600078e3cff */
[----:B---3--:R-:W-:Y:S04]  /*10770*/  STS.U8 [R26+UR4+0x1b00], R22 ;  /* 0x001b00161a007988 */ /* 0x008fe80008000004 */
[----:B--2---:R-:W-:Y:S04]  /*10780*/  STS.U8 [R26+UR4+0x1b40], R20 ;  /* 0x001b40141a007988 */ /* 0x004fe80008000004 */
[----:B----4-:R-:W-:Y:S04]  /*10790*/  STS.U8 [R26+UR4+0x1f40], R12 ;  /* 0x001f400c1a007988 */ /* 0x010fe80008000004 */
[----:B------:R0:W-:Y:S04]  /*107a0*/  STS.U8 [R26+UR4+0x1f00], R13 ;  /* 0x001f000d1a007988 */ /* 0x0001e80008000004 */
[----:B------:R1:W-:Y:S04]  /*107b0*/  STS.U8 [R0+UR4+0x380], R14 ;  /* 0x0003800e00007988 */ /* 0x0003e80008000004 */
[----:B------:R2:W-:Y:S04]  /*107c0*/  STS.U8 [R0+UR4+0x3c0], R3 ;  /* 0x0003c00300007988 */ /* 0x0005e80008000004 */
[----:B0-----:R-:W3:Y:S04]  /*107d0*/  LDL.LU R26, [R1+0x1354] ;  /* 0x00135400011a7983 */ /* 0x001ee80000300800 */
[----:B-1----:R-:W4:Y:S04]  /*107e0*/  LDL.LU R14, [R1+0x1350] ;  /* 0x00135000010e7983 */ /* 0x002f280000300800 */
[----:B------:R0:W-:Y:S04]  /*107f0*/  STS.U8 [R0+UR4+0x7c0], R2 ;  /* 0x0007c00200007988 */ /* 0x0001e80008000004 */
[----:B--2---:R-:W2:Y:S04]  /*10800*/  LDL R3, [R1+0x4ac] ;  /* 0x0004ac0001037983 */ /* 0x004ea80000100800 */
[----:B------:R1:W-:Y:S04]  /*10810*/  STS.U8 [R0+UR4+0x780], R15 ;  /* 0x0007800f00007988 */ /* 0x0003e80008000004 */
[----:B0-----:R-:W2:Y:S04]  /*10820*/  LDL R2, [R1+0x8b8] ;  /* 0x0008b80001027983 */ /* 0x001ea80000100800 */
[----:B------:R0:W-:Y:S04]  /*10830*/  STS.U8 [R0+UR4+0xb80], R25 ;  /* 0x000b801900007988 */ /* 0x0001e80008000004 */
[----:B-1----:R-:W3:Y:S04]  /*10840*/  LDL.LU R15, [R1+0x134c] ;  /* 0x00134c00010f7983 */ /* 0x002ee80000300800 */
[----:B------:R1:W-:Y:S04]  /*10850*/  STS.U8 [R0+UR4+0xbc0], R24 ;  /* 0x000bc01800007988 */ /* 0x0003e80008000004 */
[----:B0-----:R-:W2:Y:S04]  /*10860*/  LDL.LU R25, [R1+0x1348] ;  /* 0x0013480001197983 */ /* 0x001ea80000300800 */
        /* <DEDUP_REMOVED lines=8> */
[----:B-1----:R-:W3:Y:S01]  /*108f0*/  LDL.LU R17, [R1+0x1334] ;  /* 0x0013340001117983 */ /* 0x002ee20000300800 */
[----:B----4-:R-:W-:-:S03]  /*10900*/  PRMT R14, RZ, 0x7610, R14 ;  /* 0x00007610ff0e7816 */ /* 0x010fc6000000000e */
[----:B---3--:R-:W-:Y:S04]  /*10910*/  STS.U8 [R0+UR4+0x17c0], R17 ;  /* 0x0017c01100007988 */ /* 0x008fe80008000004 */
[----:B--2---:R-:W-:Y:S04]  /*10920*/  STS.U8 [R0+UR4+0x1780], R19 ;  /* 0x0017801300007988 */ /* 0x004fe80008000004 */
[----:B------:R-:W-:Y:S04]  /*10930*/  STS.U8 [R0+UR4+0x1b80], R21 ;  /* 0x001b801500007988 */ /* 0x000fe80008000004 */
[----:B------:R-:W-:Y:S04]  /*10940*/  STS.U8 [R0+UR4+0x1bc0], R23 ;  /* 0x001bc01700007988 */ /* 0x000fe80008000004 */
[----:B------:R-:W-:Y:S04]  /*10950*/  STS.U8 [R0+UR4+0x1fc0], R24 ;  /* 0x001fc01800007988 */ /* 0x000fe80008000004 */
[----:B------:R0:W-:Y:S01]  /*10960*/  STS.U8 [R0+UR4+0x1f80], R25 ;  /* 0x001f801900007988 */ /* 0x0001e20008000004 */
[----:B------:R-:W-:Y:S06]  /*10970*/  BAR.SYNC.DEFER_BLOCKING 0x0 ;  /* 0x0000000000007b1d */ /* 0x000fec0000010000 */
[----:B0-----:R-:W2:Y:S04]  /*10980*/  LDL.LU R0, [R1+0x1330] ;  /* 0x0013300001007983 */ /* 0x001ea80000300800 */
[----:B------:R-:W3:Y:S04]  /*10990*/  @!P0 LDG.E.U8 R14, desc[UR6][R2.64] ;  /* 0x00000006020e8981 */ /* 0x000ee8000c1e1100 */
[----:B---3--:R0:W-:Y:S04]  /*109a0*/  STL [R1+0x2a4], R14 ;  /* 0x0002a40e01007387 */ /* 0x0081e80000100800 */
[----:B0-----:R-:W3:Y:S04]  /*109b0*/  LDL.LU R14, [R1+0x132c] ;  /* 0x00132c00010e7983 */ /* 0x001ee80000300800 */
[----:B------:R-:W4:Y:S04]  /*109c0*/  LDL R2, [R1+0x8b4] ;  /* 0x0008b40001027983 */ /* 0x000f280000100800 */
[----:B------:R-:W4:Y:S01]  /*109d0*/  LDL R3, [R1+0xa34] ;  /* 0x000a340001037983 */ /* 0x000f220000100800 */
[----:B------:R-:W-:-:S02]  /*109e0*/  PRMT R15, RZ, 0x7610, R15 ;  /* 0x00007610ff0f7816 */ /* 0x000fc4000000000f */
[----:B----4-:R-:W-:-:S04]  /*109f0*/  @!P0 LOP3.LUT R3, R3, R2, RZ, 0x3c, !PT ;  /* 0x0000000203038212 */ /* 0x010fc800078e3cff */
[----:B------:R-:W-:-:S04]  /*10a00*/  @!P0 LOP3.LUT R2, R3, R2, RZ, 0x3c, !PT ;  /* 0x0000000203028212 */ /* 0x000fc800078e3cff */
[----:B------:R-:W-:-:S05]  /*10a10*/  @!P0 LOP3.LUT R3, R3, R2, RZ, 0x3c, !PT ;  /* 0x0000000203038212 */ /* 0x000fca00078e3cff */
[----:B------:R-:W4:Y:S04]  /*10a20*/  @!P0 LDG.E.U8 R15, desc[UR6][R2.64] ;  /* 0x00000006020f8981 */ /* 0x000f28000c1e1100 */
[----:B----4-:R0:W-:Y:S04]  /*10a30*/  STL [R1+0x2a0], R15 ;  /* 0x0002a00f01007387 */ /* 0x0101e80000100800 */
[----:B0-----:R-:W4:Y:S04]  /*10a40*/  LDL.LU R15, [R1+0x1328] ;  /* 0x00132800010f7983 */ /* 0x001f280000300800 */
[----:B------:R-:W3:Y:S04]  /*10a50*/  LDL R2, [R1+0x8b0] ;  /* 0x0008b00001027983 */ /* 0x000ee80000100800 */
[----:B------:R-:W3:Y:S01]  /*10a60*/  LDL R3, [R1+0xa30] ;  /* 0x000a300001037983 */ /* 0x000ee20000100800 */
[----:B--2---:R-:W-:-:S02]  /*10a70*/  PRMT R0, RZ, 0x7610, R0 ;  /* 0x00007610ff007816 */ /* 0x004fc40000000000 */
[----:B---3--:R-:W-:-:S04]  /*10a80*/  @!P0 LOP3.LUT R3, R3, R2, RZ, 0x3c, !PT ;  /* 0x0000000203038212 */ /* 0x008fc800078e3cff */
[----:B------:R-:W-:-:S04]  /*10a90*/  @!P0 LOP3.LUT R2, R3, R2, RZ, 0x3c, !PT ;  /* 0x0000000203028212 */ /* 0x000fc800078e3cff */
[----:B------:R-:W-:-:S05]  /*10aa0*/  @!P0 LOP3.LUT R3, R3, R2, RZ, 0x3c, !PT ;  /* 0x0000000203038212 */ /* 0x000fca00078e3cff */
[----:B------:R-:W2:Y:S04]  /*10ab0*/  @!P0 LDG.E.U8 R0, desc[UR6][R2.64] ;  /* 0x0000000602008981 */ /* 0x000ea8000c1e1100 */
[----:B--2---:R0:W-:Y:S04]  /*10ac0*/  STL [R1+0x29c], R0 ;  /* 0x00029c0001007387 */ /* 0x0041e80000100800 */
[----:B0-----:R-:W2:Y:S04]  /*10ad0*/  LDL.LU R0, [R1+0x1324] ;  /* 0x0013240001007983 */ /* 0x001ea80000300800 */
[----:B------:R-:W3:Y:S04]  /*10ae0*/  LDL R2, [R1+0x8ac] ;  /* 0x0008ac0001027983 */ /* 0x000ee80000100800 */
[----:B------:R-:W3:Y:S01]  /*10af0*/  LDL R3, [R1+0xa2c] ;  /* 0x000a2c0001037983 */ /* 0x000ee20000100800 */
[----:B----4-:R-:W-:-:S02]  /*10b00*/  PRMT R15, RZ, 0x7610, R15 ;  /* 0x00007610ff0f7816 */ /* 0x010fc4000000000f */
[----:B---3--:R-:W-:-:S04]  /*10b10*/  @!P0 LOP3.LUT R3, R3, R2, RZ, 0x3c, !PT ;  /* 0x0000000203038212 */ /* 0x008fc800078e3cff */
[----:B------:R-:W-:-:S04]  /*10b20*/  @!P0 LOP3.LUT R2, R3, R2, RZ, 0x3c, !PT ;  /* 0x0000000203028212 */ /* 0x000fc800078e3cff */
[----:B------:R-:W-:-:S05]  /*10b30*/  @!P0 LOP3.LUT R3, R3, R2, RZ, 0x3c, !PT ;  /* 0x0000000203038212 */ /* 0x000fca00078e3cff */
[----:B------:R-:W3:Y:S04]  /*10b40*/  @!P0 LDG.E.U8 R15, desc[UR6][R2.64] ;  /* 0x00000006020f8981 */ /* 0x000ee8000c1e1100 */
[----:B---3--:R0:W-:Y:S04]  /*10b50*/  STL [R1+0x290], R15 ;  /* 0x0002900f01007387 */ /* 0x0081e80000100800 */
[----:B0-----:R-:W3:Y:S04]  /*10b60*/  LDL.LU R15, [R1+0x1320] ;  /* 0x00132000010f7983 */ /* 0x001ee80000300800 */
[----:B------:R-:W4:Y:S04]  /*10b70*/  LDL R2, [R1+0x8a8] ;  /* 0x0008a80001027983 */ /* 0x000f280000100800 */
[----:B------:R-:W4:Y:S01]  /*10b80*/  LDL R3, [R1+0xa28] ;  /* 0x000a280001037983 */ /* 0x000f220000100800 */
[----:B--2---:R-:W-:-:S02]  /*10b90*/  PRMT R0, RZ, 0x7610, R0 ;  /* 0x00007610ff007816 */ /* 0x004fc40000000000 */
[----:B----4-:R-:W-:-:S04]  /*10ba0*/  @!P0 LOP3.LUT R3, R3, R2, RZ, 0x3c, !PT ;  /* 0x0000000203038212 */ /* 0x010fc800078e3cff */
[----:B------:R-:W-:-:S04]  /*10bb0*/  @!P0 LOP3.LUT R2, R3, R2, RZ, 0x3c, !PT ;  /* 0x0000000203028212 */ /* 0x000fc800078e3cff */
[----:B------:R-:W-:-:S05]  /*10bc0*/  @!P0 LOP3.LUT R3, R3, R2, RZ, 0x3c, !PT ;  /* 0x0000000203038212 */ /* 0x000fca00078e3cff */
[----:B------:R-:W2:Y:S04]  /*10bd0*/  @!P0 LDG.E.U8 R0, desc[UR6][R2.64] ;  /* 0x0000000602008981 */ /* 0x000ea8000c1e1100 */
[----:B--2---:R0:W-:Y:S04]  /*10be0*/  STL [R1+0x288], R0 ;  /* 0x0002880001007387 */ /* 0x0041e80000100800 */
[----:B0-----:R-:W2:Y:S04]  /*10bf0*/  LDL.LU R0, [R1+0x131c] ;  /* 0x00131c0001007983 */ /* 0x001ea80000300800 */
[----:B------:R-:W4:Y:S04]  /*10c00*/  LDL R2, [R1+0x8a4] ;  /* 0x0008a40001027983 */ /* 0x000f280000100800 */
[----:B------:R-:W4:Y:S01]  /*10c10*/  LDL R3, [R1+0xa24] ;  /* 0x000a240001037983 */ /* 0x000f220000100800 */
[----:B---3--:R-:W-:-:S02]  /*10c20*/  PRMT R15, RZ, 0x7610, R15 ;  /* 0x00007610ff0f7816 */ /* 0x008fc4000000000f */
[----:B----4-:R-:W-:-:S04]  /*10c30*/  @!P0 LOP3.LUT R3, R3, R2, RZ, 0x3c, !PT ;  /* 0x0000000203038212 */ /* 0x010fc800078e3cff */
        /* <DEDUP_REMOVED lines=142> */
[----:B------:R-:W-:-:S02]  /*11520*/  PRMT R14, RZ, 0x7610, R14 ;  /* 0x00007610ff0e7816 */ /* 0x000fc4000000000e */
[----:B----4-:R-:W-:-:S04]  /*11530*/  @!P0 LOP3.LUT R3, R3, R2, RZ, 0x3c, !PT ;  /* 0x0000000203038212 */ /* 0x010fc800078e3cff */
[----:B------:R-:W-:-:S04]  /*11540*/  @!P0 LOP3.LUT R2, R3, R2, RZ, 0x3c, !PT ;  /* 0x0000000203028212 */ /* 0x000fc800078e3cff */
[----:B------:R-:W-:-:S05]  /*11550*/  @!P0 LOP3.LUT R3, R3, R2, RZ, 0x3c, !PT ;  /* 0x0000000203038212 */ /* 0x000fca00078e3cff */
[----:B------:R0:W4:Y:S04]  /*11560*/  @!P0 LDG.E.U8 R14, desc[UR6][R2.64] ;  /* 0x00000006020e8981 */ /* 0x000128000c1e1100 */
[----:B------:R-:W0:Y:S04]  /*11570*/  LDL R2, [R1+0x9a0] ;  /* 0x0009a00001027983 */ /* 0x000e280000100800 */
[----:B------:R-:W0:Y:S01]  /*11580*/  LDL R3, [R1+0x9a4] ;  /* 0x0009a40001037983 */ /* 0x000e220000100800 */
[----:B--2---:R-:W-:Y:S02]  /*11590*/  PRMT R0, RZ, 0x7610, R0 ;  /* 0x00007610ff007816 */ /* 0x004fe40000000000 */
[----:B0-----:R-:W-:-:S04]  /*115a0*/  @!P0 LOP3.LUT R3, R3, R2, RZ, 0x3c, !PT ;  /* 0x0000000203038212 */ /* 0x001fc800078e3cff */
[----:B------:R-:W-:-:S04]  /*115b0*/  @!P0 LOP3.LUT R2, R3, R2, RZ, 0x3c, !PT ;  /* 0x0000000203028212 */ /* 0x000fc800078e3cff */
[----:B------:R-:W-:-:S05]  /*115c0*/  @!P0 LOP3.LUT R3, R3, R2, RZ, 0x3c, !PT ;  /* 0x0000000203038212 */ /* 0x000fca00078e3cff */
[----:B------:R-:W2:Y:S04]  /*115d0*/  @!P0 LDG.E.U8 R0, desc[UR6][R2.64] ;  /* 0x0000000602008981 */ /* 0x000ea8000c1e1100 */
[----:B----4-:R0:W-:Y:S04]  /*115e0*/  STL [R1+0x40], R14 ;  /* 0x0000400e01007387 */ /* 0x0101e80000100800 */
[----:B0-----:R-:W4:Y:S04]  /*115f0*/  LDL R14, [R1+0x97c] ;  /* 0x00097c00010e7983 */ /* 0x001f280000100800 */
        /* <DEDUP_REMOVED lines=35> */
[----:B------:R-:W2:Y:S01]  /*11830*/  @!P0 LDG.E.U8 R0, desc[UR6][R2.64] ;  /* 0x0000000602008981 */ /* 0x000ea2000c1e1100 */
[----:B---3--:R-:W-:-:S03]  /*11840*/  PRMT R15, RZ, 0x7610, R15 ;  /* 0x00007610ff0f7816 */ /* 0x008fc6000000000f */
[----:B--2---:R0:W-:Y:S04]  /*11850*/  STL [R1+0x2c], R0 ;  /* 0x00002c0001007387 */ /* 0x0041e80000100800 */
[----:B0-----:R-:W2:Y:S04]  /*11860*/  LDL.LU R0, [R1+0x12c8] ;  /* 0x0012c80001007983 */ /* 0x001ea80000300800 */
[----:B------:R-:W3:Y:S01]  /*11870*/  LDL R3, [R1+0x978] ;  /* 0x0009780001037983 */ /* 0x000ee20000100800 */
[----:B------:R-:W-:-:S03]  /*11880*/  @!P0 IMAD.MOV.U32 R2, RZ, RZ, R14 ;  /* 0x000000ffff028224 */ /* 0x000fc600078e000e */
[----:B------:R-:W4:Y:S04]  /*11890*/  LDL R14, [R1+0x954] ;  /* 0x00095400010e7983 */ /* 0x000f280000100800 */
[----:B---3--:R-:W3:Y:S04]  /*118a0*/  @!P0 LDG.E.U8 R15, desc[UR6][R2.64] ;  /* 0x00000006020f8981 */ /* 0x008ee8000c1e1100 */
        /* <DEDUP_REMOVED lines=17> */
[----:B------:R-:W4:Y:S04]  /*119c0*/  @!P0 LDG.E.U8 R13, desc[UR6][R2.64] ;  /* 0x00000006020d8981 */ /* 0x000f28000c1e1100 */
[----:B------:R-:W3:Y:S04]  /*119d0*/  LDL R2, [R1+0x960] ;  /* 0x0009600001027983 */ /* 0x000ee80000100800 */
[----:B------:R-:W3:Y:S01]  /*119e0*/  LDL R3, [R1+0x964] ;  /* 0x0009640001037983 */ /* 0x000ee20000100800 */
[----:B------:R-:W-:-:S03]  /*119f0*/  PRMT R11, RZ, 0x7610, R11 ;  /* 0x00007610ff0b7816 */ /* 0x000fc6000000000b */
[----:B----4-:R0:W-:Y:S01]  /*11a00*/  STL [R1+0x20], R13 ;  /* 0x0000200d01007387 */ /* 0x0101e20000100800 */
[----:B--2---:R-:W-:-:S03]  /*11a10*/  PRMT R0, RZ, 0x7610, R0 ;  /* 0x00007610ff007816 */ /* 0x004fc60000000000 */
[----:B0-----:R-:W2:Y:S01]  /*11a20*/  LDL R13, [R1+0x944] ;  /* 0x00094400010d7983 */ /* 0x001ea20000100800 */
[----:B---3--:R-:W-:-:S04]  /*11a30*/  @!P0 LOP3.LUT R3, R3, R2, RZ, 0x3c, !PT ;  /* 0x0000000203038212 */ /* 0x008fc800078e3cff */
[----:B------:R-:W-:-:S04]  /*11a40*/  @!P0 LOP3.LUT R2, R3, R2, RZ, 0x3c, !PT ;  /* 0x0000000203028212 */ /* 0x000fc800078e3cff */
[----:B------:R-:W-:-:S05]  /*11a50*/  @!P0 LOP3.LUT R3, R3, R2, RZ, 0x3c, !PT ;  /* 0x0000000203038212 */ /* 0x000fca00078e3cff */
[----:B------:R0:W3:Y:S04]  /*11a60*/  @!P0 LDG.E.U8 R11, desc[UR6][R2.64] ;  /* 0x00000006020b8981 */ /* 0x0000e8000c1e1100 */
[----:B------:R-:W0:Y:S04]  /*11a70*/  LDL R2, [R1+0x958] ;  /* 0x0009580001027983 */ /* 0x000e280000100800 */
[----:B------:R-:W0:Y:S02]  /*11a80*/  LDL R3, [R1+0x95c] ;  /* 0x00095c0001037983 */ /* 0x000e240000100800 */
[----:B0-----:R-:W-:-:S04]  /*11a90*/  @!P0 LOP3.LUT R3, R3, R2, RZ, 0x3c, !PT ;  /* 0x0000000203038212 */ /* 0x001fc800078e3cff */
[----:B------:R-:W-:-:S04]  /*11aa0*/  @!P0 LOP3.LUT R2, R3, R2, RZ, 0x3c, !PT ;  /* 0x0000000203028212 */ /* 0x000fc800078e3cff */
[----:B------:R-:W-:-:S05]  /*11ab0*/  @!P0 LOP3.LUT R3, R3, R2, RZ, 0x3c, !PT ;  /* 0x0000000203038212 */ /* 0x000fca00078e3cff */
[----:B------:R-:W4:Y:S04]  /*11ac0*/  @!P0 LDG.E.U8 R0, desc[UR6][R2.64] ;  /* 0x0000000602008981 */ /* 0x000f28000c1e1100 */
[----:B---3--:R0:W-:Y:S04]  /*11ad0*/  STL [R1+0x1c], R11 ;  /* 0x00001c0b01007387 */ /* 0x0081e80000100800 */
[----:B0-----:R-:W3:Y:S04]  /*11ae0*/  LDL R11, [R1+0x93c] ;  /* 0x00093c00010b7983 */ /* 0x001ee80000100800 */
[----:B----4-:R0:W-:Y:S04]  /*11af0*/  STL [R1+0x18], R0 ;  /* 0x0000180001007387 */ /* 0x0101e80000100800 */
[----:B0-----:R-:W4:Y:S04]  /*11b00*/  LDL.LU R0, [R1+0x12bc] ;  /* 0x0012bc0001007983 */ /* 0x001f280000300800 */
[----:B------:R-:W2:Y:S01]  /*11b10*/  LDL R3, [R1+0x950] ;  /* 0x0009500001037983 */ /* 0x000ea20000100800 */
[----:B------:R-:W-:Y:S01]  /*11b20*/  PRMT R5, RZ, 0x7610, R5 ;  /* 0x00007610ff057816 */ /* 0x000fe20000000005 */
[----:B------:R-:W-:-:S02]  /*11b30*/  @!P0 IMAD.MOV.U32 R2, RZ, RZ, R14 ;  /* 0x000000ffff028224 */ /* 0x000fc400078e000e */
[----:B------:R-:W3:Y:S04]  /*11b40*/  LDL R14, [R1+0x928] ;  /* 0x00092800010e7983 */ /* 0x000ee80000100800 */
[----:B--2---:R0:W2:Y:S04]  /*11b50*/  @!P0 LDG.E.U8 R5, desc[UR6][R2.64] ;  /* 0x0000000602058981 */ /* 0x0040a8000c1e1100 */
[----:B------:R-:W0:Y:S04]  /*11b60*/  LDL R2, [R1+0x948] ;  /* 0x0009480001027983 */ /* 0x000e280000100800 */
[----:B------:R-:W0:Y:S01]  /*11b70*/  LDL R3, [R1+0x94c] ;  /* 0x00094c0001037983 */ /* 0x000e220000100800 */
[----:B----4-:R-:W-:-:S02]  /*11b80*/  PRMT R0, RZ, 0x7610, R0 ;  /* 0x00007610ff007816 */ /* 0x010fc40000000000 */
[----:B0-----:R-:W-:-:S04]  /*11b90*/  @!P0 LOP3.LUT R3, R3, R2, RZ, 0x3c, !PT ;  /* 0x0000000203038212 */ /* 0x001fc800078e3cff */
[----:B------:R-:W-:-:S04]  /*11ba0*/  @!P0 LOP3.LUT R2, R3, R2, RZ, 0x3c, !PT ;  /* 0x0000000203028212 */ /* 0x000fc800078e3cff */
[----:B------:R-:W-:-:S05]  /*11bb0*/  @!P0 LOP3.LUT R3, R3, R2, RZ, 0x3c, !PT ;  /* 0x0000000203038212 */ /* 0x000fca00078e3cff */
[----:B------:R-:W4:Y:S04]  /*11bc0*/  @!P0 LDG.E.U8 R0, desc[UR6][R2.64] ;  /* 0x0000000602008981 */ /* 0x000f28000c1e1100 */
[----:B--2---:R0:W-:Y:S04]  /*11bd0*/  STL [R1+0x14], R5 ;  /* 0x0000140501007387 */ /* 0x0041e80000100800 */
[----:B0-----:R-:W2:Y:S04]  /*11be0*/  LDL R5, [R1+0x92c] ;  /* 0x00092c0001057983 */ /* 0x001ea80000100800 */
[----:B----4-:R0:W-:Y:S04]  /*11bf0*/  STL [R1+0x10], R0 ;  /* 0x0000100001007387 */ /* 0x0101e80000100800 */
[----:B0-----:R-:W4:Y:S04]  /*11c00*/  LDL.LU R0, [R1+0x12b8] ;  /* 0x0012b80001007983 */ /* 0x001f280000300800 */
[----:B------:R-:W3:Y:S01]  /*11c10*/  LDL R3, [R1+0x940] ;  /* 0x0009400001037983 */ /* 0x000ee20000100800 */
[----:B------:R-:W-:Y:S01]  /*11c20*/  PRMT R12, RZ, 0x7610, R12 ;  /* 0x00007610ff0c7816 */ /* 0x000fe2000000000c */
[----:B------:R-:W-:Y:S01]  /*11c30*/  @!P0 IMAD.MOV.U32 R2, RZ, RZ, R13 ;  /* 0x000000ffff028224 */ /* 0x000fe200078e000d */
[----:B------:R-:W-:Y:S01]  /*11c40*/  PRMT R10, RZ, 0x7610, R10 ;  /* 0x00007610ff0a7816 */ /* 0x000fe2000000000a */
[----:B------:R-:W4:Y:S04]  /*11c50*/  LDL R13, [R1+0x920] ;  /* 0x00092000010d7983 */ /* 0x000f280000100800 */
[----:B---3--:R0:W3:Y:S04]  /*11c60*/  @!P0 LDG.E.U8 R12, desc[UR6][R2.64] ;  /* 0x00000006020c8981 */ /* 0x0080e8000c1e1100 */
[----:B------:R-:W2:Y:S01]  /*11c70*/  LDL R3, [R1+0x938] ;  /* 0x0009380001037983 */ /* 0x000ea20000100800 */
[----:B0-----:R-:W-:-:S03]  /*11c80*/  @!P0 IMAD.MOV.U32 R2, RZ, RZ, R11 ;  /* 0x000000ffff028224 */ /* 0x001fc600078e000b */
[----:B---3--:R0:W-:Y:S01]  /*11c90*/  STL [R1+0xc], R12 ;  /* 0x00000c0c01007387 */ /* 0x0081e20000100800 */
[----:B------:R-:W-:Y:S02]  /*11ca0*/  PRMT R15, RZ, 0x7610, R15 ;  /* 0x00007610ff0f7816 */ /* 0x000fe4000000000f */
[----:B------:R-:W-:Y:S01]  /*11cb0*/  PRMT R4, RZ, 0x7610, R4 ;  /* 0x00007610ff047816 */ /* 0x000fe20000000004 */
[----:B------:R-:W3:Y:S04]  /*11cc0*/  LDL R11, [R1+0x918] ;  /* 0x00091800010b7983 */ /* 0x000ee80000100800 */
[----:B--2---:R1:W2:Y:S04]  /*11cd0*/  @!P0 LDG.E.U8 R10, desc[UR6][R2.64] ;  /* 0x00000006020a8981 */ /* 0x0042a8000c1e1100 */
[----:B0-----:R-:W4:Y:S04]  /*11ce0*/  LDL R12, [R1+0x924] ;  /* 0x00092400010c7983 */ /* 0x001f280000100800 */
[----:B------:R-:W1:Y:S04]  /*11cf0*/  LDL R2, [R1+0x930] ;  /* 0x0009300001027983 */ /* 0x000e680000100800 */
[----:B------:R-:W1:Y:S02]  /*11d00*/  LDL R3, [R1+0x934] ;  /* 0x0009340001037983 */ /* 0x000e640000100800 */
[----:B-1----:R-:W-:-:S04]  /*11d10*/  @!P0 LOP3.LUT R3, R3, R2, RZ, 0x3c, !PT ;  /* 0x0000000203038212 */ /* 0x002fc800078e3cff */
[----:B------:R-:W-:-:S04]  /*11d20*/  @!P0 LOP3.LUT R2, R3, R2, RZ, 0x3c, !PT ;  /* 0x0000000203028212 */ /* 0x000fc800078e3cff */
[----:B------:R-:W-:-:S05]  /*11d30*/  @!P0 LOP3.LUT R3, R3, R2, RZ, 0x3c, !PT ;  /* 0x0000000203038212 */ /* 0x000fca00078e3cff */
[----:B------:R0:W3:Y:S02]  /*11d40*/  @!P0 LDG.E.U8 R15, desc[UR6][R2.64] ;  /* 0x00000006020f8981 */ /* 0x0000e4000c1e1100 */
[----:B0-----:R-:W-:Y:S02]  /*11d50*/  @!P0 IMAD.MOV.U32 R2, RZ, RZ, R5 ;  /* 0x000000ffff028224 */ /* 0x001fe400078e0005 */
[----:B------:R-:W-:-:S05]  /*11d60*/  @!P0 IMAD.MOV.U32 R3, RZ, RZ, R14 ;  /* 0x000000ffff038224 */ /* 0x000fca00078e000e */
[----:B------:R4:W3:Y:S04]  /*11d70*/  @!P0 LDG.E.U8 R4, desc[UR6][R2.64] ;  /* 0x0000000602048981 */ /* 0x0008e8000c1e1100 */
[----:B--2---:R0:W-:Y:S04]  /*11d80*/  STL [R1+0x8], R10 ;  /* 0x0000080a01007387 */ /* 0x0041e80000100800 */
[----:B0-----:R-:W2:Y:S01]  /*11d90*/  LDL R10, [R1+0x91c] ;  /* 0x00091c00010a7983 */ /* 0x001ea20000100800 */
[----:B----4-:R-:W-:Y:S02]  /*11da0*/  @!P0 IMAD.MOV.U32 R2, RZ, RZ, R12 ;  /* 0x000000ffff028224 */ /* 0x010fe400078e000c */
[----:B------:R-:W-:Y:S01]  /*11db0*/  @!P0 IMAD.MOV.U32 R3, RZ, RZ, R13 ;  /* 0x000000ffff038224 */ /* 0x000fe200078e000d */
[----:B------:R-:W-:-:S06]  /*11dc0*/  PRMT R29, RZ, 0x7610, R29 ;  /* 0x00007610ff1d7816 */ /* 0x000fcc000000001d */
[----:B------:R2:W4:Y:S04]  /*11dd0*/  @!P0 LDG.E.U8 R29, desc[UR6][R2.64] ;  /* 0x00000006021d8981 */ /* 0x000528000c1e1100 */
[----:B---3--:R0:W-:Y:S04]  /*11de0*/  STL [R1+0x4], R15 ;  /* 0x0000040f01007387 */ /* 0x0081e80000100800 */
[----:B------:R-:W3:Y:S04]  /*11df0*/  LDL R14, [R1+0x914] ;  /* 0x00091400010e7983 */ /* 0x000ee80000100800 */
[----:B------:R-:W3:Y:S04]  /*11e00*/  LDL R5, [R1+0x908] ;  /* 0x0009080001057983 */ /* 0x000ee80000100800 */
[----:B0-----:R-:W3:Y:S04]  /*11e10*/  LDL R15, [R1+0x910] ;  /* 0x00091000010f7983 */ /* 0x001ee80000100800 */
[----:B------:R0:W-:Y:S04]  /*11e20*/  STL [R1], R4 ;  /* 0x0000000401007387 */ /* 0x0001e80000100800 */
[----:B------:R-:W3:Y:S04]  /*11e30*/  LDL R13, [R1+0x900] ;  /* 0x00090000010d7983 */ /* 0x000ee80000100800 */
[----:B------:R-:W3:Y:S04]  /*11e40*/  LDL R12, [R1+0x904] ;  /* 0x00090400010c7983 */ /* 0x000ee80000100800 */
[----:B0-----:R-:W3:Y:S01]  /*11e50*/  LDL R4, [R1+0x90c] ;  /* 0x00090c0001047983 */ /* 0x001ee20000100800 */
[----:B------:R-:W-:Y:S01]  /*11e60*/  PRMT R28, RZ, 0x7610, R28 ;  /* 0x00007610ff1c7816 */ /* 0x000fe2000000001c */
[----:B--2---:R-:W-:-:S02]  /*11e70*/  @!P0 IMAD.MOV.U32 R2, RZ, RZ, R10 ;  /* 0x000000ffff028224 */ /* 0x004fc400078e000a */
[----:B------:R-:W-:Y:S01]  /*11e80*/  @!P0 IMAD.MOV.U32 R3, RZ, RZ, R11 ;  /* 0x000000ffff038224 */ /* 0x000fe200078e000b */
[----:B------:R-:W-:-:S04]  /*11e90*/  PRMT R27, RZ, 0x7610, R27 ;  /* 0x00007610ff1b7816 */ /* 0x000fc8000000001b */
[----:B------:R3:W2:Y:S01]  /*11ea0*/  @!P0 LDG.E.U8 R28, desc[UR6][R2.64] ;  /* 0x00000006021c8981 */ /* 0x0006a2000c1e1100 */
[----:B------:R-:W-:Y:S02]  /*11eb0*/  PRMT R26, RZ, 0x7610, R26 ;  /* 0x00007610ff1a7816 */ /* 0x000fe4000000001a */
[----:B------:R-:W-:Y:S01]  /*11ec0*/  PRMT R22, RZ, 0x7610, R22 ;  /* 0x00007610ff167816 */ /* 0x000fe20000000016 */
[----:B----4-:R-:W-:Y:S04]  /*11ed0*/  STL [R1+0x1278], R29 ;  /* 0x0012781d01007387 */ /* 0x010fe80000100800 */
[----:B------:R-:W4:Y:S04]  /*11ee0*/  LDL R11, [R1+0x8d4] ;  /* 0x0008d400010b7983 */ /* 0x000f280000100800 */
[----:B------:R-:W4:Y:S01]  /*11ef0*/  LDL R10, [R1+0xa3c] ;  /* 0x000a3c00010a7983 */ /* 0x000f220000100800 */
[----:B---3--:R-:W-:-:S02]  /*11f00*/  @!P0 IMAD.MOV.U32 R2, RZ, RZ, R14 ;  /* 0x000000ffff028224 */ /* 0x008fc400078e000e */
[----:B------:R-:W-:-:S05]  /*11f10*/  @!P0 IMAD.MOV.U32 R3, RZ, RZ, R15 ;  /* 0x000000ffff038224 */ /* 0x000fca00078e000f */
[----:B------:R0:W3:Y:S02]  /*11f20*/  @!P0 LDG.E.U8 R27, desc[UR6][R2.64] ;  /* 0x00000006021b8981 */ /* 0x0000e4000c1e1100 */
[----:B0-----:R-:W-:Y:S02]  /*11f30*/  @!P0 IMAD.MOV.U32 R3, RZ, RZ, R5 ;  /* 0x000000ffff038224 */ /* 0x001fe400078e0005 */
[----:B------:R-:W-:-:S05]  /*11f40*/  @!P0 IMAD.MOV.U32 R2, RZ, RZ, R4 ;  /* 0x000000ffff028224 */ /* 0x000fca00078e0004 */
[----:B------:R0:W3:Y:S02]  /*11f50*/  @!P0 LDG.E.U8 R26, desc[UR6][R2.64] ;  /* 0x00000006021a8981 */ /* 0x0000e4000c1e1100 */
[----:B0-----:R-:W-:Y:S02]  /*11f60*/  @!P0 IMAD.MOV.U32 R2, RZ, RZ, R12 ;  /* 0x000000ffff028224 */ /* 0x001fe400078e000c */
[----:B------:R-:W-:-:S05]  /*11f70*/  @!P0 IMAD.MOV.U32 R3, RZ, RZ, R13 ;  /* 0x000000ffff038224 */ /* 0x000fca00078e000d */
[----:B------:R4:W3:Y:S04]  /*11f80*/  @!P0 LDG.E.U8 R22, desc[UR6][R2.64] ;  /* 0x0000000602168981 */ /* 0x0008e8000c1e1100 */
[----:B--2---:R-:W-:Y:S01]  /*11f90*/  STL [R1+0x127c], R28 ;  /* 0x00127c1c01007387 */ /* 0x004fe20000100800 */
[----:B------:R-:W-:Y:S01]  /*11fa0*/  PRMT R8, RZ, 0x7610, R8 ;  /* 0x00007610ff087816 */ /* 0x000fe20000000008 */
[----:B----4-:R-:W-:Y:S02]  /*11fb0*/  @!P0 IMAD.MOV.U32 R2, RZ, RZ, R10 ;  /* 0x000000ffff028224 */ /* 0x010fe400078e000a */
[----:B------:R-:W-:-:S05]  /*11fc0*/  @!P0 IMAD.MOV.U32 R3, RZ, RZ, R11 ;  /* 0x000000ffff038224 */ /* 0x000fca00078e000b */
[----:B------:R-:W2:Y:S04]  /*11fd0*/  @!P0 LDG.E.U8 R8, desc[UR6][R2.64] ;  /* 0x0000000602088981 */ /* 0x000ea8000c1e1100 */
[----:B---3--:R-:W-:Y:S04]  /*11fe0*/  STL [R1+0x1298], R27 ;  /* 0x0012981b01007387 */ /* 0x008fe80000100800 */
[----:B------:R-:W3:Y:S04]  /*11ff0*/  LDL R5, [R1+0x8d0] ;  /* 0x0008d00001057983 */ /* 0x000ee80000100800 */
[----:B------:R-:W4:Y:S04]  /*12000*/  LDL R4, [R1+0xa44] ;  /* 0x000a440001047983 */ /* 0x000f280000100800 */
[----:B------:R-:W-:Y:S04]  /*12010*/  STL [R1+0x129c], R26 ;  /* 0x00129c1a01007387 */ /* 0x000fe80000100800 */
[----:B------:R-:W4:Y:S04]  /*12020*/  LDL R13, [R1+0xa40] ;  /* 0x000a4000010d7983 */ /* 0x000f280000100800 */
[----:B------:R-:W4:Y:S04]  /*12030*/  LDL R12, [R1+0xa80] ;  /* 0x000a8000010c7983 */ /* 0x000f280000100800 */
[----:B------:R-:W-:Y:S04]  /*12040*/  STL [R1+0x1290], R22 ;  /* 0x0012901601007387 */ /* 0x000fe80000100800 */
[----:B------:R-:W4:Y:S04]  /*12050*/  LDL R15, [R1+0xa48] ;  /* 0x000a4800010f7983 */ /* 0x000f280000100800 */
[----:B------:R-:W4:Y:S01]  /*12060*/  LDL R14, [R1+0xa9c] ;  /* 0x000a9c00010e7983 */ /* 0x000f220000100800 */
[----:B------:R-:W-:-:S02]  /*12070*/  PRMT R9, RZ, 0x7610, R9 ;  /* 0x00007610ff097816 */ /* 0x000fc40000000009 */
[----:B------:R-:W-:Y:S01]  /*12080*/  PRMT R7, RZ, 0x7610, R7 ;  /* 0x00007610ff077816 */ /* 0x000fe20000000007 */
[----:B------:R-:W4:Y:S01]  /*12090*/  LDL R11, [R1+0x8f8] ;  /* 0x0008f800010b7983 */ /* 0x000f220000100800 */
[----:B------:R-:W-:-:S03]  /*120a0*/  PRMT R6, RZ, 0x7610, R6 ;  /* 0x00007610ff067816 */ /* 0x000fc60000000006 */
[----:B------:R-:W4:Y:S04]  /*120b0*/  LDL R10, [R1+0x8fc] ;  /* 0x0008fc00010a7983 */ /* 0x000f280000100800 */
[----:B--2---:R-:W-:Y:S01]  /*120c0*/  STL [R1+0x12a0], R8 ;  /* 0x0012a00801007387 */ /* 0x004fe20000100800 */
[----:B---3--:R-:W-:-:S03]  /*120d0*/  @!P0 IMAD.MOV.U32 R3, RZ, RZ, R5 ;  /* 0x000000ffff038224 */ /* 0x008fc600078e0005 */
[----:B------:R-:W2:Y:S01]  /*120e0*/  LDL R5, [R1+0x8f0] ;  /* 0x0008f00001057983 */ /* 0x000ea20000100800 */
[----:B----4-:R-:W-:-:S03]  /*120f0*/  @!P0 IMAD.MOV.U32 R2, RZ, RZ, R4 ;  /* 0x000000ffff028224 */ /* 0x010fc600078e0004 */
[----:B------:R-:W2:Y:S04]  /*12100*/  LDL R4, [R1+0x8f4] ;  /* 0x0008f40001047983 */ /* 0x000ea80000100800 */
[----:B------:R0:W3:Y:S02]  /*12110*/  @!P0 LDG.E.U8 R9, desc[UR6][R2.64] ;  /* 0x0000000602098981 */ /* 0x0000e4000c1e1100 */
[----:B0-----:R-:W-:Y:S02]  /*12120*/  @!P0 IMAD.MOV.U32 R3, RZ, RZ, R13 ;  /* 0x000000ffff038224 */ /* 0x001fe400078e000d */
[----:B------:R-:W-:-:S05]  /*12130*/  @!P0 IMAD.MOV.U32 R2, RZ, RZ, R12 ;  /* 0x000000ffff028224 */ /* 0x000fca00078e000c */
[----:B------:R0:W4:Y:S02]  /*12140*/  @!P0 LDG.E.U8 R7, desc[UR6][R2.64] ;  /* 0x0000000602078981 */ /* 0x000124000c1e1100 */
[----:B0-----:R-:W-:Y:S02]  /*12150*/  @!P0 IMAD.MOV.U32 R3, RZ, RZ, R15 ;  /* 0x000000ffff038224 */ /* 0x001fe400078e000f */
[----:B------:R-:W-:-:S05]  /*12160*/  @!P0 IMAD.MOV.U32 R2, RZ, RZ, R14 ;  /* 0x000000ffff028224 */ /* 0x000fca00078e000e */
[----:B------:R0:W4:Y:S01]  /*12170*/  @!P0 LDG.E.U8 R6, desc[UR6][R2.64] ;  /* 0x0000000602068981 */ /* 0x000122000c1e1100 */
[----:B------:R-:W-:Y:S01]  /*12180*/  PRMT R20, RZ, 0x7610, R20 ;  /* 0x00007610ff147816 */ /* 0x000fe20000000014 */
[----:B0-----:R-:W-:Y:S02]  /*12190*/  @!P0 IMAD.MOV.U32 R2, RZ, RZ, R10 ;  /* 0x000000ffff028224 */ /* 0x001fe400078e000a */
[----:B------:R-:W-:-:S05]  /*121a0*/  @!P0 IMAD.MOV.U32 R3, RZ, RZ, R11 ;  /* 0x000000ffff038224 */ /* 0x000fca00078e000b */
[----:B------:R0:W4:Y:S01]  /*121b0*/  @!P0 LDG.E.U8 R20, desc[UR6][R2.64] ;  /* 0x0000000602148981 */ /* 0x000122000c1e1100 */
[----:B------:R-:W-:-:S06]  /*121c0*/  PRMT R18, RZ, 0x7610, R18 ;  /* 0x00007610ff127816 */ /* 0x000fcc0000000012 */
[----:B--2---:R1:W2:Y:S04]  /*121d0*/  @!P0 LDG.E.U8 R18, desc[UR6][R4.64] ;  /* 0x0000000604128981 */ /* 0x0042a8000c1e1100 */
[----:B---3--:R3:W-:Y:S04]  /*121e0*/  STL [R1+0x12a4], R9 ;  /* 0x0012a40901007387 */ /* 0x0087e80000100800 */
[----:B------:R-:W1:Y:S04]  /*121f0*/  LDL R13, [R1+0x8cc] ;  /* 0x0008cc00010d7983 */ /* 0x000e680000100800 */
[----:B------:R-:W2:Y:S04]  /*12200*/  LDL R12, [R1+0xa4c] ;  /* 0x000a4c00010c7983 */ /* 0x000ea80000100800 */
[----:B----4-:R4:W-:Y:S04]  /*12210*/  STL [R1+0x12a8], R7 ;  /* 0x0012a80701007387 */ /* 0x0109e80000100800 */
[----:B------:R4:W-:Y:S04]  /*12220*/  STL [R1+0x12ac], R6 ;  /* 0x0012ac0601007387 */ /* 0x0009e80000100800 */
[----:B------:R-:W4:Y:S04]  /*12230*/  LDL R11, [R1+0x8c8] ;  /* 0x0008c800010b7983 */ /* 0x000f280000100800 */
[----:B------:R-:W4:Y:S01]  /*12240*/  LDL R10, [R1+0xa54] ;  /* 0x000a5400010a7983 */ /* 0x000f220000100800 */
[----:B0-----:R-:W-:-:S02]  /*12250*/  PRMT R3, RZ, 0x7610, R3 ;  /* 0x00007610ff037816 */ /* 0x001fc40000000003 */
[----:B------:R-:W-:Y:S01]  /*12260*/  PRMT R2, RZ, 0x7610, R2 ;  /* 0x00007610ff027816 */ /* 0x000fe20000000002 */
[----:B------:R-:W-:Y:S04]  /*12270*/  STL [R1+0x1294], R20 ;  /* 0x0012941401007387 */ /* 0x000fe80000100800 */
[----:B---3--:R-:W3:Y:S04]  /*12280*/  LDL R9, [R1+0xa50] ;  /* 0x000a500001097983 */ /* 0x008ee80000100800 */
[----:B------:R-:W3:Y:S01]  /*12290*/  LDL R8, [R1+0xa98] ;  /* 0x000a980001087983 */ /* 0x000ee20000100800 */
[----:B-1----:R-:W-:-:S02]  /*122a0*/  @!P0 IMAD.MOV.U32 R5, RZ, RZ, R13 ;  /* 0x000000ffff058224 */ /* 0x002fc400078e000d */
[----:B--2---:R-:W-:-:S05]  /*122b0*/  @!P0 IMAD.MOV.U32 R4, RZ, RZ, R12 ;  /* 0x000000ffff048224 */ /* 0x004fca00078e000c */
[----:B------:R-:W2:Y:S04]  /*122c0*/  @!P0 LDG.E.U8 R3, desc[UR6][R4.64] ;  /* 0x0000000604038981 */ /* 0x000ea8000c1e1100 */
[----:B----4-:R3:W4:Y:S04]  /*122d0*/  @!P0 LDG.E.U8 R2, desc[UR6][R10.64] ;  /* 0x000000060a028981 */ /* 0x010728000c1e1100 */
[----:B------:R-:W-:Y:S04]  /*122e0*/  STL [R1+0x1280], R18 ;  /* 0x0012801201007387 */ /* 0x000fe80000100800 */
[----:B------:R-:W4:Y:S04]  /*122f0*/  LDL R13, [R1+0x8e8] ;  /* 0x0008e800010d7983 */ /* 0x000f280000100800 */
[----:B------:R-:W4:Y:S04]  /*12300*/  LDL R12, [R1+0x8ec] ;  /* 0x0008ec00010c7983 */ /* 0x000f280000100800 */
[----:B------:R-:W4:Y:S04]  /*12310*/  LDL R7, [R1+0xa58] ;  /* 0x000a580001077983 */ /* 0x000f280000100800 */
[----:B------:R-:W4:Y:S01]  /*12320*/  LDL R6, [R1+0xa94] ;  /* 0x000a940001067983 */ /* 0x000f220000100800 */
[----:B---3--:R-:W-:-:S02]  /*12330*/  @!P0 IMAD.MOV.U32 R10, RZ, RZ, R8 ;  /* 0x000000ffff0a8224 */ /* 0x008fc400078e0008 */
[----:B------:R-:W-:Y:S01]  /*12340*/  @!P0 IMAD.MOV.U32 R11, RZ, RZ, R9 ;  /* 0x000000ffff0b8224 */ /* 0x000fe200078e0009 */
[----:B------:R-:W-:Y:S01]  /*12350*/  PRMT R16, RZ, 0x7610, R16 ;  /* 0x00007610ff107816 */ /* 0x000fe20000000010 */
[----:B--2---:R0:W-:Y:S04]  /*12360*/  STL [R1+0x12b0], R3 ;  /* 0x0012b00301007387 */ /* 0x0041e80000100800 */
[----:B------:R-:W2:Y:S04]  /*12370*/  LDL R14, [R1+0x8c4] ;  /* 0x0008c400010e7983 */ /* 0x000ea80000100800 */
[----:B0-----:R-:W3:Y:S04]  /*12380*/  LDL R3, [R1+0xa5c] ;  /* 0x000a5c0001037983 */ /* 0x001ee80000100800 */
[----:B----4-:R0:W-:Y:S04]  /*12390*/  STL [R1+0x12b4], R2 ;  /* 0x0012b40201007387 */ /* 0x0101e80000100800 */
[----:B------:R-:W4:Y:S04]  /*123a0*/  LDL R9, [R1+0x8c0] ;  /* 0x0008c00001097983 */ /* 0x000f280000100800 */
[----:B------:R-:W4:Y:S04]  /*123b0*/  LDL R8, [R1+0xa64] ;  /* 0x000a640001087983 */ /* 0x000f280000100800 */
[----:B------:R-:W4:Y:S01]  /*123c0*/  @!P0 LDG.E.U8 R16, desc[UR6][R12.64] ;  /* 0x000000060c108981 */ /* 0x000f22000c1e1100 */
[----:B------:R-:W-:-:S02]  /*123d0*/  PRMT R4, RZ, 0x7610, R4 ;  /* 0x00007610ff047816 */ /* 0x000fc40000000004 */
[----:B------:R-:W-:-:S04]  /*123e0*/  PRMT R5, RZ, 0x7610, R5 ;  /* 0x00007610ff057816 */ /* 0x000fc80000000005 */
[----:B------:R1:W4:Y:S02]  /*123f0*/  @!P0 LDG.E.U8 R4, desc[UR6][R10.64] ;  /* 0x000000060a048981 */ /* 0x000324000c1e1100 */
[----:B-1----:R-:W-:Y:S02]  /*12400*/  @!P0 IMAD.MOV.U32 R10, RZ, RZ, R6 ;  /* 0x000000ffff0a8224 */ /* 0x002fe400078e0006 */
[----:B------:R-:W-:Y:S01]  /*12410*/  @!P0 IMAD.MOV.U32 R11, RZ, RZ, R7 ;  /* 0x000000ffff0b8224 */ /* 0x000fe200078e0007 */
[----:B------:R-:W4:Y:S04]  /*12420*/  LDL R6, [R1+0xa90] ;  /* 0x000a900001067983 */ /* 0x000f280000100800 */
[----:B------:R1:W4:Y:S04]  /*12430*/  @!P0 LDG.E.U8 R5, desc[UR6][R10.64] ;  /* 0x000000060a058981 */ /* 0x000328000c1e1100 */
[----:B------:R-:W4:Y:S01]  /*12440*/  LDL R7, [R1+0xa60] ;  /* 0x000a600001077983 */ /* 0x000f220000100800 */
[----:B-1----:R-:W-:-:S02]  /*12450*/  PRMT R10, RZ, 0x7610, R10 ;  /* 0x00007610ff0a7816 */ /* 0x002fc4000000000a */
[----:B------:R-:W-:Y:S01]  /*12460*/  PRMT R11, RZ, 0x7610, R11 ;  /* 0x00007610ff0b7816 */ /* 0x000fe2000000000b */
[----:B--2---:R-:W-:Y:S02]  /*12470*/  @!P0 IMAD.MOV.U32 R13, RZ, RZ, R14 ;  /* 0x000000ffff0d8224 */ /* 0x004fe400078e000e */
[----:B---3--:R-:W-:-:S05]  /*12480*/  @!P0 IMAD.MOV.U32 R12, RZ, RZ, R3 ;  /* 0x000000ffff0c8224 */ /* 0x008fca00078e0003 */
[----:B------:R1:W2:Y:S01]  /*12490*/  @!P0 LDG.E.U8 R10, desc[UR6][R12.64] ;  /* 0x000000060c0a8981 */ /* 0x0002a2000c1e1100 */
[----:B----4-:R-:W-:Y:S02]  /*124a0*/  @!P0 IMAD.MOV.U32 R15, RZ, RZ, R9 ;  /* 0x000000ffff0f8224 */ /* 0x010fe400078e0009 */
[----:B------:R-:W-:-:S05]  /*124b0*/  @!P0 IMAD.MOV.U32 R14, RZ, RZ, R8 ;  /* 0x000000ffff0e8224 */ /* 0x000fca00078e0008 */
[----:B------:R3:W4:Y:S04]  /*124c0*/  @!P0 LDG.E.U8 R11, desc[UR6][R14.64] ;  /* 0x000000060e0b8981 */ /* 0x000728000c1e1100 */
[----:B------:R4:W-:Y:S04]  /*124d0*/  STL [R1+0x1284], R16 ;  /* 0x0012841001007387 */ /* 0x0009e80000100800 */
[----:B0-----:R-:W4:Y:S04]  /*124e0*/  LDL R2, [R1+0xa8c] ;  /* 0x000a8c0001027983 */ /* 0x001f280000100800 */
[----:B------:R-:W4:Y:S01]  /*124f0*/  LDL R3, [R1+0xa68] ;  /* 0x000a680001037983 */ /* 0x000f220000100800 */
[----:B-1----:R-:W-:Y:S01]  /*12500*/  PRMT R12, RZ, 0x7610, R12 ;  /* 0x00007610ff0c7816 */ /* 0x002fe2000000000c */
[----:B---3--:R-:W-:-:S02]  /*12510*/  @!P0 IMAD.MOV.U32 R14, RZ, RZ, R6 ;  /* 0x000000ffff0e8224 */ /* 0x008fc400078e0006 */
[----:B------:R-:W-:-:S05]  /*12520*/  @!P0 IMAD.MOV.U32 R15, RZ, RZ, R7 ;  /* 0x000000ffff0f8224 */ /* 0x000fca00078e0007 */
[----:B------:R0:W3:Y:S04]  /*12530*/  @!P0 LDG.E.U8 R12, desc[UR6][R14.64] ;  /* 0x000000060e0c8981 */ /* 0x0000e8000c1e1100 */
[----:B--2---:R-:W-:Y:S04]  /*12540*/  STL [R1+0x1288], R10 ;  /* 0x0012880a01007387 */ /* 0x004fe80000100800 */
[----:B------:R-:W2:Y:S04]  /*12550*/  LDL R22, [R1+0x8e0] ;  /* 0x0008e00001167983 */ /* 0x000ea80000100800 */
[----:B------:R-:W3:Y:S04]  /*12560*/  LDL R20, [R1+0x8e4] ;  /* 0x0008e40001147983 */ /* 0x000ee80000100800 */
[----:B----4-:R1:W-:Y:S04]  /*12570*/  STL [R1+0x128c], R11 ;  /* 0x00128c0b01007387 */ /* 0x0103e80000100800 */
[----:B------:R-:W4:Y:S04]  /*12580*/  LDL R18, [R1+0x8d8] ;  /* 0x0008d80001127983 */ /* 0x000f280000100800 */
[----:B------:R-:W4:Y:S04]  /*12590*/  LDL R16, [R1+0x8dc] ;  /* 0x0008dc0001107983 */ /* 0x000f280000100800 */
[----:B-1----:R-:W4:Y:S04]  /*125a0*/  LDL R11, [R1+0x8bc] ;  /* 0x0008bc00010b7983 */ /* 0x002f280000100800 */
[----:B------:R-:W4:Y:S04]  /*125b0*/  LDL R10, [R1+0xa6c] ;  /* 0x000a6c00010a7983 */ /* 0x000f280000100800 */
[----:B------:R-:W4:Y:S04]  /*125c0*/  LDL R9, [R1+0xa38] ;  /* 0x000a380001097983 */ /* 0x000f280000100800 */
[----:B------:R-:W4:Y:S04]  /*125d0*/  LDL R8, [R1+0xa74] ;  /* 0x000a740001087983 */ /* 0x000f280000100800 */
[----:B------:R-:W4:Y:S04]  /*125e0*/  LDL R7, [R1+0xa70] ;  /* 0x000a700001077983 */ /* 0x000f280000100800 */
[----:B------:R-:W4:Y:S01]  /*125f0*/  LDL R6, [R1+0xa88] ;  /* 0x000a880001067983 */ /* 0x000f220000100800 */
[----:B0-----:R-:W-:-:S02]  /*12600*/  @!P0 IMAD.MOV.U32 R14, RZ, RZ, R2 ;  /* 0x000000ffff0e8224 */ /* 0x001fc400078e0002 */
[----:B------:R-:W-:Y:S01]  /*12610*/  @!P0 IMAD.MOV.U32 R15, RZ, RZ, R3 ;  /* 0x000000ffff0f8224 */ /* 0x000fe200078e0003 */
[----:B------:R-:W4:Y:S04]  /*12620*/  LDL R2, [R1+0xa84] ;  /* 0x000a840001027983 */ /* 0x000f280000100800 */
[----:B------:R-:W4:Y:S01]  /*12630*/  LDL R3, [R1+0xa7c] ;  /* 0x000a7c0001037983 */ /* 0x000f220000100800 */
[----:B------:R-:W-:Y:S02]  /*12640*/  PRMT R13, RZ, 0x7610, R13 ;  /* 0x00007610ff0d7816 */ /* 0x000fe4000000000d */
[----:B------:R-:W-:-:S04]  /*12650*/  PRMT R17, RZ, 0x7610, R17 ;  /* 0x00007610ff117816 */ /* 0x000fc80000000011 */
[----:B------:R2:W4:Y:S01]  /*12660*/  @!P0 LDG.E.U8 R13, desc[UR6][R14.64] ;  /* 0x000000060e0d8981 */ /* 0x000522000c1e1100 */
[----:B------:R-:W-:Y:S02]  /*12670*/  PRMT R19, RZ, 0x7610, R19 ;  /* 0x00007610ff137816 */ /* 0x000fe40000000013 */
[----:B------:R-:W-:Y:S02]  /*12680*/  PRMT R21, RZ, 0x7610, R21 ;  /* 0x00007610ff157816 */ /* 0x000fe40000000015 */
[----:B------:R-:W-:Y:S02]  /*12690*/  PRMT R23, RZ, 0x7610, R23 ;  /* 0x00007610ff177816 */ /* 0x000fe40000000017 */
[----:B------:R-:W-:Y:S01]  /*126a0*/  PRMT R24, RZ, 0x7610, R24 ;  /* 0x00007610ff187816 */ /* 0x000fe20000000018 */
[----:B--2---:R-:W-:Y:S02]  /*126b0*/  @!P0 IMAD.MOV.U32 R15, RZ, RZ, R22 ;  /* 0x000000ffff0f8224 */ /* 0x004fe400078e0016 */
[----:B---3--:R-:W-:-:S05]  /*126c0*/  @!P0 IMAD.MOV.U32 R14, RZ, RZ, R20 ;  /* 0x000000ffff0e8224 */ /* 0x008fca00078e0014 */
[----:B------:R4:W2:Y:S02]  /*126d0*/  @!P0 LDG.E.U8 R17, desc[UR6][R14.64] ;  /* 0x000000060e118981 */ /* 0x0008a4000c1e1100 */
[----:B----4-:R-:W-:Y:S02]  /*126e0*/  @!P0 IMAD.MOV.U32 R15, RZ, RZ, R18 ;  /* 0x000000ffff0f8224 */ /* 0x010fe400078e0012 */
[----:B------:R-:W-:-:S05]  /*126f0*/  @!P0 IMAD.MOV.U32 R14, RZ, RZ, R16 ;  /* 0x000000ffff0e8224 */ /* 0x000fca00078e0010 */
[----:B------:R0:W3:Y:S02]  /*12700*/  @!P0 LDG.E.U8 R19, desc[UR6][R14.64] ;  /* 0x000000060e138981 */ /* 0x0000e4000c1e1100 */
[----:B0-----:R-:W-:Y:S02]  /*12710*/  @!P0 IMAD.MOV.U32 R14, RZ, RZ, R10 ;  /* 0x000000ffff0e8224 */ /* 0x001fe400078e000a */
[----:B------:R-:W-:-:S05]  /*12720*/  @!P0 IMAD.MOV.U32 R15, RZ, RZ, R11 ;  /* 0x000000ffff0f8224 */ /* 0x000fca00078e000b */
[----:B------:R0:W4:Y:S02]  /*12730*/  @!P0 LDG.E.U8 R21, desc[UR6][R14.64] ;  /* 0x000000060e158981 */ /* 0x000124000c1e1100 */
[----:B0-----:R-:W-:Y:S02]  /*12740*/  @!P0 IMAD.MOV.U32 R14, RZ, RZ, R8 ;  /* 0x000000ffff0e8224 */ /* 0x001fe400078e0008 */
[----:B------:R-:W-:-:S05]  /*12750*/  @!P0 IMAD.MOV.U32 R15, RZ, RZ, R9 ;  /* 0x000000ffff0f8224 */ /* 0x000fca00078e0009 */
[----:B------:R0:W4:Y:S02]  /*12760*/  @!P0 LDG.E.U8 R23, desc[UR6][R14.64] ;  /* 0x000000060e178981 */ /* 0x000124000c1e1100 */
[----:B0-----:R-:W-:Y:S02]  /*12770*/  @!P0 IMAD.MOV.U32 R14, RZ, RZ, R6 ;  /* 0x000000ffff0e8224 */ /* 0x001fe400078e0006 */
[----:B------:R-:W-:Y:S01]  /*12780*/  @!P0 IMAD.MOV.U32 R15, RZ, RZ, R7 ;  /* 0x000000ffff0f8224 */ /* 0x000fe200078e0007 */
[----:B------:R-:W-:Y:S04]  /*12790*/  LDS.U8 R6, [R0+UR4+0x80] ;  /* 0x0000800400067984 */ /* 0x000fe80008000000 */
[----:B------:R0:W4:Y:S02]  /*127a0*/  @!P0 LDG.E.U8 R24, desc[UR6][R14.64] ;  /* 0x000000060e188981 */ /* 0x000124000c1e1100 */
[----:B0-----:R-:W-:-:S02]  /*127b0*/  @!P0 IMAD.MOV.U32 R14, RZ, RZ, R2 ;  /* 0x000000ffff0e8224 */ /* 0x001fc400078e0002 */
[----:B------:R-:W0:Y:S01]  /*127c0*/  LDS.U8 R2, [R0+UR4+0x8] ;  /* 0x0000080400027984 */ /* 0x000e220008000000 */
[----:B------:R-:W-:-:S03]  /*127d0*/  @!P0 IMAD.MOV.U32 R15, RZ, RZ, R3 ;  /* 0x000000ffff0f8224 */ /* 0x000fc600078e0003 */
[----:B------:R-:W1:Y:S04]  /*127e0*/  LDS.U8 R3, [R0+UR4+0x800] ;  /* 0x0008000400037984 */ /* 0x000e680008000000 */
[----:B0-----:R-:W-:Y:S04]  /*127f0*/  STL [R1+0x28c], R2 ;  /* 0x00028c0201007387 */ /* 0x001fe80000100800 */
[----:B------:R-:W0:Y:S04]  /*12800*/  LDS.U8 R2, [R0+UR4+0x888] ;  /* 0x0008880400027984 */ /* 0x000e280008000000 */
[----:B------:R-:W-:Y:S04]  /*12810*/  STL [R1+0x284], R6 ;  /* 0x0002840601007387 */ /* 0x000fe80000100800 */
[----:B------:R-:W0:Y:S04]  /*12820*/  LDS.U8 R6, [R0+UR4+0x808] ;  /* 0x0008080400067984 */ /* 0x000e280008000000 */
[----:B-1----:R-:W-:Y:S04]  /*12830*/  STL [R1+0x298], R3 ;  /* 0x0002980301007387 */ /* 0x002fe80000100800 */
        /* <DEDUP_REMOVED lines=13> */
[----:B0-----:R0:W-:Y:S04]  /*12910*/  STL [R1+0x430], R2 ;  /* 0x0004300201007387 */ /* 0x0011e80000100800 */
[----:B------:R-:W-:Y:S04]  /*12920*/  STL [R1+0x43c], R6 ;  /* 0x00043c0601007387 */ /* 0x000fe80000100800 */
[----:B------:R-:W2:Y:S04]  /*12930*/  LDS.U8 R6, [R0+UR4+0x1808] ;  /* 0x0018080400067984 */ /* 0x000ea80008000000 */
[----:B-1----:R-:W-:Y:S04]  /*12940*/  STL [R1+0x438], R3 ;  /* 0x0004380301007387 */ /* 0x002fe80000100800 */
[----:B------:R-:W1:Y:S01]  /*12950*/  LDS.U8 R3, [R0+UR4+0x1880] ;  /* 0x0018800400037984 */ /* 0x000e620008000000 */
[----:B------:R-:W-:-:S03]  /*12960*/  PRMT R25, RZ, 0x7610, R25 ;  /* 0x00007610ff197816 */ /* 0x000fc60000000019 */
[----:B------:R-:W-:Y:S01]  /*12970*/  STL [R1+0xb68], R0 ;  /* 0x000b680001007387 */ /* 0x000fe20000100800 */
[----:B0-----:R-:W-:-:S03]  /*12980*/  LOP3.LUT R2, R0, 0x110, RZ, 0x3c, !PT ;  /* 0x0000011000027812 */ /* 0x001fc600078e3cff */
[----:B------:R0:W4:Y:S04]  /*12990*/  @!P0 LDG.E.U8 R25, desc[UR6][R14.64] ;  /* 0x000000060e198981 */ /* 0x000128000c1e1100 */
[----:B------:R-:W-:Y:S04]  /*129a0*/  LDS.U8 R7, [R2+UR4+0x8] ;  /* 0x0000080402077984 */ /* 0x000fe80008000000 */
[----:B0-----:R-:W-:Y:S04]  /*129b0*/  LDS.U8 R15, [R0+UR4] ;  /* 0x00000004000f7984 */ /* 0x001fe80008000000 */
[----:B------:R0:W-:Y:S04]  /*129c0*/  LDS.U8 R14, [R0+UR4+0x88] ;  /* 0x00008804000e7984 */ /* 0x0001e80008000000 */
[----:B--2---:R-:W-:Y:S04]  /*129d0*/  STL [R1+0x444], R6 ;  /* 0x0004440601007387 */ /* 0x004fe80000100800 */
[----:B------:R-:W2:Y:S04]  /*129e0*/  LDS.U8 R6, [R2+UR4] ;  /* 0x0000000402067984 */ /* 0x000ea80008000000 */
[----:B-1----:R-:W-:Y:S04]  /*129f0*/  STL [R1+0x440], R3 ;  /* 0x0004400301007387 */ /* 0x002fe80000100800 */
[----:B0-----:R-:W3:Y:S04]  /*12a00*/  LDL R0, [R1+0xb5c] ;  /* 0x000b5c0001007983 */ /* 0x001ee80000100800 */
[----:B------:R-:W0:Y:S04]  /*12a10*/  LDS.U8 R3, [R2+UR4+0x88] ;  /* 0x0000880402037984 */ /* 0x000e280008000000 */
[----:B--2---:R-:W-:Y:S04]  /*12a20*/  STL [R1+0x314], R6 ;  /* 0x0003140601007387 */ /* 0x004fe80000100800 */
[----:B------:R-:W1:Y:S04]  /*12a30*/  LDS.U8 R6, [R2+UR4+0x80] ;  /* 0x0000800402067984 */ /* 0x000e680008000000 */
[----:B0-----:R-:W-:Y:S04]  /*12a40*/  STL [R1+0x310], R3 ;  /* 0x0003100301007387 */ /* 0x001fe80000100800 */
[----:B------:R-:W0:Y:S04]  /*12a50*/  LDS.U8 R3, [R2+UR4+0x800] ;  /* 0x0008000402037984 */ /* 0x000e280008000000 */
[----:B------:R-:W-:Y:S04]  /*12a60*/  STL [R1+0x31c], R7 ;  /* 0x00031c0701007387 */ /* 0x000fe80000100800 */
[----:B------:R-:W2:Y:S04]  /*12a70*/  LDS.U8 R7, [R2+UR4+0x888] ;  /* 0x0008880402077984 */ /* 0x000ea80008000000 */
[----:B-1----:R-:W-:Y:S04]  /*12a80*/  STL [R1+0x318], R6 ;  /* 0x0003180601007387 */ /* 0x002fe80000100800 */
[----:B------:R-:W1:Y:S04]  /*12a90*/  LDS.U8 R6, [R2+UR4+0x808] ;  /* 0x0008080402067984 */ /* 0x000e680008000000 */
[----:B0-----:R-:W-:Y:S04]  /*12aa0*/  STL [R1+0x324], R3 ;  /* 0x0003240301007387 */ /* 0x001fe80000100800 */
[----:B------:R-:W0:Y:S04]  /*12ab0*/  LDS.U8 R3, [R2+UR4+0x880] ;  /* 0x0008800402037984 */ /* 0x000e280008000000 */
[----:B--2---:R-:W-:Y:S04]  /*12ac0*/  STL [R1+0x320], R7 ;  /* 0x0003200701007387 */ /* 0x004fe80000100800 */
        /* <DEDUP_REMOVED lines=14> */
[----:B------:R1:W4:Y:S04]  /*12bb0*/  LDS.U8 R6, [R2+UR4+0x1880] ;  /* 0x0018800402067984 */ /* 0x0003280008000000 */
[----:B0-----:R-:W-:Y:S04]  /*12bc0*/  STL [R1+0xac0], R3 ;  /* 0x000ac00301007387 */ /* 0x001fe80000100800 */
[----:B--2---:R-:W-:Y:S04]  /*12bd0*/  STL [R1+0xacc], R7 ;  /* 0x000acc0701007387 */ /* 0x004fe80000100800 */
[----:B-1----:R-:W2:Y:S04]  /*12be0*/  LDL R2, [R1+0xb58] ;  /* 0x000b580001027983 */ /* 0x002ea80000100800 */
[----:B----4-:R-:W-:Y:S04]  /*12bf0*/  STL [R1+0xac8], R6 ;  /* 0x000ac80601007387 */ /* 0x010fe80000100800 */
[----:B---3--:R-:W0:Y:S04]  /*12c00*/  LDS.U8 R3, [R0+UR4] ;  /* 0x0000000400037984 */ /* 0x008e280008000000 */
[----:B------:R-:W1:Y:S04]  /*12c10*/  LDS.U8 R6, [R0+UR4+0x88] ;  /* 0x0000880400067984 */ /* 0x000e680008000000 */
[----:B------:R-:W3:Y:S04]  /*12c20*/  LDS.U8 R7, [R0+UR4+0x8] ;  /* 0x0000080400077984 */ /* 0x000ee80008000000 */
[----:B0-----:R-:W-:Y:S04]  /*12c30*/  STL [R1+0x2b4], R3 ;  /* 0x0002b40301007387 */ /* 0x001fe80000100800 */
[----:B------:R-:W0:Y:S04]  /*12c40*/  LDS.U8 R3, [R0+UR4+0x80] ;  /* 0x0000800400037984 */ /* 0x000e280008000000 */
[----:B-1----:R-:W-:Y:S04]  /*12c50*/  STL [R1+0x2b0], R6 ;  /* 0x0002b00601007387 */ /* 0x002fe80000100800 */
[----:B------:R-:W1:Y:S04]  /*12c60*/  LDS.U8 R6, [R0+UR4+0x800] ;  /* 0x0008000400067984 */ /* 0x000e680008000000 */
[----:B---3--:R-:W-:Y:S04]  /*12c70*/  STL [R1+0x2bc], R7 ;  /* 0x0002bc0701007387 */ /* 0x008fe80000100800 */
        /* <DEDUP_REMOVED lines=20> */
[----:B------:R0:W4:Y:S04]  /*12dc0*/  LDS.U8 R3, [R0+UR4+0x1880] ;  /* 0x0018800400037984 */ /* 0x0001280008000000 */
[----:B-1----:R-:W-:Y:S04]  /*12dd0*/  STL [R1+0x45c], R6 ;  /* 0x00045c0601007387 */ /* 0x002fe80000100800 */
[----:B---3--:R-:W-:Y:S04]  /*12de0*/  STL [R1+0x468], R7 ;  /* 0x0004680701007387 */ /* 0x008fe80000100800 */
[----:B0-----:R-:W3:Y:S04]  /*12df0*/  LDL R0, [R1+0xb54] ;  /* 0x000b540001007983 */ /* 0x001ee80000100800 */
[----:B--2---:R-:W0:Y:S04]  /*12e00*/  LDS.U8 R6, [R2+UR4] ;  /* 0x0000000402067984 */ /* 0x004e280008000000 */
[----:B------:R-:W-:Y:S04]  /*12e10*/  LDS.U8 R7, [R2+UR4+0x8] ;  /* 0x0000080402077984 */ /* 0x000fe80008000000 */
[----:B----4-:R-:W-:Y:S04]  /*12e20*/  STL [R1+0x464], R3 ;  /* 0x0004640301007387 */ /* 0x010fe80000100800 */
[----:B------:R-:W1:Y:S04]  /*12e30*/  LDS.U8 R3, [R2+UR4+0x88] ;  /* 0x0000880402037984 */ /* 0x000e680008000000 */
[----:B0-----:R-:W-:Y:S04]  /*12e40*/  STL [R1+0x334], R6 ;  /* 0x0003340601007387 */ /* 0x001fe80000100800 */
[----:B------:R-:W0:Y:S04]  /*12e50*/  LDS.U8 R6, [R2+UR4+0x80] ;  /* 0x0000800402067984 */ /* 0x000e280008000000 */
[----:B-1----:R-:W-:Y:S04]  /*12e60*/  STL [R1+0x330], R3 ;  /* 0x0003300301007387 */ /* 0x002fe80000100800 */
[----:B------:R-:W1:Y:S04]  /*12e70*/  LDS.U8 R3, [R2+UR4+0x800] ;  /* 0x0008000402037984 */ /* 0x000e680008000000 */
[----:B------:R-:W-:Y:S04]  /*12e80*/  STL [R1+0x33c], R7 ;  /* 0x00033c0701007387 */ /* 0x000fe80000100800 */
[----:B------:R-:W2:Y:S04]  /*12e90*/  LDS.U8 R7, [R2+UR4+0x888] ;  /* 0x0008880402077984 */ /* 0x000ea80008000000 */
[----:B0-----:R-:W-:Y:S04]  /*12ea0*/  STL [R1+0x338], R6 ;  /* 0x0003380601007387 */ /* 0x001fe80000100800 */
[----:B------:R-:W0:Y:S04]  /*12eb0*/  LDS.U8 R6, [R2+UR4+0x808] ;  /* 0x0008080402067984 */ /* 0x000e280008000000 */
[----:B-1----:R-:W-:Y:S04]  /*12ec0*/  STL [R1+0x3dc], R3 ;  /* 0x0003dc0301007387 */ /* 0x002fe80000100800 */
[----:B------:R-:W1:Y:S04]  /*12ed0*/  LDS.U8 R3, [R2+UR4+0x880] ;  /* 0x0008800402037984 */ /* 0x000e680008000000 */
[----:B--2---:R-:W-:Y:S04]  /*12ee0*/  STL [R1+0x3d8], R7 ;  /* 0x0003d80701007387 */ /* 0x004fe80000100800 */
        /* <DEDUP_REMOVED lines=14> */
[----:B------:R0:W4:Y:S04]  /*12fd0*/  LDS.U8 R6, [R2+UR4+0x1880] ;  /* 0x0018800402067984 */ /* 0x0001280008000000 */
[----:B-1----:R-:W-:Y:S04]  /*12fe0*/  STL [R1+0xae0], R3 ;  /* 0x000ae00301007387 */ /* 0x002fe80000100800 */
[----:B--2---:R-:W-:Y:S04]  /*12ff0*/  STL [R1+0xaec], R7 ;  /* 0x000aec0701007387 */ /* 0x004fe80000100800 */
[----:B0-----:R-:W2:Y:S04]  /*13000*/  LDL R2, [R1+0xb50] ;  /* 0x000b500001027983 */ /* 0x001ea80000100800 */
        /* <DEDUP_REMOVED lines=34> */
[----:B----4-:R-:W-:Y:S04]  /*13230*/  STL [R1+0x484], R3 ;  /* 0x0004840301007387 */ /* 0x010fe80000100800 */
[----:B------:R-:W1:Y:S04]  /*13240*/  LDS.U8 R3, [R2+UR4+0x88] ;  /* 0x0000880402037984 */ /* 0x000e680008000000 */
[----:B------:R-:W-:Y:S04]  /*13250*/  LDS.U8 R7, [R2+UR4+0x80] ;  /* 0x0000800402077984 */ /* 0x000fe80008000000 */
[----:B0-----:R-:W-:Y:S04]  /*13260*/  STL [R1+0x3ec], R6 ;  /* 0x0003ec0601007387 */ /* 0x001fe80000100800 */
[----:B------:R-:W0:Y:S04]  /*13270*/  LDS.U8 R6, [R2+UR4+0x8] ;  /* 0x0000080402067984 */ /* 0x000e280008000000 */
[----:B-1----:R-:W-:Y:S04]  /*13280*/  STL [R1+0x3e8], R3 ;  /* 0x0003e80301007387 */ /* 0x002fe80000100800 */
        /* <DEDUP_REMOVED lines=21> */
[----:B------:R-:W4:Y:S04]  /*133e0*/  LDS.U8 R2, [R2+UR4+0x1880] ;  /* 0x0018800402027984 */ /* 0x000f280008000000 */
[----:B--2---:R-:W-:Y:S04]  /*133f0*/  STL [R1+0xb04], R7 ;  /* 0x000b040701007387 */ /* 0x004fe80000100800 */
[----:B-1----:R-:W-:Y:S04]  /*13400*/  STL [R1+0xb00], R3 ;  /* 0x000b000301007387 */ /* 0x002fe80000100800 */
[----:B0-----:R-:W-:Y:S04]  /*13410*/  STL [R1+0xb0c], R6 ;  /* 0x000b0c0601007387 */ /* 0x001fe80000100800 */
[----:B----4-:R0:W-:Y:S04]  /*13420*/  STL [R1+0xb08], R2 ;  /* 0x000b080201007387 */ /* 0x0101e80000100800 */
[----:B0-----:R-:W2:Y:S04]  /*13430*/  LDL R2, [R1+0xb48] ;  /* 0x000b480001027983 */ /* 0x001ea80000100800 */
[----:B---3--:R-:W0:Y:S04]  /*13440*/  LDS.U8 R3, [R0+UR4] ;  /* 0x0000000400037984 */ /* 0x008e280008000000 */
        /* <DEDUP_REMOVED lines=9> */
[----:B------:R-:W3:Y:S04]  /*134e0*/  LDS.U8 R7, [R0+UR4+0x808] ;  /* 0x0008080400077984 */ /* 0x000ee80008000000 */
[----:B-1----:R-:W-:Y:S04]  /*134f0*/  STL [R1+0x304], R6 ;  /* 0x0003040601007387 */ /* 0x002fe80000100800 */
[----:B------:R-:W1:Y:S04]  /*13500*/  LDS.U8 R6, [R0+UR4+0x880] ;  /* 0x0008800400067984 */ /* 0x000e680008000000 */
[----:B0-----:R-:W-:Y:S04]  /*13510*/  STL [R1+0x300], R3 ;  /* 0x0003000301007387 */ /* 0x001fe80000100800 */
[----:B------:R-:W0:Y:S04]  /*13520*/  LDS.U8 R3, [R0+UR4+0x1000] ;  /* 0x0010000400037984 */ /* 0x000e280008000000 */
[----:B---3--:R-:W-:Y:S04]  /*13530*/  STL [R1+0x30c], R7 ;  /* 0x00030c0701007387 */ /* 0x008fe80000100800 */
        /* <DEDUP_REMOVED lines=10> */
[----:B------:R-:W-:Y:S04]  /*135e0*/  LDS.U8 R3, [R0+UR4+0x1808] ;  /* 0x0018080400037984 */ /* 0x000fe80008000000 */
[----:B------:R-:W0:Y:S04]  /*135f0*/  LDS.U8 R0, [R0+UR4+0x1880] ;  /* 0x0018800400007984 */ /* 0x000e280008000000 */
[----:B---3--:R-:W-:Y:S04]  /*13600*/  STL [R1+0xaa4], R7 ;  /* 0x000aa40701007387 */ /* 0x008fe80000100800 */
[----:B-1----:R-:W-:Y:S04]  /*13610*/  STL [R1+0xaa0], R6 ;  /* 0x000aa00601007387 */ /* 0x002fe80000100800 */
[----:B0-----:R-:W-:Y:S04]  /*13620*/  STL [R1+0xe30], R0 ;  /* 0x000e300001007387 */ /* 0x001fe80000100800 */
[----:B--2---:R-:W0:Y:S04]  /*13630*/  LDS.U8 R0, [R2+UR4] ;  /* 0x0000000402007984 */ /* 0x004e280008000000 */
[----:B------:R-:W1:Y:S04]  /*13640*/  LDS.U8 R6, [R2+UR4+0x88] ;  /* 0x0000880402067984 */ /* 0x000e680008000000 */
[----:B------:R2:W-:Y:S04]  /*13650*/  STL [R1+0xaac], R3 ;  /* 0x000aac0301007387 */ /* 0x0005e80000100800 */
[----:B------:R-:W-:Y:S04]  /*13660*/  LDS.U8 R7, [R2+UR4+0x80] ;  /* 0x0000800402077984 */ /* 0x000fe80008000000 */
[----:B------:R-:W-:Y:S04]  /*13670*/  LDS.U8 R8, [R2+UR4+0x800] ;  /* 0x0008000402087984 */ /* 0x000fe80008000000 */
[----:B--2---:R-:W2:Y:S04]  /*13680*/  LDL.LU R3, [R1+0x2a4] ;  /* 0x0002a40001037983 */ /* 0x004ea80000300800 */
[----:B------:R-:W-:Y:S04]  /*13690*/  LDS.U8 R10, [R2+UR4+0x888] ;  /* 0x00088804020a7984 */ /* 0x000fe80008000000 */
[----:B------:R-:W-:Y:S04]  /*136a0*/  LDS.U8 R11, [R2+UR4+0x808] ;  /* 0x00080804020b7984 */ /* 0x000fe80008000000 */
[----:B------:R-:W-:Y:S04]  /*136b0*/  LDS.U8 R16, [R2+UR4+0x880] ;  /* 0x0008800402107984 */ /* 0x000fe80008000000 */
[----:B0-----:R0:W-:Y:S04]  /*136c0*/  STL [R1+0x40c], R0 ;  /* 0x00040c0001007387 */ /* 0x0011e80000100800 */
[----:B0-----:R-:W3:Y:S04]  /*136d0*/  LDL.LU R0, [R1+0x2a0] ;  /* 0x0002a00001007983 */ /* 0x001ee80000300800 */
[----:B-1----:R-:W-:Y:S04]  /*136e0*/  STL [R1+0x408], R6 ;  /* 0x0004080601007387 */ /* 0x002fe80000100800 */
[----:B------:R-:W0:Y:S04]  /*136f0*/  LDS.U8 R6, [R2+UR4+0x8] ;  /* 0x0000080402067984 */ /* 0x000e280008000000 */
[----:B------:R-:W4:Y:S04]  /*13700*/  LDL.LU R20, [R1+0x274] ;  /* 0x0002740001147983 */ /* 0x000f280000300800 */
[----:B------:R-:W4:Y:S04]  /*13710*/  LDL.LU R22, [R1+0x270] ;  /* 0x0002700001167983 */ /* 0x000f280000300800 */
[----:B0-----:R0:W-:Y:S04]  /*13720*/  STL [R1+0x414], R6 ;  /* 0x0004140601007387 */ /* 0x0011e80000100800 */
[----:B0-----:R-:W4:Y:S04]  /*13730*/  LDL.LU R6, [R1+0xd4] ;  /* 0x0000d40001067983 */ /* 0x001f280000300800 */
[----:B------:R0:W-:Y:S04]  /*13740*/  STL [R1+0x410], R7 ;  /* 0x0004100701007387 */ /* 0x0001e80000100800 */
[----:B0-----:R-:W4:Y:S04]  /*13750*/  LDL.LU R7, [R1+0xd0] ;  /* 0x0000d00001077983 */ /* 0x001f280000300800 */
[----:B------:R0:W-:Y:S04]  /*13760*/  STL [R1+0x41c], R8 ;  /* 0x00041c0801007387 */ /* 0x0001e80000100800 */
[----:B------:R-:W4:Y:S04]  /*13770*/  LDL.LU R9, [R1+0x34] ;  /* 0x0000340001097983 */ /* 0x000f280000300800 */
[----:B0-----:R-:W4:Y:S04]  /*13780*/  LDL.LU R8, [R1+0x30] ;  /* 0x0000300001087983 */ /* 0x001f280000300800 */
[----:B------:R-:W4:Y:S04]  /*13790*/  LDL.LU R26, [R1+0x14] ;  /* 0x00001400011a7983 */ /* 0x000f280000300800 */
[----:B------:R-:W4:Y:S04]  /*137a0*/  LDL.LU R27, [R1+0x10] ;  /* 0x00001000011b7983 */ /* 0x000f280000300800 */
[----:B------:R-:W-:Y:S04]  /*137b0*/  STL [R1+0x418], R10 ;  /* 0x0004180a01007387 */ /* 0x000fe80000100800 */
[----:B------:R-:W0:Y:S04]  /*137c0*/  LDS.U8 R10, [R2+UR4+0x1000] ;  /* 0x00100004020a7984 */ /* 0x000e280008000000 */
[----:B------:R-:W-:Y:S04]  /*137d0*/  STL [R1+0x424], R11 ;  /* 0x0004240b01007387 */ /* 0x000fe80000100800 */
[----:B------:R-:W1:Y:S04]  /*137e0*/  LDS.U8 R11, [R2+UR4+0x1088] ;  /* 0x00108804020b7984 */ /* 0x000e680008000000 */
[----:B------:R-:W-:Y:S04]  /*137f0*/  STL [R1+0x420], R16 ;  /* 0x0004201001007387 */ /* 0x000fe80000100800 */
[----:B------:R-:W1:Y:S04]  /*13800*/  LDS.U8 R16, [R2+UR4+0x1008] ;  /* 0x0010080402107984 */ /* 0x000e680008000000 */
[----:B0-----:R-:W-:Y:S04]  /*13810*/  STL [R1+0xb14], R10 ;  /* 0x000b140a01007387 */ /* 0x001fe80000100800 */
[----:B------:R-:W0:Y:S04]  /*13820*/  LDS.U8 R10, [R2+UR4+0x1080] ;  /* 0x00108004020a7984 */ /* 0x000e280008000000 */
[----:B-1----:R-:W-:Y:S04]  /*13830*/  STL [R1+0xb10], R11 ;  /* 0x000b100b01007387 */ /* 0x002fe80000100800 */
[----:B------:R-:W1:Y:S04]  /*13840*/  LDS.U8 R11, [R2+UR4+0x1800] ;  /* 0x00180004020b7984 */ /* 0x000e680008000000 */
[----:B------:R-:W-:Y:S04]  /*13850*/  STL [R1+0xb1c], R16 ;  /* 0x000b1c1001007387 */ /* 0x000fe80000100800 */
[----:B------:R-:W1:Y:S04]  /*13860*/  LDS.U8 R16, [R2+UR4+0x1888] ;  /* 0x0018880402107984 */ /* 0x000e680008000000 */
[----:B0-----:R-:W-:Y:S04]  /*13870*/  STL [R1+0xb18], R10 ;  /* 0x000b180a01007387 */ /* 0x001fe80000100800 */
[----:B------:R-:W0:Y:S04]  /*13880*/  LDS.U8 R10, [R2+UR4+0x1808] ;  /* 0x00180804020a7984 */ /* 0x000e280008000000 */
[----:B------:R-:W0:Y:S04]  /*13890*/  LDS.U8 R2, [R2+UR4+0x1880] ;  /* 0x0018800402027984 */ /* 0x000e280008000000 */
[----:B-1----:R1:W-:Y:S02]  /*138a0*/  STL [R1+0xb24], R11 ;  /* 0x000b240b01007387 */ /* 0x0023e40000100800 */
[----:B-1----:R-:W1:Y:S02]  /*138b0*/  S2R R11, SR_TID.X ;  /* 0x00000000000b7919 */ /* 0x002e640000002100 */
[----:B------:R0:W-:Y:S04]  /*138c0*/  STL [R1+0xb20], R16 ;  /* 0x000b201001007387 */ /* 0x0001e80000100800 */
[----:B0-----:R-:W4:Y:S04]  /*138d0*/  LDL.LU R16, [R1+0x29c] ;  /* 0x00029c0001107983 */ /* 0x001f280000300800 */
[----:B------:R1:W-:Y:S04]  /*138e0*/  STL [R1+0xb2c], R10 ;  /* 0x000b2c0a01007387 */ /* 0x0003e80000100800 */
[----:B------:R-:W4:Y:S04]  /*138f0*/  LDL.LU R18, [R1+0x290] ;  /* 0x0002900001127983 */ /* 0x000f280000300800 */
[----:B------:R-:W4:Y:S01]  /*13900*/  LDL.LU R28, [R1+0x1ac] ;  /* 0x0001ac00011c7983 */ /* 0x000f220000300800 */
[C---:B-1----:R-:W-:Y:S01]  /*13910*/  LOP3.LUT R10, R11.reuse, 0x3f, RZ, 0xc0, !PT ;  /* 0x0000003f0b0a7812 */ /* 0x042fe200078ec0ff */
[----:B------:R-:W-:Y:S06]  /*13920*/  BAR.SYNC.DEFER_BLOCKING 0x0 ;  /* 0x0000000000007b1d */ /* 0x000fec0000010000 */
[----:B------:R-:W4:Y:S04]  /*13930*/  LDL.LU R29, [R1+0x1a8] ;  /* 0x0001a800011d7983 */ /* 0x000f280000300800 */
[----:B------:R0:W-:Y:S04]  /*13940*/  STL [R1+0xb28], R2 ;  /* 0x000b280201007387 */ /* 0x0001e80000100800 */
[----:B0-----:R-:W4:Y:S04]  /*13950*/  LDL.LU R2, [R1+0x12b4] ;  /* 0x0012b40001027983 */ /* 0x001f280000300800 */
[----:B--2---:R0:W-:Y:S04]  /*13960*/  STS.U8 [R10+UR4], R3 ;  /* 0x000000030a007988 */ /* 0x0041e80008000004 */
[----:B0-----:R-:W2:Y:S04]  /*13970*/  LDL.LU R3, [R1+0x12b0] ;  /* 0x0012b00001037983 */ /* 0x001ea80000300800 */
[----:B---3--:R-:W-:Y:S04]  /*13980*/  STS.U8 [R10+UR4+0x40], R0 ;  /* 0x000040000a007988 */ /* 0x008fe80008000004 */
[----:B----4-:R0:W-:Y:S04]  /*13990*/  STS.U8 [R10+UR4+0x200], R20 ;  /* 0x000200140a007988 */ /* 0x0101e80008000004 */
[----:B------:R1:W-:Y:S04]  /*139a0*/  STS.U8 [R10+UR4+0x240], R22 ;  /* 0x000240160a007988 */ /* 0x0003e80008000004 */
[----:B0-----:R-:W3:Y:S04]  /*139b0*/  LDL.LU R20, [R1+0x4c] ;  /* 0x00004c0001147983 */ /* 0x001ee80000300800 */
[----:B-1----:R-:W4:Y:S04]  /*139c0*/  LDL.LU R22, [R1+0x48] ;  /* 0x0000480001167983 */ /* 0x002f280000300800 */
[----:B------:R-:W2:Y:S04]  /*139d0*/  LDL.LU R0, [R1+0x8] ;  /* 0x0000080001007983 */ /* 0x000ea80000300800 */
[----:B------:R0:W-:Y:S04]  /*139e0*/  STS.U8 [R10+UR4+0x400], R6 ;  /* 0x000400060a007988 */ /* 0x0001e80008000004 */
[----:B0-----:R-:W3:Y:S04]  /*139f0*/  LDL.LU R6, [R1+0x12ac] ;  /* 0x0012ac0001067983 */ /* 0x001ee80000300800 */
[----:B------:R0:W-:Y:S04]  /*13a00*/  STS.U8 [R10+UR4+0x440], R7 ;  /* 0x000440070a007988 */ /* 0x0001e80008000004 */
[----:B------:R1:W-:Y:S04]  /*13a10*/  STS.U8 [R10+UR4+0x600], R9 ;  /* 0x000600090a007988 */ /* 0x0003e80008000004 */
[----:B0-----:R-:W4:Y:S04]  /*13a20*/  LDL.LU R7, [R1+0x12a8] ;  /* 0x0012a80001077983 */ /* 0x001f280000300800 */
[----:B------:R0:W-:Y:S04]  /*13a30*/  STS.U8 [R10+UR4+0x640], R8 ;  /* 0x000640080a007988 */ /* 0x0001e80008000004 */
[----:B-1----:R-:W2:Y:S04]  /*13a40*/  LDL.LU R9, [R1+0x12a4] ;  /* 0x0012a40001097983 */ /* 0x002ea80000300800 */
[----:B------:R1:W-:Y:S04]  /*13a50*/  STS.U8 [R10+UR4+0x800], R26 ;  /* 0x0008001a0a007988 */ /* 0x0003e80008000004 */
[----:B0-----:R-:W3:Y:S04]  /*13a60*/  LDL.LU R8, [R1+0x12a0] ;  /* 0x0012a00001087983 */ /* 0x001ee80000300800 */
[----:B------:R0:W-:Y:S04]  /*13a70*/  STS.U8 [R10+UR4+0x840], R27 ;  /* 0x0008401b0a007988 */ /* 0x0001e80008000004 */
[----:B-1----:R-:W4:Y:S04]  /*13a80*/  LDL.LU R26, [R1+0x129c] ;  /* 0x00129c00011a7983 */ /* 0x002f280000300800 */
[----:B0-----:R-:W2:Y:S04]  /*13a90*/  LDL.LU R27, [R1+0x1298] ;  /* 0x00129800011b7983 */ /* 0x001ea80000300800 */
[----:B--2---:R0:W-:Y:S02]  /*13aa0*/  STS.U8 [R10+UR4+0xa00], R27 ;  /* 0x000a001b0a007988 */ /* 0x0041e40008000004 */
[----:B0-----:R-:W-:-:S05]  /*13ab0*/  LOP3.LUT R27, R11, 0x3f, RZ, 0xc0, !PT ;  /* 0x0000003f0b1b7812 */ /* 0x001fca00078ec0ff */
[----:B----4-:R0:W-:Y:S04]  /*13ac0*/  STS.U8 [R27+UR4+0xa40], R26 ;  /* 0x000a401a1b007988 */ /* 0x0101e80008000004 */
[----:B---3--:R1:W-:Y:S04]  /*13ad0*/  STS.U8 [R27+UR4+0xc00], R8 ;  /* 0x000c00081b007988 */ /* 0x0083e80008000004 */
[----:B------:R-:W-:Y:S04]  /*13ae0*/  STS.U8 [R27+UR4+0xc40], R9 ;  /* 0x000c40091b007988 */ /* 0x000fe80008000004 */
[----:B------:R2:W-:Y:S04]  /*13af0*/  STS.U8 [R27+UR4+0xe00], R7 ;  /* 0x000e00071b007988 */ /* 0x0005e80008000004 */
[----:B0-----:R-:W3:Y:S04]  /*13b00*/  LDL.LU R26, [R1+0x288] ;  /* 0x00028800011a7983 */ /* 0x001ee80000300800 */
[----:B-1----:R-:W4:Y:S01]  /*13b10*/  LDL.LU R8, [R1+0xc] ;  /* 0x00000c0001087983 */ /* 0x002f220000300800 */
[----:B--2---:R-:W-:-:S03]  /*13b20*/  LOP3.LUT R7, R10, 0x10, RZ, 0x3c, !PT ;  /* 0x000000100a077812 */ /* 0x004fc600078e3cff */
[----:B------:R-:W2:Y:S04]  /*13b30*/  LDL.LU R9, [R1+0x28] ;  /* 0x0000280001097983 */ /* 0x000ea80000300800 */
[----:B------:R0:W-:Y:S04]  /*13b40*/  STS.U8 [R27+UR4+0xe40], R6 ;  /* 0x000e40061b007988 */ /* 0x0001e80008000004 */
[----:B------:R1:W-:Y:S04]  /*13b50*/  STS.U8 [R7+UR4+0x80], R16 ;  /* 0x0000801007007988 */ /* 0x0003e80008000004 */
[----:B0-----:R-:W3:Y:S04]  /*13b60*/  LDL.LU R6, [R1+0x2c] ;  /* 0x00002c0001067983 */ /* 0x001ee80000300800 */
        /* <DEDUP_REMOVED lines=13> */
[----:B---3--:R-:W-:Y:S04]  /*13c40*/  STS.U8 [R7+UR4+0x680], R6 ;  /* 0x0006800607007988 */ /* 0x008fe80008000004 */
[----:B--2---:R0:W-:Y:S04]  /*13c50*/  STS.U8 [R7+UR4+0x6c0], R9 ;  /* 0x0006c00907007988 */ /* 0x0041e80008000004 */
[----:B----4-:R-:W-:Y:S04]  /*13c60*/  STS.U8 [R7+UR4+0x880], R8 ;  /* 0x0008800807007988 */ /* 0x010fe80008000004 */
[----:B------:R1:W-:Y:S04]  /*13c70*/  STS.U8 [R7+UR4+0x8c0], R0 ;  /* 0x0008c00007007988 */ /* 0x0003e80008000004 */
[----:B0-----:R-:W2:Y:S04]  /*13c80*/  LDL.LU R9, [R1+0x27c] ;  /* 0x00027c0001097983 */ /* 0x001ea80000300800 */
[----:B-1----:R-:W3:Y:S04]  /*13c90*/  LDL.LU R0, [R1+0x278] ;  /* 0x0002780001007983 */ /* 0x002ee80000300800 */
[----:B------:R-:W4:Y:S04]  /*13ca0*/  LDL.LU R8, [R1+0xdc] ;  /* 0x0000dc0001087983 */ /* 0x000f280000300800 */
[----:B------:R0:W-:Y:S04]  /*13cb0*/  STS.U8 [R7+UR4+0xa80], R22 ;  /* 0x000a801607007988 */ /* 0x0001e80008000004 */
[----:B------:R-:W-:Y:S04]  /*13cc0*/  STS.U8 [R7+UR4+0xac0], R20 ;  /* 0x000ac01407007988 */ /* 0x000fe80008000004 */
[----:B------:R1:W-:Y:S01]  /*13cd0*/  STS.U8 [R7+UR4+0xc80], R3 ;  /* 0x000c800307007988 */ /* 0x0003e20008000004 */
[----:B0-----:R-:W-:-:S03]  /*13ce0*/  LOP3.LUT R22, R27, 0x20, RZ, 0x3c, !PT ;  /* 0x000000201b167812 */ /* 0x001fc600078e3cff */
[----:B------:R0:W-:Y:S04]  /*13cf0*/  STS.U8 [R7+UR4+0xcc0], R2 ;  /* 0x000cc00207007988 */ /* 0x0001e80008000004 */
[----:B------:R0:W-:Y:S04]  /*13d00*/  STS.U8 [R7+UR4+0xe80], R4 ;  /* 0x000e800407007988 */ /* 0x0001e80008000004 */
[----:B-1----:R-:W2:Y:S04]  /*13d10*/  LDL.LU R3, [R1] ;  /* 0x0000000001037983 */ /* 0x002ea80000300800 */
[----:B0-----:R-:W3:Y:S04]  /*13d20*/  LDL.LU R2, [R1+0x4] ;  /* 0x0000040001027983 */ /* 0x001ee80000300800 */
[----:B------:R-:W4:Y:S04]  /*13d30*/  LDL.LU R4, [R1+0x20] ;  /* 0x0000200001047983 */ /* 0x000f280000300800 */
[----:B------:R0:W-:Y:S04]  /*13d40*/  STS.U8 [R7+UR4+0xec0], R5 ;  /* 0x000ec00507007988 */ /* 0x0001e80008000004 */
[----:B------:R1:W-:Y:S04]  /*13d50*/  STS.U8 [R22+UR4+0x100], R26 ;  /* 0x0001001a16007988 */ /* 0x0003e80008000004 */
[----:B0-----:R-:W2:Y:S04]  /*13d60*/  LDL.LU R5, [R1+0xd8] ;  /* 0x0000d80001057983 */ /* 0x001ea80000300800 */
[----:B------:R-:W2:Y:S04]  /*13d70*/  LDL.LU R20, [R1+0x3c] ;  /* 0x00003c0001147983 */ /* 0x000ea80000300800 */
[----:B------:R-:W2:Y:S04]  /*13d80*/  LDL.LU R6, [R1+0x38] ;  /* 0x0000380001067983 */ /* 0x000ea80000300800 */
[----:B------:R-:W2:Y:S04]  /*13d90*/  LDL.LU R7, [R1+0x1c] ;  /* 0x00001c0001077983 */ /* 0x000ea80000300800 */
[----:B-1----:R-:W2:Y:S04]  /*13da0*/  LDL.LU R26, [R1+0x18] ;  /* 0x00001800011a7983 */ /* 0x002ea80000300800 */
[----:B------:R0:W-:Y:S04]  /*13db0*/  STS.U8 [R22+UR4+0x140], R11 ;  /* 0x0001400b16007988 */ /* 0x0001e80008000004 */
[----:B------:R1:W-:Y:S04]  /*13dc0*/  STS.U8 [R22+UR4+0x300], R10 ;  /* 0x0003000a16007988 */ /* 0x0003e80008000004 */
[----:B------:R1:W-:Y:S04]  /*13dd0*/  STS.U8 [R22+UR4+0x340], R16 ;  /* 0x0003401016007988 */ /* 0x0003e80008000004 */
[----:B0-----:R-:W2:Y:S04]  /*13de0*/  LDL.LU R11, [R1+0x128c] ;  /* 0x00128c00010b7983 */ /* 0x001ea80000300800 */
[----:B-1----:R-:W2:Y:S04]  /*13df0*/  LDL.LU R10, [R1+0x1288] ;  /* 0x00128800010a7983 */ /* 0x002ea80000300800 */
[----:B------:R-:W2:Y:S04]  /*13e00*/  LDL.LU R16, [R1+0x1284] ;  /* 0x0012840001107983 */ /* 0x000ea80000300800 */
[----:B------:R0:W-:Y:S04]  /*13e10*/  STS.U8 [R22+UR4+0x500], R18 ;  /* 0x0005001216007988 */ /* 0x0001e80008000004 */
[----:B0-----:R-:W2:Y:S04]  /*13e20*/  LDL.LU R18, [R1+0x1280] ;  /* 0x0012800001127983 */ /* 0x001ea80000300800 */
[----:B------:R0:W-:Y:S04]  /*13e30*/  STS.U8 [R22+UR4+0x540], R28 ;  /* 0x0005401c16007988 */ /* 0x0001e80008000004 */
[----:B------:R1:W-:Y:S04]  /*13e40*/  STS.U8 [R22+UR4+0x700], R29 ;  /* 0x0007001d16007988 */ /* 0x0003e80008000004 */
[----:B0-----:R-:W2:Y:S04]  /*13e50*/  LDL.LU R28, [R1+0x127c] ;  /* 0x00127c00011c7983 */ /* 0x001ea80000300800 */
[----:B-1----:R-:W2:Y:S01]  /*13e60*/  LDL.LU R29, [R1+0x1278] ;  /* 0x00127800011d7983 */ /* 0x002ea20000300800 */
[----:B------:R-:W-:-:S03]  /*13e70*/  LOP3.LUT R27, R27, 0x30, RZ, 0x3c, !PT ;  /* 0x000000301b1b7812 */ /* 0x000fc600078e3cff */
[----:B----4-:R-:W-:Y:S04]  /*13e80*/  STS.U8 [R22+UR4+0x740], R4 ;  /* 0x0007400416007988 */ /* 0x010fe80008000004 */
[----:B---3--:R-:W-:Y:S04]  /*13e90*/  STS.U8 [R22+UR4+0x900], R2 ;  /* 0x0009000216007988 */ /* 0x008fe80008000004 */
[----:B--2---:R-:W-:Y:S04]  /*13ea0*/  STS.U8 [R22+UR4+0x940], R3 ;  /* 0x0009400316007988 */ /* 0x004fe80008000004 */
[----:B------:R-:W-:Y:S04]  /*13eb0*/  STS.U8 [R22+UR4+0xb00], R18 ;  /* 0x000b001216007988 */ /* 0x000fe80008000004 */
[----:B------:R-:W-:Y:S04]  /*13ec0*/  STS.U8 [R22+UR4+0xb40], R16 ;  /* 0x000b401016007988 */ /* 0x000fe80008000004 */
[----:B------:R-:W-:Y:S04]  /*13ed0*/  STS.U8 [R22+UR4+0xd00], R10 ;  /* 0x000d000a16007988 */ /* 0x000fe80008000004 */
[----:B------:R-:W-:Y:S04]  /*13ee0*/  STS.U8 [R22+UR4+0xd40], R11 ;  /* 0x000d400b16007988 */ /* 0x000fe80008000004 */
[----:B------:R-:W-:Y:S04]  /*13ef0*/  STS.U8 [R22+UR4+0xf00], R12 ;  /* 0x000f000c16007988 */ /* 0x000fe80008000004 */
[----:B------:R-:W-:Y:S04]  /*13f00*/  STS.U8 [R22+UR4+0xf40], R13 ;  /* 0x000f400d16007988 */ /* 0x000fe80008000004 */
[----:B------:R-:W-:Y:S04]  /*13f10*/  STS.U8 [R27+UR4+0x180], R9 ;  /* 0x000180091b007988 */ /* 0x000fe80008000004 */
[----:B------:R0:W-:Y:S04]  /*13f20*/  STS.U8 [R27+UR4+0x1c0], R0 ;  /* 0x0001c0001b007988 */ /* 0x0001e80008000004 */
[----:B0-----:R-:W2:Y:S04]  /*13f30*/  LDL R0, [R1+0x3c0] ;  /* 0x0003c00001007983 */ /* 0x001ea80000100800 */
[----:B------:R0:W-:Y:S04]  /*13f40*/  STS.U8 [R27+UR4+0x380], R8 ;  /* 0x000380081b007988 */ /* 0x0001e80008000004 */
[----:B------:R-:W-:Y:S04]  /*13f50*/  STS.U8 [R27+UR4+0x3c0], R5 ;  /* 0x0003c0051b007988 */ /* 0x000fe80008000004 */
        /* <DEDUP_REMOVED lines=11> */
[----:B------:R-:W-:Y:S01]  /*14010*/  STS.U8 [R27+UR4+0xfc0], R25 ;  /* 0x000fc0191b007988 */ /* 0x000fe20008000004 */
[----:B------:R-:W-:Y:S06]  /*14020*/  BAR.SYNC.DEFER_BLOCKING 0x0 ;  /* 0x0000000000007b1d */ /* 0x000fec0000010000 */
[----:B------:R-:W3:Y:S04]  /*14030*/  LDL.LU R4, [R1+0x28c] ;  /* 0x00028c0001047983 */ /* 0x000ee80000300800 */
[----:B------:R-:W3:Y:S04]  /*14040*/  LDL.LU R2, [R1+0x284] ;  /* 0x0002840001027983 */ /* 0x000ee80000300800 */
[----:B------:R-:W4:Y:S04]  /*14050*/  LDL.LU R3, [R1+0x298] ;  /* 0x0002980001037983 */ /* 0x000f280000300800 */
[----:B------:R-:W4:Y:S04]  /*14060*/  LDL.LU R22, [R1+0x294] ;  /* 0x0002940001167983 */ /* 0x000f280000300800 */
[----:B------:R-:W4:Y:S04]  /*14070*/  LDL.LU R9, [R1+0x2ac] ;  /* 0x0002ac0001097983 */ /* 0x000f280000300800 */
[----:B0-----:R-:W4:Y:S04]  /*14080*/  LDL.LU R8, [R1+0x2a8] ;  /* 0x0002a80001087983 */ /* 0x001f280000300800 */
[----:B--2---:R-:W0:Y:S02]  /*14090*/  LDSM.16.M88.4 R16, [R0+UR4] ;  /* 0x000000040010783b */ /* 0x004e240008000200 */
[----:B0-----:R-:W-:-:S02]  /*140a0*/  IMAD.MOV.U32 R26, RZ, RZ, R16 ;  /* 0x000000ffff1a7224 */ /* 0x001fc400078e0010 */
[----:B------:R-:W-:Y:S01]  /*140b0*/  STL.64 [R1+0x348], R18 ;  /* 0x0003481201007387 */ /* 0x000fe20000100a00 */
[----:B------:R-:W-:-:S03]  /*140c0*/  IMAD.MOV.U32 R27, RZ, RZ, R17 ;  /* 0x000000ffff1b7224 */ /* 0x000fc600078e0011 */
[----:B------:R-:W0:Y:S04]  /*140d0*/  LDSM.16.M88.4 R16, [R0+UR4+0x200] ;  /* 0x000200040010783b */ /* 0x000e280008000200 */
[----:B------:R-:W-:Y:S04]  /*140e0*/  STL.64 [R1+0x1270], R26 ;  /* 0x0012701a01007387 */ /* 0x000fe80000100a00 */
[----:B------:R-:W-:Y:S04]  /*140f0*/  LDSM.16.M88.4 R24, [R0+UR4+0x800] ;  /* 0x000800040018783b */ /* 0x000fe80008000200 */
[----:B0-----:R-:W-:Y:S01]  /*14100*/  STL.64 [R1+0x350], R16 ;  /* 0x0003501001007387 */ /* 0x001fe20000100a00 */
[----:B------:R-:W-:-:S02]  /*14110*/  IMAD.MOV.U32 R11, RZ, RZ, R16 ;  /* 0x000000ffff0b7224 */ /* 0x000fc400078e0010 */
[----:B------:R-:W-:Y:S01]  /*14120*/  IMAD.MOV.U32 R10, RZ, RZ, R17 ;  /* 0x000000ffff0a7224 */ /* 0x000fe200078e0011 */
[----:B------:R-:W-:Y:S04]  /*14130*/  STL.64 [R1+0x358], R18 ;  /* 0x0003581201007387 */ /* 0x000fe80000100a00 */
[----:B------:R-:W0:Y:S04]  /*14140*/  LDSM.16.M88.4 R16, [R0+UR4+0x400] ;  /* 0x000400040010783b */ /* 0x000e280008000200 */
[----:B0-----:R-:W-:Y:S01]  /*14150*/  STL.64 [R1+0x360], R16 ;  /* 0x0003601001007387 */ /* 0x001fe20000100a00 */
[----:B------:R-:W-:-:S02]  /*14160*/  IMAD.MOV.U32 R21, RZ, RZ, R16 ;  /* 0x000000ffff157224 */ /* 0x000fc400078e0010 */
[----:B------:R-:W-:Y:S01]  /*14170*/  IMAD.MOV.U32 R20, RZ, RZ, R17 ;  /* 0x000000ffff147224 */ /* 0x000fe200078e0011 */
[----:B------:R-:W-:Y:S04]  /*14180*/  STL.64 [R1+0x368], R18 ;  /* 0x0003681201007387 */ /* 0x000fe80000100a00 */
[----:B------:R-:W0:Y:S04]  /*14190*/  LDSM.16.M88.4 R16, [R0+UR4+0x600] ;  /* 0x000600040010783b */ /* 0x000e280008000200 */
[----:B0-----:R0:W-:Y:S01]  /*141a0*/  STL.64 [R1+0x370], R16 ;  /* 0x0003701001007387 */ /* 0x0011e20000100a00 */
[----:B------:R-:W-:-:S02]  /*141b0*/  IMAD.MOV.U32 R6, RZ, RZ, R16 ;  /* 0x000000ffff067224 */ /* 0x000fc400078e0010 */
[----:B------:R-:W-:Y:S01]  /*141c0*/  IMAD.MOV.U32 R7, RZ, RZ, R17 ;  /* 0x000000ffff077224 */ /* 0x000fe200078e0011 */
[----:B------:R1:W-:Y:S04]  /*141d0*/  STL.64 [R1+0x378], R18 ;  /* 0x0003781201007387 */ /* 0x0003e80000100a00 */
[----:B0-----:R-:W2:Y:S04]  /*141e0*/  LDL.LU.64 R16, [R1+0x70] ;  /* 0x0000700001107983 */ /* 0x001ea80000300a00 */
[----:B-1----:R-:W3:Y:S04]  /*141f0*/  LDL.LU.64 R18, [R1+0x78] ;  /* 0x0000780001127983 */ /* 0x002ee80000300a00 */
[----:B---3--:R-:W-:Y:S04]  /*14200*/  STL.64 [R1+0x1268], R18 ;  /* 0x0012681201007387 */ /* 0x008fe80000100a00 */
[----:B--2---:R0:W-:Y:S04]  /*14210*/  STL.64 [R1+0x1260], R16 ;  /* 0x0012601001007387 */ /* 0x0041e80000100a00 */
[----:B0-----:R-:W2:Y:S04]  /*14220*/  LDL.LU.64 R16, [R1+0x200] ;  /* 0x0002000001107983 */ /* 0x001ea80000300a00 */
[----:B------:R-:W2:Y:S04]  /*14230*/  LDL.LU.64 R18, [R1+0x208] ;  /* 0x0002080001127983 */ /* 0x000ea80000300a00 */
[----:B------:R-:W-:Y:S04]  /*14240*/  STL.64 [R1+0x380], R24 ;  /* 0x0003801801007387 */ /* 0x000fe80000100a00 */
[----:B------:R0:W-:Y:S04]  /*14250*/  STL.64 [R1+0x388], R26 ;  /* 0x0003881a01007387 */ /* 0x0001e80000100a00 */
[----:B0-----:R-:W3:Y:S01]  /*14260*/  LDL.LU.64 R26, [R1+0x1270] ;  /* 0x00127000011a7983 */ /* 0x001ee20000300a00 */
[----:B------:R-:W-:-:S02]  /*14270*/  IMAD R4, R2, 0x100, R4 ;  /* 0x0000010002047824 */ /* 0x000fc400078e0204 */
[----:B------:R-:W-:Y:S02]  /*14280*/  IMAD R5, R14, 0x100, R15 ;  /* 0x000001000e057824 */ /* 0x000fe400078e020f */
[----:B----4-:R-:W-:Y:S02]  /*14290*/  IMAD R3, R22, 0x100, R3 ;  /* 0x0000010016037824 */ /* 0x010fe400078e0203 */
[----:B------:R-:W-:Y:S01]  /*142a0*/  IMAD R2, R8, 0x100, R9 ;  /* 0x0000010008027824 */ /* 0x000fe200078e0209 */
[----:B------:R-:W-:Y:S02]  /*142b0*/  F2FP.F16.E4M3.UNPACK_B R12, R5 ;  /* 0x00000005ff0c723e */ /* 0x000fe400020006ff */
[----:B------:R-:W-:Y:S02]  /*142c0*/  F2FP.F16.E4M3.UNPACK_B R13, R4 ;  /* 0x00000004ff0d723e */ /* 0x000fe400020006ff */
[----:B------:R-:W-:Y:S02]  /*142d0*/  F2FP.F16.E4M3.UNPACK_B R14, R3 ;  /* 0x00000003ff0e723e */ /* 0x000fe400020006ff */
[----:B------:R-:W-:-:S02]  /*142e0*/  F2FP.F16.E4M3.UNPACK_B R15, R2 ;  /* 0x00000002ff0f723e */ /* 0x000fc400020006ff */
[----:B------:R-:W-:Y:S02]  /*142f0*/  F2FP.F16.E4M3.UNPACK_B R2, R11 ;  /* 0x0000000bff02723e */ /* 0x000fe400020006ff */
[----:B------:R-:W-:Y:S01]  /*14300*/  F2FP.F16.E4M3.UNPACK_B R3, R10 ;  /* 0x0000000aff03723e */ /* 0x000fe200020006ff */
[----:B------:R-:W-:Y:S02]  /*14310*/  IMAD.MOV.U32 R8, RZ, RZ, R24 ;  /* 0x000000ffff087224 */ /* 0x000fe400078e0018 */
[----:B------:R-:W-:Y:S01]  /*14320*/  IMAD.MOV.U32 R9, RZ, RZ, R25 ;  /* 0x000000ffff097224 */ /* 0x000fe200078e0019 */
[----:B---3--:R-:W-:Y:S02]  /*14330*/  F2FP.F16.E4M3.UNPACK_B R22, R26 ;  /* 0x0000001aff16723e */ /* 0x008fe400020006ff */
[----:B------:R-:W-:-:S07]  /*14340*/  F2FP.F16.E4M3.UNPACK_B R23, R27 ;  /* 0x0000001bff17723e */ /* 0x000fce00020006ff */
[----:B--2---:R-:W-:Y:S01]  /*14350*/  HMMA.16816.F32 R16, R12, R22, R16 ;  /* 0x000000160c10723c */ /* 0x004fe20000001810 */
[----:B------:R-:W-:-:S15]  /*14360*/  STL [R1+0x1228], R26 ;  /* 0x0012281a01007387 */ /* 0x000fde0000100800 */
[----:B------:R-:W-:-:S07]  /*14370*/  NOP ;  /* 0x0000000000007918 */ /* 0x000fce0000000000 */
[----:B------:R-:W-:Y:S04]  /*14380*/  STL.64 [R1+0x20], R16 ;  /* 0x0000201001007387 */ /* 0x000fe80000100a00 */
[----:B------:R-:W-:Y:S04]  /*14390*/  STL.64 [R1+0x28], R18 ;  /* 0x0000281201007387 */ /* 0x000fe80000100a00 */
[----:B------:R-:W0:Y:S02]  /*143a0*/  LDSM.16.M88.4 R16, [R0+UR4+0xa00] ;  /* 0x000a00040010783b */ /* 0x000e240008000200 */
[----:B0-----:R-:W-:-:S02]  /*143b0*/  IMAD.MOV.U32 R10, RZ, RZ, R16 ;  /* 0x000000ffff0a7224 */ /* 0x001fc400078e0010 */
[----:B------:R-:W-:Y:S01]  /*143c0*/  STL.64 [R1+0x390], R16 ;  /* 0x0003901001007387 */ /* 0x000fe20000100a00 */
[----:B------:R-:W-:-:S03]  /*143d0*/  IMAD.MOV.U32 R11, RZ, RZ, R17 ;  /* 0x000000ffff0b7224 */ /* 0x000fc600078e0011 */
[----:B------:R0:W-:Y:S04]  /*143e0*/  STL.64 [R1+0x398], R18 ;  /* 0x0003981201007387 */ /* 0x0001e80000100a00 */
[----:B0-----:R-:W2:Y:S04]  /*143f0*/  LDL.LU.64 R18, [R1+0x1268] ;  /* 0x0012680001127983 */ /* 0x001ea80000300a00 */
[----:B------:R-:W2:Y:S04]  /*14400*/  LDL.LU.64 R16, [R1+0x1260] ;  /* 0x0012600001107983 */ /* 0x000ea80000300a00 */
[----:B------:R-:W-:Y:S04]  /*14410*/  STL.64 [R1+0x1258], R10 ;  /* 0x0012580a01007387 */ /* 0x000fe80000100a00 */
[----:B------:R0:W-:Y:S04]  /*14420*/  STL.64 [R1+0x1250], R8 ;  /* 0x0012500801007387 */ /* 0x0001e80000100a00 */
[----:B0-----:R-:W3:Y:S04]  /*14430*/  LDL.LU.64 R8, [R1+0x50] ;  /* 0x0000500001087983 */ /* 0x001ee80000300a00 */
[----:B------:R-:W3:Y:S01]  /*14440*/  LDL.LU.64 R10, [R1+0x58] ;  /* 0x00005800010a7983 */ /* 0x000ee20000300a00 */
[----:B------:R-:W-:-:S02]  /*14450*/  F2FP.F16.E4M3.UNPACK_B R4, R21 ;  /* 0x00000015ff04723e */ /* 0x000fc400020006ff */
[----:B------:R-:W-:Y:S01]  /*14460*/  F2FP.F16.E4M3.UNPACK_B R5, R20 ;  /* 0x00000014ff05723e */ /* 0x000fe200020006ff */
[----:B---3--:R-:W-:-:S15]  /*14470*/  HMMA.16816.F32 R8, R12, R2, R8 ;  /* 0x000000020c08723c */ /* 0x008fde0000001808 */
[----:B------:R-:W-:-:S08]  /*14480*/  NOP ;  /* 0x0000000000007918 */ /* 0x000fd00000000000 */
[----:B------:R0:W-:Y:S04]  /*14490*/  STL.64 [R1+0x50], R8 ;  /* 0x0000500801007387 */ /* 0x0001e80000100a00 */
[----:B------:R1:W-:Y:S04]  /*144a0*/  STL.64 [R1+0x58], R10 ;  /* 0x0000580a01007387 */ /* 0x0003e80000100a00 */
[----:B0-----:R-:W3:Y:S04]  /*144b0*/  LDL.LU.64 R8, [R1+0x90] ;  /* 0x0000900001087983 */ /* 0x001ee80000300a00 */
[----:B-1----:R-:W3:Y:S01]  /*144c0*/  LDL.LU.64 R10, [R1+0x98] ;  /* 0x00009800010a7983 */ /* 0x002ee20000300a00 */
[----:B--2---:R-:W-:-:S15]  /*144d0*/  HMMA.16816.F32 R16, R12, R4, R16 ;  /* 0x000000040c10723c */ /* 0x004fde0000001810 */
[----:B------:R-:W-:-:S08]  /*144e0*/  NOP ;  /* 0x0000000000007918 */ /* 0x000fd00000000000 */
[----:B------:R-:W-:Y:S04]  /*144f0*/  STL.64 [R1+0x70], R16 ;  /* 0x0000701001007387 */ /* 0x000fe80000100a00 */
[----:B------:R-:W-:Y:S04]  /*14500*/  STL.64 [R1+0x78], R18 ;  /* 0x0000781201007387 */ /* 0x000fe80000100a00 */
[----:B------:R-:W0:Y:S01]  /*14510*/  LDSM.16.M88.4 R16, [R0+UR4+0xc00] ;  /* 0x000c00040010783b */ /* 0x000e220008000200 */
[----:B------:R-:W-:Y:S02]  /*14520*/  F2FP.F16.E4M3.UNPACK_B R6, R6 ;  /* 0x00000006ff06723e */ /* 0x000fe400020006ff */
[----:B------:R-:W-:Y:S01]  /*14530*/  F2FP.F16.E4M3.UNPACK_B R7, R7 ;  /* 0x00000007ff07723e */ /* 0x000fe200020006ff */
[----:B0-----:R-:W-:Y:S01]  /*14540*/  STL.64 [R1+0x3a0], R16 ;  /* 0x0003a01001007387 */ /* 0x001fe20000100a00 */
[----:B------:R-:W-:-:S02]  /*14550*/  IMAD.MOV.U32 R20, RZ, RZ, R16 ;  /* 0x000000ffff147224 */ /* 0x000fc400078e0010 */
[----:B------:R-:W-:Y:S01]  /*14560*/  IMAD.MOV.U32 R21, RZ, RZ, R17 ;  /* 0x000000ffff157224 */ /* 0x000fe200078e0011 */
[----:B------:R-:W-:Y:S04]  /*14570*/  STL.64 [R1+0x3a8], R18 ;  /* 0x0003a81201007387 */ /* 0x000fe80000100a00 */
[----:B------:R-:W0:Y:S04]  /*14580*/  LDSM.16.M88.4 R16, [R0+UR4+0xe00] ;  /* 0x000e00040010783b */ /* 0x000e280008000200 */
[----:B------:R-:W-:Y:S04]  /*14590*/  STL.64 [R1+0x1248], R22 ;  /* 0x0012481601007387 */ /* 0x000fe80000100a00 */
[----:B------:R1:W-:Y:S04]  /*145a0*/  STL.64 [R1+0x1240], R20 ;  /* 0x0012401401007387 */ /* 0x0003e80000100a00 */
[----:B-1----:R-:W2:Y:S04]  /*145b0*/  LDL.LU.64 R20, [R1+0x260] ;  /* 0x0002600001147983 */ /* 0x002ea80000300a00 */
[----:B------:R-:W2:Y:S04]  /*145c0*/  LDL.LU.64 R22, [R1+0x268] ;  /* 0x0002680001167983 */ /* 0x000ea80000300a00 */
[----:B0-----:R0:W-:Y:S01]  /*145d0*/  STL.64 [R1+0x3b0], R16 ;  /* 0x0003b01001007387 */ /* 0x0011e20000100a00 */
[----:B------:R-:W-:-:S02]  /*145e0*/  IMAD.MOV.U32 R24, RZ, RZ, R16 ;  /* 0x000000ffff187224 */ /* 0x000fc400078e0010 */
[----:B------:R-:W-:Y:S01]  /*145f0*/  IMAD.MOV.U32 R25, RZ, RZ, R17 ;  /* 0x000000ffff197224 */ /* 0x000fe200078e0011 */
[----:B------:R1:W-:Y:S04]  /*14600*/  STL.64 [R1+0x3b8], R18 ;  /* 0x0003b81201007387 */ /* 0x0003e80000100a00 */
[----:B0-----:R-:W4:Y:S04]  /*14610*/  LDL.LU.64 R16, [R1+0x1e0] ;  /* 0x0001e00001107983 */ /* 0x001f280000300a00 */
[----:B-1----:R-:W4:Y:S04]  /*14620*/  LDL.LU.64 R18, [R1+0x1e8] ;  /* 0x0001e80001127983 */ /* 0x002f280000300a00 */
[----:B------:R-:W4:Y:S04]  /*14630*/  LDL.LU R28, [R1+0x2c0] ;  /* 0x0002c000011c7983 */ /* 0x000f280000300800 */
[----:B------:R-:W4:Y:S04]  /*14640*/  LDL.LU R29, [R1+0x2cc] ;  /* 0x0002cc00011d7983 */ /* 0x000f280000300800 */
[----:B------:R-:W4:Y:S01]  /*14650*/  LDL.LU R0, [R1+0x2c8] ;  /* 0x0002c80001007983 */ /* 0x000f220000300800 */
[----:B---3--:R-:W-:-:S15]  /*14660*/  HMMA.16816.F32 R8, R12, R6, R8 ;  /* 0x000000060c08723c */ /* 0x008fde0000001808 */
[----:B------:R-:W-:-:S08]  /*14670*/  NOP ;  /* 0x0000000000007918 */ /* 0x000fd00000000000 */
[----:B------:R-:W-:Y:S04]  /*14680*/  STL.64 [R1+0x90], R8 ;  /* 0x0000900801007387 */ /* 0x000fe80000100a00 */
[----:B------:R0:W-:Y:S04]  /*14690*/  STL.64 [R1+0x98], R10 ;  /* 0x0000980a01007387 */ /* 0x0001e80000100a00 */
[----:B0-----:R-:W3:Y:S04]  /*146a0*/  LDL.LU.64 R10, [R1+0x1258] ;  /* 0x00125800010a7983 */ /* 0x001ee80000300a00 */
[----:B------:R-:W2:Y:S04]  /*146b0*/  LDL.LU.64 R8, [R1+0x1250] ;  /* 0x0012500001087983 */ /* 0x000ea80000300a00 */
[----:B------:R-:W4:Y:S04]  /*146c0*/  LDL.LU R26, [R1+0x2b4] ;  /* 0x0002b400011a7983 */ /* 0x000f280000300800 */
[----:B------:R-:W-:Y:S04]  /*146d0*/  STL.64 [R1+0x1220], R6 ;  /* 0x0012200601007387 */ /* 0x000fe80000100a00 */
[----:B------:R0:W-:Y:S04]  /*146e0*/  STL.64 [R1+0x1218], R4 ;  /* 0x0012180401007387 */ /* 0x0001e80000100a00 */
[----:B0-----:R-:W4:Y:S04]  /*146f0*/  LDL.LU.64 R4, [R1+0x1f0] ;  /* 0x0001f00001047983 */ /* 0x001f280000300a00 */
[----:B------:R-:W4:Y:S01]  /*14700*/  LDL.LU.64 R6, [R1+0x1f8] ;  /* 0x0001f80001067983 */ /* 0x000f220000300a00 */
[----:B--2---:R-:W-:-:S02]  /*14710*/  F2FP.F16.E4M3.UNPACK_B R8, R8 ;  /* 0x00000008ff08723e */ /* 0x004fc400020006ff */
[----:B------:R-:W-:-:S07]  /*14720*/  F2FP.F16.E4M3.UNPACK_B R9, R9 ;  /* 0x00000009ff09723e */ /* 0x000fce00020006ff */
[----:B------:R-:W-:-:S15]  /*14730*/  HMMA.16816.F32 R20, R12, R8, R20 ;  /* 0x000000080c14723c */ /* 0x000fde0000001814 */
[----:B------:R-:W-:-:S08]  /*14740*/  NOP ;  /* 0x0000000000007918 */ /* 0x000fd00000000000 */
[----:B------:R-:W-:Y:S04]  /*14750*/  STL.64 [R1+0xd0], R20 ;  /* 0x0000d01401007387 */ /* 0x000fe80000100a00 */
[----:B------:R0:W-:Y:S04]  /*14760*/  STL.64 [R1+0xd8], R22 ;  /* 0x0000d81601007387 */ /* 0x0001e80000100a00 */
[----:B0-----:R-:W2:Y:S04]  /*14770*/  LDL.LU.64 R22, [R1+0x1248] ;  /* 0x0012480001167983 */ /* 0x001ea80000300a00 */
[----:B------:R-:W2:Y:S01]  /*14780*/  LDL.LU.64 R20, [R1+0x1240] ;  /* 0x0012400001147983 */ /* 0x000ea20000300a00 */
[----:B---3--:R-:W-:-:S02]  /*14790*/  F2FP.F16.E4M3.UNPACK_B R10, R10 ;  /* 0x0000000aff0a723e */ /* 0x008fc400020006ff */
[----:B------:R-:W-:-:S07]  /*147a0*/  F2FP.F16.E4M3.UNPACK_B R11, R11 ;  /* 0x0000000bff0b723e */ /* 0x000fce00020006ff */
[----:B----4-:R-:W-:Y:S06]  /*147b0*/  HMMA.16816.F32 R4, R12, R10, R4 ;  /* 0x0000000a0c04723c */ /* 0x010fec0000001804 */
[----:B------:R-:W-:Y:S04]  /*147c0*/  STL.64 [R1+0x1200], R10 ;  /* 0x0012000a01007387 */ /* 0x000fe80000100a00 */
[----:B------:R-:W-:-:S13]  /*147d0*/  STL.64 [R1+0x11f8], R8 ;  /* 0x0011f80801007387 */ /* 0x000fda0000100a00 */
[----:B------:R-:W-:Y:S04]  /*147e0*/  STL.64 [R1+0x200], R4 ;  /* 0x0002000401007387 */ /* 0x000fe80000100a00 */
[----:B------:R0:W-:Y:S01]  /*147f0*/  STL.64 [R1+0x208], R6 ;  /* 0x0002080601007387 */ /* 0x0001e20000100a00 */
[----:B--2---:R-:W-:Y:S02]  /*14800*/  F2FP.F16.E4M3.UNPACK_B R20, R20 ;  /* 0x00000014ff14723e */ /* 0x004fe400020006ff */
[----:B------:R-:W-:-:S07]  /*14810*/  F2FP.F16.E4M3.UNPACK_B R21, R21 ;  /* 0x00000015ff15723e */ /* 0x000fce00020006ff */
[----:B0-----:R-:W-:Y:S01]  /*14820*/  HMMA.16816.F32 R4, R12, R20, R16 ;  /* 0x000000140c04723c */ /* 0x001fe20000001810 */
[----:B------:R-:W-:Y:S05]  /*14830*/  STL.64 [R1+0x1238], R22 ;  /* 0x0012381601007387 */ /* 0x000fea0000100a00 */
[----:B------:R0:W-:-:S15]  /*14840*/  STL.64 [R1+0x1230], R20 ;  /* 0x0012301401007387 */ /* 0x0001de0000100a00 */
[----:B------:R-:W-:-:S02]  /*14850*/  NOP ;  /* 0x0000000000007918 */ /* 0x000fc40000000000 */
[----:B------:R1:W-:Y:S04]  /*14860*/  STL.64 [R1+0x1f0], R4 ;  /* 0x0001f00401007387 */ /* 0x0003e80000100a00 */
[----:B------:R2:W-:Y:S04]  /*14870*/  STL.64 [R1+0x1f8], R6 ;  /* 0x0001f80601007387 */ /* 0x0005e80000100a00 */
[----:B0-----:R-:W3:Y:S04]  /*14880*/  LDL.LU.64 R20, [R1+0x190] ;  /* 0x0001900001147983 */ /* 0x001ee80000300a00 */
[----:B------:R-:W3:Y:S04]  /*14890*/  LDL.LU.64 R22, [R1+0x198] ;  /* 0x0001980001167983 */ /* 0x000ee80000300a00 */
[----:B------:R-:W4:Y:S04]  /*148a0*/  LDL.LU.64 R16, [R1+0x250] ;  /* 0x0002500001107983 */ /* 0x000f280000300a00 */
[----:B------:R-:W4:Y:S04]  /*148b0*/  LDL.LU.64 R18, [R1+0x258] ;  /* 0x0002580001127983 */ /* 0x000f280000300a00 */
[----:B-1----:R-:W4:Y:S04]  /*148c0*/  LDL.LU.64 R4, [R1+0x180] ;  /* 0x0001800001047983 */ /* 0x002f280000300a00 */
[----:B--2---:R-:W2:Y:S04]  /*148d0*/  LDL.LU.64 R6, [R1+0x188] ;  /* 0x0001880001067983 */ /* 0x004ea80000300a00 */
[----:B------:R-:W4:Y:S04]  /*148e0*/  LDL.LU.64 R8, [R1+0x160] ;  /* 0x0001600001087983 */ /* 0x000f280000300a00 */
[----:B------:R-:W2:Y:S01]  /*148f0*/  LDL.LU.64 R10, [R1+0x168] ;  /* 0x00016800010a7983 */ /* 0x000ea20000300a00 */
[----:B------:R-:W-:-:S02]  /*14900*/  F2FP.F16.E4M3.UNPACK_B R24, R24 ;  /* 0x00000018ff18723e */ /* 0x000fc400020006ff */
[----:B------:R-:W-:-:S07]  /*14910*/  F2FP.F16.E4M3.UNPACK_B R25, R25 ;  /* 0x00000019ff19723e */ /* 0x000fce00020006ff */
[----:B---3--:R-:W-:Y:S01]  /*14920*/  HMMA.16816.F32 R12, R12, R24, R20 ;  /* 0x000000180c0c723c */ /* 0x008fe20000001814 */
[----:B--2---:R-:W-:Y:S04]  /*14930*/  STL.64 [R1+0x1210], R10 ;  /* 0x0012100a01007387 */ /* 0x004fe80000100a00 */
[----:B----4-:R0:W-:Y:S04]  /*14940*/  STL.64 [R1+0x1208], R8 ;  /* 0x0012080801007387 */ /* 0x0101e80000100a00 */
[----:B0-----:R-:W2:Y:S04]  /*14950*/  LDL.LU.64 R8, [R1+0x170] ;  /* 0x0001700001087983 */ /* 0x001ea80000300a00 */
[----:B------:R-:W2:Y:S04]  /*14960*/  LDL.LU.64 R10, [R1+0x178] ;  /* 0x00017800010a7983 */ /* 0x000ea80000300a00 */
[----:B------:R-:W3:Y:S04]  /*14970*/  LDL.LU.64 R22, [R1+0x1238] ;  /* 0x0012380001167983 */ /* 0x000ee80000300a00 */
[----:B------:R-:W4:Y:S04]  /*14980*/  LDL.LU.64 R20, [R1+0x1230] ;  /* 0x0012300001147983 */ /* 0x000f280000300a00 */
[----:B------:R0:W-:Y:S04]  /*14990*/  STL.64 [R1+0x1a0], R12 ;  /* 0x0001a00c01007387 */ /* 0x0001e80000100a00 */
[----:B------:R1:W-:Y:S04]  /*149a0*/  STL.64 [R1+0x1a8], R14 ;  /* 0x0001a80e01007387 */ /* 0x0003e80000100a00 */
[----:B0-----:R-:W2:Y:S04]  /*149b0*/  LDL.LU R12, [R1+0x2b0] ;  /* 0x0002b000010c7983 */ /* 0x001ea80000300800 */
[----:B------:R-:W3:Y:S04]  /*149c0*/  LDL.LU R13, [R1+0x2bc] ;  /* 0x0002bc00010d7983 */ /* 0x000ee80000300800 */
[----:B-1----:R-:W3:Y:S04]  /*149d0*/  LDL.LU R14, [R1+0x2b8] ;  /* 0x0002b800010e7983 */ /* 0x002ee80000300800 */
[----:B------:R-:W4:Y:S01]  /*149e0*/  LDL.LU R15, [R1+0x2c4] ;  /* 0x0002c400010f7983 */ /* 0x000f220000300800 */
[----:B--2---:R-:W-:-:S03]  /*149f0*/  IMAD R12, R12, 0x100, R26 ;  /* 0x000001000c0c7824 */ /* 0x004fc600078e021a */
[----:B------:R-:W2:Y:S01]  /*14a00*/  LDL.LU R26, [R1+0x1228] ;  /* 0x00122800011a7983 */ /* 0x000ea20000300800 */
[----:B---3--:R-:W-:Y:S02]  /*14a10*/  IMAD R13, R14, 0x100, R13 ;  /* 0x000001000e0d7824 */ /* 0x008fe400078e020d */
[----:B----4-:R-:W-:Y:S02]  /*14a20*/  IMAD R14, R28, 0x100, R15 ;  /* 0x000001001c0e7824 */ /* 0x010fe400078e020f */
[----:B------:R-:W-:Y:S01]  /*14a30*/  IMAD R15, R0, 0x100, R29 ;  /* 0x00000100000f7824 */ /* 0x000fe200078e021d */
[----:B------:R-:W-:Y:S02]  /*14a40*/  F2FP.F16.E4M3.UNPACK_B R12, R12 ;  /* 0x0000000cff0c723e */ /* 0x000fe400020006ff */
[----:B------:R-:W-:Y:S02]  /*14a50*/  F2FP.F16.E4M3.UNPACK_B R13, R13 ;  /* 0x0000000dff0d723e */ /* 0x000fe400020006ff */
[----:B------:R-:W-:-:S02]  /*14a60*/  F2FP.F16.E4M3.UNPACK_B R14, R14 ;  /* 0x0000000eff0e723e */ /* 0x000fc400020006ff */
[----:B------:R-:W-:-:S07]  /*14a70*/  F2FP.F16.E4M3.UNPACK_B R15, R15 ;  /* 0x0000000fff0f723e */ /* 0x000fce00020006ff */
[C---:B------:R-:W-:Y:S06]  /*14a80*/  HMMA.16816.F32 R16, R12.reuse, R22, R16 ;  /* 0x000000160c10723c */ /* 0x040fec0000001810 */
[----:B------:R-:W-:-:S15]  /*14a90*/  HMMA.16816.F32 R4, R12, R2, R4 ;  /* 0x000000020c04723c */ /* 0x000fde0000001804 */
[----:B------:R-:W-:-:S02]  /*14aa0*/  NOP ;  /* 0x0000000000007918 */ /* 0x000fc40000000000 */
[----:B------:R0:W-:Y:S04]  /*14ab0*/  STL.64 [R1+0x190], R16 ;  /* 0x0001901001007387 */ /* 0x0001e80000100a00 */
[----:B------:R1:W-:Y:S04]  /*14ac0*/  STL.64 [R1+0x198], R18 ;  /* 0x0001981201007387 */ /* 0x0003e80000100a00 */
[----:B0-----:R-:W3:Y:S04]  /*14ad0*/  LDL.LU.64 R16, [R1+0x1d0] ;  /* 0x0001d00001107983 */ /* 0x001ee80000300a00 */
[----:B-1----:R-:W3:Y:S04]  /*14ae0*/  LDL.LU.64 R18, [R1+0x1d8] ;  /* 0x0001d80001127983 */ /* 0x002ee80000300a00 */
[----:B------:R-:W-:Y:S04]  /*14af0*/  STL [R1+0x11e0], R23 ;  /* 0x0011e01701007387 */ /* 0x000fe80000100800 */
[----:B------:R-:W-:Y:S04]  /*14b00*/  STL.64 [R1+0x180], R4 ;  /* 0x0001800401007387 */ /* 0x000fe80000100a00 */
[----:B------:R0:W-:Y:S04]  /*14b10*/  STL.64 [R1+0x188], R6 ;  /* 0x0001880601007387 */ /* 0x0001e80000100a00 */
[----:B0-----:R-:W4:Y:S04]  /*14b20*/  LDL.LU.64 R6, [R1+0x1220] ;  /* 0x0012200001067983 */ /* 0x001f280000300a00 */
[----:B------:R-:W2:Y:S02]  /*14b30*/  LDL.LU.64 R4, [R1+0x1218] ;  /* 0x0012180001047983 */ /* 0x000ea40000300a00 */
[----:B--2---:R-:W-:-:S15]  /*14b40*/  HMMA.16816.F32 R8, R12, R4, R8 ;  /* 0x000000040c08723c */ /* 0x004fde0000001808 */
[----:B------:R-:W-:-:S08]  /*14b50*/  NOP ;  /* 0x0000000000007918 */ /* 0x000fd00000000000 */
[----:B------:R-:W-:Y:S04]  /*14b60*/  STL.64 [R1+0x170], R8 ;  /* 0x0001700801007387 */ /* 0x000fe80000100a00 */
[----:B------:R0:W-:Y:S04]  /*14b70*/  STL.64 [R1+0x178], R10 ;  /* 0x0001780a01007387 */ /* 0x0001e80000100a00 */
[----:B0-----:R-:W4:Y:S04]  /*14b80*/  LDL.LU.64 R10, [R1+0x1210] ;  /* 0x00121000010a7983 */ /* 0x001f280000300a00 */
[----:B------:R-:W4:Y:S02]  /*14b90*/  LDL.LU.64 R8, [R1+0x1208] ;  /* 0x0012080001087983 */ /* 0x000f240000300a00 */
[----:B----4-:R-:W-:-:S15]  /*14ba0*/  HMMA.16816.F32 R8, R12, R6, R8 ;  /* 0x000000060c08723c */ /* 0x010fde0000001808 */
[----:B------:R-:W-:-:S08]  /*14bb0*/  NOP ;  /* 0x0000000000007918 */ /* 0x000fd00000000000 */
[----:B------:R-:W-:Y:S04]  /*14bc0*/  STL.64 [R1+0x160], R8 ;  /* 0x0001600801007387 */ /* 0x000fe80000100a00 */
[----:B------:R0:W-:Y:S04]  /*14bd0*/  STL.64 [R1+0x168], R10 ;  /* 0x0001680a01007387 */ /* 0x0001e80000100a00 */
[----:B0-----:R-:W3:Y:S04]  /*14be0*/  LDL.LU.64 R10, [R1+0x1200] ;  /* 0x00120000010a7983 */ /* 0x001ee80000300a00 */
[----:B------:R-:W2:Y:S04]  /*14bf0*/  LDL.LU.64 R8, [R1+0x11f8] ;  /* 0x0011f80001087983 */ /* 0x000ea80000300a00 */
[----:B------:R-:W-:Y:S04]  /*14c00*/  STL.64 [R1+0x11c8], R6 ;  /* 0x0011c80601007387 */ /* 0x000fe80000100a00 */
[----:B------:R0:W-:Y:S04]  /*14c10*/  STL.64 [R1+0x11c0], R4 ;  /* 0x0011c00401007387 */ /* 0x0001e80000100a00 */
[----:B0-----:R-:W2:Y:S04]  /*14c20*/  LDL.LU.64 R4, [R1+0x150] ;  /* 0x0001500001047983 */ /* 0x001ea80000300a00 */
[----:B------:R-:W2:Y:S02]  /*14c30*/  LDL.LU.64 R6, [R1+0x158] ;  /* 0x0001580001067983 */ /* 0x000ea40000300a00 */
[----:B--2---:R-:W-:-:S15]  /*14c40*/  HMMA.16816.F32 R4, R12, R8, R4 ;  /* 0x000000080c04723c */ /* 0x004fde0000001804 */
[----:B------:R-:W-:-:S08]  /*14c50*/  NOP ;  /* 0x0000000000007918 */ /* 0x000fd00000000000 */
[----:B------:R0:W-:Y:S01]  /*14c60*/  STL [R1+0x150], R4 ;  /* 0x0001500401007387 */ /* 0x0001e20000100800 */
[----:B------:R-:W-:Y:S02]  /*14c70*/  IMAD.MOV.U32 R0, RZ, RZ, R7 ;  /* 0x000000ffff007224 */ /* 0x000fe400078e0007 */
[----:B------:R-:W-:Y:S02]  /*14c80*/  IMAD.MOV.U32 R29, RZ, RZ, R5 ;  /* 0x000000ffff1d7224 */ /* 0x000fe400078e0005 */
[----:B------:R-:W-:Y:S01]  /*14c90*/  IMAD.MOV.U32 R28, RZ, RZ, R6 ;  /* 0x000000ffff1c7224 */ /* 0x000fe200078e0006 */
[----:B0-----:R-:W2:Y:S04]  /*14ca0*/  LDL.LU.64 R4, [R1+0x140] ;  /* 0x0001400001047983 */ /* 0x001ea80000300a00 */
[----:B------:R-:W2:Y:S04]  /*14cb0*/  LDL.LU.64 R6, [R1+0x148] ;  /* 0x0001480001067983 */ /* 0x000ea80000300a00 */
[----:B------:R0:W-:Y:S04]  /*14cc0*/  STL [R1+0x1198], R9 ;  /* 0x0011980901007387 */ /* 0x0001e80000100800 */
[----:B------:R-:W-:Y:S04]  /*14cd0*/  STL [R1+0x10a8], R0 ;  /* 0x0010a80001007387 */ /* 0x000fe80000100800 */
[----:B------:R-:W-:Y:S04]  /*14ce0*/  STL [R1+0x10a4], R28 ;  /* 0x0010a41c01007387 */ /* 0x000fe80000100800 */
[----:B------:R-:W-:Y:S04]  /*14cf0*/  STL [R1+0x10a0], R29 ;  /* 0x0010a01d01007387 */ /* 0x000fe80000100800 */
[----:B------:R-:W4:Y:S04]  /*14d00*/  LDL.LU R23, [R1+0x2ec] ;  /* 0x0002ec0001177983 */ /* 0x000f280000300800 */
[----:B0-----:R-:W2:Y:S01]  /*14d10*/  LDL.LU R9, [R1+0x2f4] ;  /* 0x0002f40001097983 */ /* 0x001ea20000300800 */
[----:B---3--:R-:W-:-:S15]  /*14d20*/  HMMA.16816.F32 R16, R12, R10, R16 ;  /* 0x0000000a0c10723c */ /* 0x008fde0000001810 */
[----:B------:R-:W-:-:S08]  /*14d30*/  NOP ;  /* 0x0000000000007918 */ /* 0x000fd00000000000 */
[----:B------:R0:W-:Y:S04]  /*14d40*/  STL.64 [R1+0x1e0], R16 ;  /* 0x0001e01001007387 */ /* 0x0001e80000100a00 */
[----:B------:R1:W-:Y:S04]  /*14d50*/  STL.64 [R1+0x1e8], R18 ;  /* 0x0001e81201007387 */ /* 0x0003e80000100a00 */
[----:B------:R-:W-:Y:S04]  /*14d60*/  STL.64 [R1+0x11a8], R10 ;  /* 0x0011a80a01007387 */ /* 0x000fe80000100a00 */
[----:B--2---:R-:W-:Y:S04]  /*14d70*/  STL.64 [R1+0x11a0], R8 ;  /* 0x0011a00801007387 */ /* 0x004fe80000100a00 */
[----:B0-----:R-:W2:Y:S04]  /*14d80*/  LDL.LU R16, [R1+0x2f0] ;  /* 0x0002f00001107983 */ /* 0x001ea80000300800 */
[----:B------:R-:W2:Y:S04]  /*14d90*/  LDL.LU R17, [R1+0x2f8] ;  /* 0x0002f80001117983 */ /* 0x000ea80000300800 */
[----:B-1----:R-:W3:Y:S04]  /*14da0*/  LDL.LU R18, [R1+0x300] ;  /* 0x0003000001127983 */ /* 0x002ee80000300800 */
[----:B------:R-:W3:Y:S01]  /*14db0*/  LDL.LU R19, [R1+0x308] ;  /* 0x0003080001137983 */ /* 0x000ee20000300800 */
[----:B------:R-:W-:-:S15]  /*14dc0*/  HMMA.16816.F32 R4, R12, R20, R4 ;  /* 0x000000140c04723c */ /* 0x000fde0000001804 */
[----:B------:R-:W-:-:S09]  /*14dd0*/  NOP ;  /* 0x0000000000007918 */ /* 0x000fd20000000000 */
[----:B------:R-:W-:Y:S02]  /*14de0*/  IMAD.MOV.U32 R0, RZ, RZ, R5 ;  /* 0x000000ffff007224 */ /* 0x000fe400078e0005 */
[----:B------:R-:W-:Y:S02]  /*14df0*/  IMAD.MOV.U32 R28, RZ, RZ, R6 ;  /* 0x000000ffff1c7224 */ /* 0x000fe400078e0006 */
[----:B------:R-:W-:Y:S01]  /*14e00*/  IMAD.MOV.U32 R29, RZ, RZ, R7 ;  /* 0x000000ffff1d7224 */ /* 0x000fe200078e0007 */
[----:B---3--:R-:W-:Y:S04]  /*14e10*/  STL.64 [R1+0x11b8], R18 ;  /* 0x0011b81201007387 */ /* 0x008fe80000100a00 */
[----:B--2---:R-:W-:Y:S04]  /*14e20*/  STL.64 [R1+0x11b0], R16 ;  /* 0x0011b01001007387 */ /* 0x004fe80000100a00 */
[----:B------:R-:W-:Y:S04]  /*14e30*/  STL [R1+0x1d0], R4 ;  /* 0x0001d00401007387 */ /* 0x000fe80000100800 */
[----:B----4-:R-:W-:Y:S04]  /*14e40*/  STL.64 [R1+0x11f0], R22 ;  /* 0x0011f01601007387 */ /* 0x010fe80000100a00 */
[----:B------:R0:W-:Y:S04]  /*14e50*/  STL.64 [R1+0x11e8], R20 ;  /* 0x0011e81401007387 */ /* 0x0001e80000100a00 */
[----:B0-----:R-:W2:Y:S04]  /*14e60*/  LDL.LU.64 R20, [R1+0x130] ;  /* 0x0001300001147983 */ /* 0x001ea80000300a00 */
[----:B------:R-:W2:Y:S04]  /*14e70*/  LDL.LU.64 R22, [R1+0x138] ;  /* 0x0001380001167983 */ /* 0x000ea80000300a00 */
[----:B------:R-:W3:Y:S04]  /*14e80*/  LDL.LU.64 R4, [R1+0x120] ;  /* 0x0001200001047983 */ /* 0x000ee80000300a00 */
[----:B------:R-:W4:Y:S01]  /*14e90*/  LDL.LU.64 R6, [R1+0x128] ;  /* 0x0001280001067983 */ /* 0x000f220000300a00 */
[----:B--2---:R-:W-:Y:S03]  /*14ea0*/  HMMA.16816.F32 R12, R12, R24, R20 ;  /* 0x000000180c0c723c */ /* 0x004fe60000001814 */
[----:B----4-:R-:W-:Y:S04]  /*14eb0*/  STL.64 [R1+0x11d8], R6 ;  /* 0x0011d80601007387 */ /* 0x010fe80000100a00 */
[----:B---3--:R0:W-:Y:S04]  /*14ec0*/  STL.64 [R1+0x11d0], R4 ;  /* 0x0011d00401007387 */ /* 0x0081e80000100a00 */
[----:B0-----:R-:W2:Y:S04]  /*14ed0*/  LDL.LU.64 R4, [R1+0x240] ;  /* 0x0002400001047983 */ /* 0x001ea80000300a00 */
[----:B------:R-:W2:Y:S04]  /*14ee0*/  LDL.LU.64 R6, [R1+0x248] ;  /* 0x0002480001067983 */ /* 0x000ea80000300a00 */
[----:B------:R-:W3:Y:S04]  /*14ef0*/  LDL.LU.64 R16, [R1+0x110] ;  /* 0x0001100001107983 */ /* 0x000ee80000300a00 */
[----:B------:R-:W3:Y:S04]  /*14f00*/  LDL.LU.64 R18, [R1+0x118] ;  /* 0x0001180001127983 */ /* 0x000ee80000300a00 */
[----:B------:R-:W4:Y:S04]  /*14f10*/  LDL.LU.64 R8, [R1+0x100] ;  /* 0x0001000001087983 */ /* 0x000f280000300a00 */
[----:B------:R-:W4:Y:S04]  /*14f20*/  LDL.LU.64 R10, [R1+0x108] ;  /* 0x00010800010a7983 */ /* 0x000f280000300a00 */
[----:B------:R0:W-:Y:S04]  /*14f30*/  STL [R1+0x1104], R29 ;  /* 0x0011041d01007387 */ /* 0x0001e80000100800 */
[----:B0-----:R-:W4:Y:S04]  /*14f40*/  LDL.LU R29, [R1+0x30c] ;  /* 0x00030c00011d7983 */ /* 0x001f280000300800 */
[----:B------:R0:W-:Y:S04]  /*14f50*/  STL [R1+0x1100], R28 ;  /* 0x0011001c01007387 */ /* 0x0001e80000100800 */
[----:B0-----:R-:W4:Y:S04]  /*14f60*/  LDL.LU R28, [R1+0x304] ;  /* 0x00030400011c7983 */ /* 0x001f280000300800 */
[----:B------:R0:W-:Y:S04]  /*14f70*/  STL [R1+0x10e8], R0 ;  /* 0x0010e80001007387 */ /* 0x0001e80000100800 */
[----:B0-----:R-:W4:Y:S04]  /*14f80*/  LDL.LU R0, [R1+0x2fc] ;  /* 0x0002fc0001007983 */ /* 0x001f280000300800 */
[----:B------:R-:W2:Y:S04]  /*14f90*/  LDL.LU.64 R22, [R1+0x11f0] ;  /* 0x0011f00001167983 */ /* 0x000ea80000300a00 */
[----:B------:R-:W4:Y:S04]  /*14fa0*/  LDL.LU.64 R20, [R1+0x11e8] ;  /* 0x0011e80001147983 */ /* 0x000f280000300a00 */
[----:B------:R0:W-:Y:S04]  /*14fb0*/  STL.64 [R1+0x140], R12 ;  /* 0x0001400c01007387 */ /* 0x0001e80000100a00 */
[----:B------:R1:W-:Y:S04]  /*14fc0*/  STL.64 [R1+0x148], R14 ;  /* 0x0001480e01007387 */ /* 0x0003e80000100a00 */
[----:B0-----:R-:W3:Y:S04]  /*14fd0*/  LDL.LU R12, [R1+0x2d0] ;  /* 0x0002d000010c7983 */ /* 0x001ee80000300800 */
[----:B------:R-:W4:Y:S04]  /*14fe0*/  LDL.LU R13, [R1+0x2d8] ;  /* 0x0002d800010d7983 */ /* 0x000f280000300800 */
[----:B-1----:R-:W3:Y:S04]  /*14ff0*/  LDL.LU R14, [R1+0x2e0] ;  /* 0x0002e000010e7983 */ /* 0x002ee80000300800 */
[----:B------:R-:W2:Y:S04]  /*15000*/  LDL.LU R15, [R1+0x2e8] ;  /* 0x0002e800010f7983 */ /* 0x000ea80000300800 */
[----:B------:R0:W-:Y:S04]  /*15010*/  STL.64 [R1+0x1190], R26 ;  /* 0x0011901a01007387 */ /* 0x0001e80000100a00 */
[----:B0-----:R-:W4:Y:S04]  /*15020*/  LDL.LU R26, [R1+0x2dc] ;  /* 0x0002dc00011a7983 */ /* 0x001f280000300800 */
[----:B------:R-:W3:Y:S04]  /*15030*/  LDL.LU R27, [R1+0x2e4] ;  /* 0x0002e400011b7983 */ /* 0x000ee80000300800 */
[----:B------:R0:W-:Y:S04]  /*15040*/  STL.64 [R1+0x1188], R24 ;  /* 0x0011881801007387 */ /* 0x0001e80000100a00 */
[----:B0-----:R-:W3:Y:S01]  /*15050*/  LDL.LU R25, [R1+0x2d4] ;  /* 0x0002d40001197983 */ /* 0x001ee20000300800 */
[----:B--2---:R-:W-:-:S02]  /*15060*/  IMAD R15, R15, 0x100, R23 ;  /* 0x000001000f0f7824 */ /* 0x004fc400078e0217 */
[----:B----4-:R-:W-:Y:S02]  /*15070*/  IMAD R13, R13, 0x100, R26 ;  /* 0x000001000d0d7824 */ /* 0x010fe400078e021a */
[----:B---3--:R-:W-:Y:S02]  /*15080*/  IMAD R14, R14, 0x100, R27 ;  /* 0x000001000e0e7824 */ /* 0x008fe400078e021b */
[----:B------:R-:W-:Y:S02]  /*15090*/  IMAD R12, R12, 0x100, R25 ;  /* 0x000001000c0c7824 */ /* 0x000fe400078e0219 */
[----:B------:R-:W2:Y:S04]  /*150a0*/  LDL.LU.64 R24, [R1+0xf0] ;  /* 0x0000f00001187983 */ /* 0x000ea80000300a00 */
[----:B------:R-:W2:Y:S04]  /*150b0*/  LDL.LU.64 R26, [R1+0xf8] ;  /* 0x0000f800011a7983 */ /* 0x000ea80000300a00 */
[----:B------:R-:W3:Y:S01]  /*150c0*/  LDL.LU R23, [R1+0x11e0] ;  /* 0x0011e00001177983 */ /* 0x000ee20000300800 */
[----:B------:R-:W-:-:S02]  /*150d0*/  F2FP.F16.E4M3.UNPACK_B R12, R12 ;  /* 0x0000000cff0c723e */ /* 0x000fc400020006ff */
[----:B------:R-:W-:Y:S02]  /*150e0*/  F2FP.F16.E4M3.UNPACK_B R13, R13 ;  /* 0x0000000dff0d723e */ /* 0x000fe400020006ff */
[----:B------:R-:W-:Y:S02]  /*150f0*/  F2FP.F16.E4M3.UNPACK_B R14, R14 ;  /* 0x0000000eff0e723e */ /* 0x000fe400020006ff */
[----:B------:R-:W-:-:S07]  /*15100*/  F2FP.F16.E4M3.UNPACK_B R15, R15 ;  /* 0x0000000fff0f723e */ /* 0x000fce00020006ff */
[----:B---3--:R-:W-:-:S15]  /*15110*/  HMMA.16816.F32 R4, R12, R22, R4 ;  /* 0x000000160c04723c */ /* 0x008fde0000001804 */
[----:B------:R-:W-:-:S08]  /*15120*/  NOP ;  /* 0x0000000000007918 */ /* 0x000fd00000000000 */
[----:B------:R-:W-:Y:S04]  /*15130*/  STL.64 [R1+0x130], R4 ;  /* 0x0001300401007387 */ /* 0x000fe80000100a00 */
[----:B------:R0:W-:Y:S04]  /*15140*/  STL.64 [R1+0x138], R6 ;  /* 0x0001380601007387 */ /* 0x0001e80000100a00 */
[----:B0-----:R-:W3:Y:S04]  /*15150*/  LDL.LU.64 R6, [R1+0x11d8] ;  /* 0x0011d80001067983 */ /* 0x001ee80000300a00 */
[----:B------:R-:W3:Y:S02]  /*15160*/  LDL.LU.64 R4, [R1+0x11d0] ;  /* 0x0011d00001047983 */ /* 0x000ee40000300a00 */
[----:B---3--:R-:W-:-:S15]  /*15170*/  HMMA.16816.F32 R4, R12, R2, R4 ;  /* 0x000000020c04723c */ /* 0x008fde0000001804 */
[----:B------:R-:W-:-:S08]  /*15180*/  NOP ;  /* 0x0000000000007918 */ /* 0x000fd00000000000 */
[----:B------:R-:W-:Y:S04]  /*15190*/  STL.64 [R1+0x120], R4 ;  /* 0x0001200401007387 */ /* 0x000fe80000100a00 */
[----:B------:R0:W-:Y:S04]  /*151a0*/  STL.64 [R1+0x128], R6 ;  /* 0x0001280601007387 */ /* 0x0001e80000100a00 */
[----:B0-----:R-:W3:Y:S04]  /*151b0*/  LDL.LU.64 R6, [R1+0x11c8] ;  /* 0x0011c80001067983 */ /* 0x001ee80000300a00 */
[----:B------:R-:W4:Y:S02]  /*151c0*/  LDL.LU.64 R4, [R1+0x11c0] ;  /* 0x0011c00001047983 */ /* 0x000f240000300a00 */
[C---:B----4-:R-:W-:Y:S06]  /*151d0*/  HMMA.16816.F32 R16, R12.reuse, R4, R16 ;  /* 0x000000040c10723c */ /* 0x050fec0000001810 */
[----:B---3--:R-:W-:-:S15]  /*151e0*/  HMMA.16816.F32 R8, R12, R6, R8 ;  /* 0x000000060c08723c */ /* 0x008fde0000001808 */
[----:B------:R-:W-:-:S02]  /*151f0*/  NOP ;  /* 0x0000000000007918 */ /* 0x000fc40000000000 */
[----:B------:R-:W-:Y:S04]  /*15200*/  STL.64 [R1+0x110], R16 ;  /* 0x0001101001007387 */ /* 0x000fe80000100a00 */
[----:B------:R0:W-:Y:S04]  /*15210*/  STL.64 [R1+0x118], R18 ;  /* 0x0001181201007387 */ /* 0x0001e80000100a00 */
[----:B0-----:R-:W3:Y:S04]  /*15220*/  LDL.LU.64 R18, [R1+0x11b8] ;  /* 0x0011b80001127983 */ /* 0x001ee80000300a00 */
[----:B------:R-:W4:Y:S04]  /*15230*/  LDL.LU.64 R16, [R1+0x11b0] ;  /* 0x0011b00001107983 */ /* 0x000f280000300a00 */
[----:B------:R-:W-:Y:S04]  /*15240*/  STL.64 [R1+0x100], R8 ;  /* 0x0001000801007387 */ /* 0x000fe80000100a00 */
[----:B------:R0:W-:Y:S04]  /*15250*/  STL.64 [R1+0x108], R10 ;  /* 0x0001080a01007387 */ /* 0x0001e80000100a00 */
[----:B0-----:R-:W2:Y:S04]  /*15260*/  LDL.LU.64 R10, [R1+0x11a8] ;  /* 0x0011a800010a7983 */ /* 0x001ea80000300a00 */
[----:B------:R-:W4:Y:S04]  /*15270*/  LDL.LU.64 R8, [R1+0x11a0] ;  /* 0x0011a00001087983 */ /* 0x000f280000300a00 */
[----:B------:R-:W-:Y:S04]  /*15280*/  STL.64 [R1+0x1180], R6 ;  /* 0x0011800601007387 */ /* 0x000fe80000100a00 */
[----:B------:R0:W-:Y:S04]  /*15290*/  STL.64 [R1+0x1178], R4 ;  /* 0x0011780401007387 */ /* 0x0001e80000100a00 */
[----:B0-----:R-:W2:Y:S04]  /*152a0*/  LDL.LU.64 R4, [R1+0x1c0] ;  /* 0x0001c00001047983 */ /* 0x001ea80000300a00 */
[----:B------:R-:W2:Y:S01]  /*152b0*/  LDL.LU.64 R6, [R1+0x1c8] ;  /* 0x0001c80001067983 */ /* 0x000ea20000300a00 */
[----:B----4-:R-:W-:-:S03]  /*152c0*/  IMAD R16, R16, 0x100, R9 ;  /* 0x0000010010107824 */ /* 0x010fc600078e0209 */
[----:B------:R-:W4:Y:S01]  /*152d0*/  LDL.LU R9, [R1+0x1198] ;  /* 0x0011980001097983 */ /* 0x000f220000300800 */
[----:B--2---:R-:W-:Y:S01]  /*152e0*/  HMMA.16816.F32 R4, R12, R10, R4 ;  /* 0x0000000a0c04723c */ /* 0x004fe20000001804 */
[----:B------:R-:W-:-:S05]  /*152f0*/  IMAD R17, R17, 0x100, R0 ;  /* 0x0000010011117824 */ /* 0x000fca00078e0200 */
[----:B----4-:R-:W-:-:S15]  /*15300*/  HMMA.16816.F32 R24, R12, R8, R24 ;  /* 0x000000080c18723c */ /* 0x010fde0000001818 */
[----:B------:R-:W-:-:S08]  /*15310*/  NOP ;  /* 0x0000000000007918 */ /* 0x000fd00000000000 */
[----:B------:R0:W-:Y:S04]  /*15320*/  STL.64 [R1+0xf0], R24 ;  /* 0x0000f01801007387 */ /* 0x0001e80000100a00 */
[----:B------:R1:W-:Y:S04]  /*15330*/  STL.64 [R1+0xf8], R26 ;  /* 0x0000f81a01007387 */ /* 0x0003e80000100a00 */
[----:B0-----:R-:W2:Y:S04]  /*15340*/  LDL.LU.64 R24, [R1+0x1b0] ;  /* 0x0001b00001187983 */ /* 0x001ea80000300a00 */
[----:B-1----:R-:W2:Y:S04]  /*15350*/  LDL.LU.64 R26, [R1+0x1b8] ;  /* 0x0001b800011a7983 */ /* 0x002ea80000300a00 */
[----:B------:R0:W-:Y:S04]  /*15360*/  STL.64 [R1+0x1c0], R4 ;  /* 0x0001c00401007387 */ /* 0x0001e80000100a00 */
[----:B------:R1:W-:Y:S04]  /*15370*/  STL.64 [R1+0x1c8], R6 ;  /* 0x0001c80601007387 */ /* 0x0003e80000100a00 */
[----:B0-----:R-:W4:Y:S04]  /*15380*/  LDL.LU.64 R4, [R1+0xc0] ;  /* 0x0000c00001047983 */ /* 0x001f280000300a00 */
[----:B-1----:R-:W4:Y:S04]  /*15390*/  LDL.LU.64 R6, [R1+0xc8] ;  /* 0x0000c80001067983 */ /* 0x002f280000300a00 */
[----:B------:R-:W-:Y:S04]  /*153a0*/  STL.64 [R1+0x1160], R10 ;  /* 0x0011600a01007387 */ /* 0x000fe80000100a00 */
[----:B------:R0:W-:Y:S04]  /*153b0*/  STL.64 [R1+0x1158], R8 ;  /* 0x0011580801007387 */ /* 0x0001e80000100a00 */
[----:B0-----:R-:W4:Y:S04]  /*153c0*/  LDL.LU.64 R8, [R1+0xe0] ;  /* 0x0000e00001087983 */ /* 0x001f280000300a00 */
[----:B------:R-:W4:Y:S04]  /*153d0*/  LDL.LU.64 R10, [R1+0xe8] ;  /* 0x0000e800010a7983 */ /* 0x000f280000300a00 */
[----:B------:R-:W4:Y:S01]  /*153e0*/  LDL.LU R0, [R1+0x354] ;  /* 0x0003540001007983 */ /* 0x000f220000300800 */
[----:B---3--:R-:W-:-:S02]  /*153f0*/  IMAD R18, R18, 0x100, R28 ;  /* 0x0000010012127824 */ /* 0x008fc400078e021c */
[----:B------:R-:W-:Y:S01]  /*15400*/  IMAD R19, R19, 0x100, R29 ;  /* 0x0000010013137824 */ /* 0x000fe200078e021d */
[----:B--2---:R-:W-:Y:S01]  /*15410*/  HMMA.16816.F32 R24, R12, R20, R24 ;  /* 0x000000140c18723c */ /* 0x004fe20000001818 */
[----:B----4-:R-:W-:Y:S04]  /*15420*/  STL [R1+0x1140], R0 ;  /* 0x0011400001007387 */ /* 0x010fe80000100800 */
[----:B------:R-:W2:Y:S04]  /*15430*/  LDL.LU R28, [R1+0x360] ;  /* 0x00036000011c7983 */ /* 0x000ea80000300800 */
[----:B------:R-:W3:-:S14]  /*15440*/  LDL.LU R29, [R1+0x364] ;  /* 0x00036400011d7983 */ /* 0x000edc0000300800 */
[----:B------:R-:W-:Y:S04]  /*15450*/  STL.64 [R1+0x1b0], R24 ;  /* 0x0001b01801007387 */ /* 0x000fe80000100a00 */
[----:B------:R0:W-:Y:S04]  /*15460*/  STL.64 [R1+0x1b8], R26 ;  /* 0x0001b81a01007387 */ /* 0x0001e80000100a00 */
[----:B0-----:R-:W4:Y:S04]  /*15470*/  LDL.LU.64 R26, [R1+0x1190] ;  /* 0x00119000011a7983 */ /* 0x001f280000300a00 */
[----:B------:R-:W2:Y:S04]  /*15480*/  LDL.LU.64 R24, [R1+0x1188] ;  /* 0x0011880001187983 */ /* 0x000ea80000300a00 */
[----:B------:R-:W3:Y:S01]  /*15490*/  LDL.LU R0, [R1+0x314] ;  /* 0x0003140001007983 */ /* 0x000ee20000300800 */
[----:B--2---:R-:W-:Y:S03]  /*154a0*/  HMMA.16816.F32 R8, R12, R24, R8 ;  /* 0x000000180c08723c */ /* 0x004fe60000001808 */
[----:B----4-:R-:W-:-:S15]  /*154b0*/  STL.64 [R1+0x1138], R26 ;  /* 0x0011381a01007387 */ /* 0x010fde0000100a00 */
[----:B------:R-:W-:-:S05]  /*154c0*/  NOP ;  /* 0x0000000000007918 */ /* 0x000fca0000000000 */
[----:B------:R-:W-:Y:S04]  /*154d0*/  STL.64 [R1+0xe0], R8 ;  /* 0x0000e00801007387 */ /* 0x000fe80000100a00 */
[----:B------:R0:W-:Y:S04]  /*154e0*/  STL.64 [R1+0xe8], R10 ;  /* 0x0000e80a01007387 */ /* 0x0001e80000100a00 */
[----:B------:R-:W-:Y:S04]  /*154f0*/  STL.64 [R1+0x1130], R24 ;  /* 0x0011301801007387 */ /* 0x000fe80000100a00 */
[----:B------:R-:W2:Y:S04]  /*15500*/  LDL.LU R12, [R1+0x50] ;  /* 0x00005000010c7983 */ /* 0x000ea80000300800 */
[----:B------:R-:W2:Y:S04]  /*15510*/  LDL.LU R13, [R1+0x54] ;  /* 0x00005400010d7983 */ /* 0x000ea80000300800 */
[----:B------:R-:W4:Y:S04]  /*15520*/  LDL.LU R14, [R1+0x58] ;  /* 0x00005800010e7983 */ /* 0x000f280000300800 */
[----:B------:R-:W4:Y:S01]  /*15530*/  LDL.LU R15, [R1+0x5c] ;  /* 0x00005c00010f7983 */ /* 0x000f220000300800 */
[----:B------:R-:W-:-:S02]  /*15540*/  F2FP.F16.E4M3.UNPACK_B R16, R16 ;  /* 0x00000010ff10723e */ /* 0x000fc400020006ff */
[----:B------:R-:W-:Y:S02]  /*15550*/  F2FP.F16.E4M3.UNPACK_B R17, R17 ;  /* 0x00000011ff11723e */ /* 0x000fe400020006ff */
[----:B------:R-:W-:Y:S02]  /*15560*/  F2FP.F16.E4M3.UNPACK_B R18, R18 ;  /* 0x00000012ff12723e */ /* 0x000fe400020006ff */
[----:B------:R-:W-:-:S07]  /*15570*/  F2FP.F16.E4M3.UNPACK_B R19, R19 ;  /* 0x00000013ff13723e */ /* 0x000fce00020006ff */
[C---:B0-----:R-:W-:Y:S01]  /*15580*/  HMMA.16816.F32 R8, R16.reuse, R22, R4 ;  /* 0x000000161008723c */ /* 0x041fe20000001804 */
[----:B----4-:R-:W-:Y:S04]  /*15590*/  STL.64 [R1+0x1128], R14 ;  /* 0x0011280e01007387 */ /* 0x010fe80000100a00 */
[----:B--2---:R-:W-:Y:S04]  /*155a0*/  STL.64 [R1+0x1120], R12 ;  /* 0x0011200c01007387 */ /* 0x004fe80000100a00 */
[----:B------:R-:W2:Y:S04]  /*155b0*/  LDL.LU.64 R4, [R1+0xb0] ;  /* 0x0000b00001047983 */ /* 0x000ea80000300a00 */
[----:B------:R-:W2:Y:S10]  /*155c0*/  LDL.LU.64 R6, [R1+0xb8] ;  /* 0x0000b80001067983 */ /* 0x000eb40000300a00 */
[----:B------:R0:W-:Y:S04]  /*155d0*/  STL.64 [R1+0xc0], R8 ;  /* 0x0000c00801007387 */ /* 0x0001e80000100a00 */
[----:B------:R1:W-:Y:S04]  /*155e0*/  STL.64 [R1+0xc8], R10 ;  /* 0x0000c80a01007387 */ /* 0x0003e80000100a00 */
[----:B0-----:R-:W4:Y:S04]  /*155f0*/  LDL.LU.64 R8, [R1+0x60] ;  /* 0x0000600001087983 */ /* 0x001f280000300a00 */
[----:B-1----:R-:W3:Y:S04]  /*15600*/  LDL.LU.64 R10, [R1+0x68] ;  /* 0x00006800010a7983 */ /* 0x002ee80000300a00 */
[----:B---3--:R-:W-:Y:S04]  /*15610*/  STL.64 [R1+0x1170], R10 ;  /* 0x0011700a01007387 */ /* 0x008fe80000100a00 */
[----:B----4-:R0:W-:Y:S04]  /*15620*/  STL.64 [R1+0x1168], R8 ;  /* 0x0011680801007387 */ /* 0x0101e80000100a00 */
[----:B0-----:R-:W3:Y:S04]  /*15630*/  LDL.LU.64 R8, [R1+0x80] ;  /* 0x0000800001087983 */ /* 0x001ee80000300a00 */
[----:B------:R-:W3:Y:S04]  /*15640*/  LDL.LU.64 R10, [R1+0x88] ;  /* 0x00008800010a7983 */ /* 0x000ee80000300a00 */
[----:B------:R-:W4:Y:S04]  /*15650*/  LDL.LU.64 R12, [R1+0x230] ;  /* 0x00023000010c7983 */ /* 0x000f280000300a00 */
[----:B------:R-:W4:Y:S04]  /*15660*/  LDL.LU.64 R14, [R1+0x238] ;  /* 0x00023800010e7983 */ /* 0x000f280000300a00 */
[----:B------:R-:W4:Y:S04]  /*15670*/  LDL.LU R22, [R1+0x328] ;  /* 0x0003280001167983 */ /* 0x000f280000300800 */
[----:B------:R-:W3:Y:S04]  /*15680*/  LDL.LU.64 R24, [R1+0x210] ;  /* 0x0002100001187983 */ /* 0x000ee80000300a00 */
[----:B------:R-:W4:Y:S01]  /*15690*/  LDL.LU.64 R26, [R1+0x218] ;  /* 0x00021800011a7983 */ /* 0x000f220000300a00 */
[C---:B--2---:R-:W-:Y:S03]  /*156a0*/  HMMA.16816.F32 R4, R16.reuse, R2, R4 ;  /* 0x000000021004723c */ /* 0x044fe60000001804 */
[----:B----4-:R-:W-:Y:S04]  /*156b0*/  STL.64 [R1+0x1150], R26 ;  /* 0x0011501a01007387 */ /* 0x010fe80000100a00 */
[----:B---3--:R0:W-:Y:S04]  /*156c0*/  STL.64 [R1+0x1148], R24 ;  /* 0x0011481801007387 */ /* 0x0081e80000100a00 */
[----:B0-----:R-:W2:Y:S04]  /*156d0*/  LDL.LU.64 R24, [R1+0x220] ;  /* 0x0002200001187983 */ /* 0x001ea80000300a00 */
[----:B------:R-:W2:Y:S04]  /*156e0*/  LDL.LU.64 R26, [R1+0x228] ;  /* 0x00022800011a7983 */ /* 0x000ea80000300a00 */
[----:B------:R-:W3:Y:S04]  /*156f0*/  LDL.LU R23, [R1+0x350] ;  /* 0x0003500001177983 */ /* 0x000ee80000300800 */
[----:B------:R-:W-:Y:S04]  /*15700*/  STL.64 [R1+0xb0], R4 ;  /* 0x0000b00401007387 */ /* 0x000fe80000100a00 */
[----:B------:R0:W-:Y:S04]  /*15710*/  STL.64 [R1+0xb8], R6 ;  /* 0x0000b80601007387 */ /* 0x0001e80000100a00 */
[----:B0-----:R-:W4:Y:S04]  /*15720*/  LDL.LU.64 R6, [R1+0x1180] ;  /* 0x0011800001067983 */ /* 0x001f280000300a00 */
[----:B------:R-:W2:Y:S04]  /*15730*/  LDL.LU.64 R4, [R1+0x1178] ;  /* 0x0011780001047983 */ /* 0x000ea80000300a00 */
[----:B------:R-:W3:Y:S04]  /*15740*/  LDL.LU R2, [R1+0x320] ;  /* 0x0003200001027983 */ /* 0x000ee80000300800 */
[----:B------:R-:W3:Y:S01]  /*15750*/  LDL.LU R3, [R1+0x32c] ;  /* 0x00032c0001037983 */ /* 0x000ee20000300800 */
[----:B--2---:R-:W-:-:S15]  /*15760*/  HMMA.16816.F32 R8, R16, R4, R8 ;  /* 0x000000041008723c */ /* 0x004fde0000001808 */
[----:B------:R-:W-:-:S08]  /*15770*/  NOP ;  /* 0x0000000000007918 */ /* 0x000fd00000000000 */
[----:B------:R-:W-:Y:S04]  /*15780*/  STL.64 [R1+0x80], R8 ;  /* 0x0000800801007387 */ /* 0x000fe80000100a00 */
[----:B------:R0:W-:Y:S04]  /*15790*/  STL.64 [R1+0x88], R10 ;  /* 0x0000880a01007387 */ /* 0x0001e80000100a00 */
[----:B0-----:R-:W4:Y:S04]  /*157a0*/  LDL.LU.64 R10, [R1+0x1170] ;  /* 0x00117000010a7983 */ /* 0x001f280000300a00 */
[----:B------:R-:W4:Y:S04]  /*157b0*/  LDL.LU.64 R8, [R1+0x1168] ;  /* 0x0011680001087983 */ /* 0x000f280000300a00 */
[----:B------:R-:W2:Y:S04]  /*157c0*/  LDL.LU R4, [R1+0x310] ;  /* 0x0003100001047983 */ /* 0x000ea80000300800 */
[----:B------:R-:W3:Y:S01]  /*157d0*/  LDL.LU R5, [R1+0x318] ;  /* 0x0003180001057983 */ /* 0x000ee20000300800 */
[----:B----4-:R-:W-:-:S15]  /*157e0*/  HMMA.16816.F32 R8, R16, R6, R8 ;  /* 0x000000061008723c */ /* 0x010fde0000001808 */
[----:B------:R-:W-:-:S08]  /*157f0*/  NOP ;  /* 0x0000000000007918 */ /* 0x000fd00000000000 */
[----:B------:R-:W-:Y:S04]  /*15800*/  STL.64 [R1+0x60], R8 ;  /* 0x0000600801007387 */ /* 0x000fe80000100a00 */
[----:B------:R0:W-:Y:S04]  /*15810*/  STL.64 [R1+0x68], R10 ;  /* 0x0000680a01007387 */ /* 0x0001e80000100a00 */
[----:B0-----:R-:W4:Y:S04]  /*15820*/  LDL.LU.64 R10, [R1+0x1160] ;  /* 0x00116000010a7983 */ /* 0x001f280000300a00 */
[----:B------:R-:W2:Y:S04]  /*15830*/  LDL.LU.64 R8, [R1+0x1158] ;  /* 0x0011580001087983 */ /* 0x000ea80000300a00 */
[----:B------:R-:W3:Y:S04]  /*15840*/  LDL.LU R6, [R1+0x31c] ;  /* 0x00031c0001067983 */ /* 0x000ee80000300800 */
[----:B------:R-:W3:Y:S01]  /*15850*/  LDL.LU R7, [R1+0x324] ;  /* 0x0003240001077983 */ /* 0x000ee20000300800 */
[C---:B--2---:R-:W-:Y:S06]  /*15860*/  HMMA.16816.F32 R12, R16.reuse, R8, R12 ;  /* 0x00000008100c723c */ /* 0x044fec000000180c */
[----:B----4-:R-:W-:-:S15]  /*15870*/  HMMA.16816.F32 R8, R16, R10, R24 ;  /* 0x0000000a1008723c */ /* 0x010fde0000001818 */
[----:B------:R-:W-:-:S02]  /*15880*/  NOP ;  /* 0x0000000000007918 */ /* 0x000fc40000000000 */
[----:B------:R0:W-:Y:S04]  /*15890*/  STL.64 [R1+0x40], R12 ;  /* 0x0000400c01007387 */ /* 0x0001e80000100a00 */
[----:B------:R1:W-:Y:S04]  /*158a0*/  STL.64 [R1+0x48], R14 ;  /* 0x0000480e01007387 */ /* 0x0003e80000100a00 */
[----:B0-----:R-:W2:Y:S04]  /*158b0*/  LDL.LU.64 R12, [R1+0xa0] ;  /* 0x0000a000010c7983 */ /* 0x001ea80000300a00 */
[----:B-1----:R-:W2:Y:S04]  /*158c0*/  LDL.LU.64 R14, [R1+0xa8] ;  /* 0x0000a800010e7983 */ /* 0x002ea80000300a00 */
[----:B------:R-:W4:Y:S04]  /*158d0*/  LDL.LU.64 R26, [R1+0x1150] ;  /* 0x00115000011a7983 */ /* 0x000f280000300a00 */
[----:B------:R-:W4:Y:S04]  /*158e0*/  LDL.LU.64 R24, [R1+0x1148] ;  /* 0x0011480001187983 */ /* 0x000f280000300a00 */
[----:B------:R0:W-:Y:S04]  /*158f0*/  STL.64 [R1+0x10], R8 ;  /* 0x0000100801007387 */ /* 0x0001e80000100a00 */
[----:B------:R1:W-:Y:S01]  /*15900*/  STL.64 [R1+0x18], R10 ;  /* 0x0000180a01007387 */ /* 0x0003e20000100a00 */
[----:B------:R-:W-:-:S03]  /*15910*/  IMAD R4, R4, 0x100, R0 ;  /* 0x0000010004047824 */ /* 0x000fc600078e0200 */
[----:B0-----:R-:W2:Y:S04]  /*15920*/  LDL.LU R8, [R1+0x20] ;  /* 0x0000200001087983 */ /* 0x001ea80000300800 */
[----:B------:R-:W2:Y:S04]  /*15930*/  LDL.LU R9, [R1+0x24] ;  /* 0x0000240001097983 */ /* 0x000ea80000300800 */
[----:B-1----:R-:W2:Y:S04]  /*15940*/  LDL.LU R10, [R1+0x28] ;  /* 0x00002800010a7983 */ /* 0x002ea80000300800 */
[----:B------:R-:W2:Y:S04]  /*15950*/  LDL.LU R11, [R1+0x2c] ;  /* 0x00002c00010b7983 */ /* 0x000ea80000300800 */
[----:B------:R-:W2:Y:S01]  /*15960*/  LDL.LU R0, [R1+0x1140] ;  /* 0x0011400001007983 */ /* 0x000ea20000300800 */
[----:B----4-:R-:W-:-:S15]  /*15970*/  HMMA.16816.F32 R24, R16, R20, R24 ;  /* 0x000000141018723c */ /* 0x010fde0000001818 */
[----:B------:R-:W-:-:S08]  /*15980*/  NOP ;  /* 0x0000000000007918 */ /* 0x000fd00000000000 */
[----:B------:R-:W-:Y:S04]  /*15990*/  STL.64 [R1], R24 ;  /* 0x0000001801007387 */ /* 0x000fe80000100a00 */
[----:B------:R0:W-:Y:S04]  /*159a0*/  STL.64 [R1+0x8], R26 ;  /* 0x0000081a01007387 */ /* 0x0001e80000100a00 */
[----:B0-----:R-:W4:Y:S04]  /*159b0*/  LDL.LU.64 R26, [R1+0x1138] ;  /* 0x00113800011a7983 */ /* 0x001f280000300a00 */
[----:B------:R-:W2:Y:S01]  /*159c0*/  LDL.LU.64 R24, [R1+0x1130] ;  /* 0x0011300001187983 */ /* 0x000ea20000300a00 */
[----:B---3--:R-:W-:-:S02]  /*159d0*/  IMAD R5, R5, 0x100, R6 ;  /* 0x0000010005057824 */ /* 0x008fc400078e0206 */
[----:B------:R-:W-:Y:S02]  /*159e0*/  IMAD R6, R2, 0x100, R7 ;  /* 0x0000010002067824 */ /* 0x000fe400078e0207 */
[----:B------:R-:W-:Y:S01]  /*159f0*/  IMAD R7, R22, 0x100, R3 ;  /* 0x0000010016077824 */ /* 0x000fe200078e0203 */
[----:B------:R-:W-:Y:S02]  /*15a00*/  F2FP.F16.E4M3.UNPACK_B R4, R4 ;  /* 0x00000004ff04723e */ /* 0x000fe400020006ff */
[----:B------:R-:W-:Y:S02]  /*15a10*/  F2FP.F16.E4M3.UNPACK_B R5, R5 ;  /* 0x00000005ff05723e */ /* 0x000fe400020006ff */
[----:B------:R-:W-:Y:S02]  /*15a20*/  F2FP.F16.E4M3.UNPACK_B R6, R6 ;  /* 0x00000006ff06723e */ /* 0x000fe400020006ff */
[----:B------:R-:W-:Y:S01]  /*15a30*/  F2FP.F16.E4M3.UNPACK_B R7, R7 ;  /* 0x00000007ff07723e */ /* 0x000fe200020006ff */
[----:B--2---:R-:W-:Y:S01]  /*15a40*/  HMMA.16816.F32 R16, R16, R24, R12 ;  /* 0x000000181010723c */ /* 0x004fe2000000180c */
[----:B------:R-:W2:Y:S04]  /*15a50*/  LDL.LU.64 R14, [R1+0x1128] ;  /* 0x00112800010e7983 */ /* 0x000ea80000300a00 */
[----:B------:R-:W2:Y:S01]  /*15a60*/  LDL.LU.64 R12, [R1+0x1120] ;  /* 0x00112000010c7983 */ /* 0x000ea20000300a00 */
[----:B----4-:R-:W-:-:S02]  /*15a70*/  F2FP.F16.E4M3.UNPACK_B R26, R26.H1 ;  /* 0x0000001aff1a723e */ /* 0x010fc400030006ff */
[----:B------:R-:W-:-:S07]  /*15a80*/  F2FP.F16.E4M3.UNPACK_B R27, R27.H1 ;  /* 0x0000001bff1b723e */ /* 0x000fce00030006ff */
[----:B------:R-:W-:Y:S01]  /*15a90*/  HMMA.16816.F32 R8, R4, R26, R8 ;  /* 0x0000001a0408723c */ /* 0x000fe20000001808 */
[----:B------:R-:W-:Y:S02]  /*15aa0*/  F2FP.F16.E4M3.UNPACK_B R20, R23.H1 ;  /* 0x00000017ff14723e */ /* 0x000fe400030006ff */
[----:B------:R-:W-:-:S05]  /*15ab0*/  F2FP.F16.E4M3.UNPACK_B R21, R0.H1 ;  /* 0x00000000ff15723e */ /* 0x000fca00030006ff */
[----:B------:R-:W-:Y:S04]  /*15ac0*/  STL.64 [R1+0x30], R16 ;  /* 0x0000301001007387 */ /* 0x000fe80000100a00 */
[----:B------:R-:W-:Y:S04]  /*15ad0*/  STL.64 [R1+0x38], R18 ;  /* 0x0000381201007387 */ /* 0x000fe80000100a00 */
[----:B------:R-:W-:Y:S07]  /*15ae0*/  STL.64 [R1+0x10b0], R26 ;  /* 0x0010b01a01007387 */ /* 0x000fee0000100a00 */
[----:B------:R-:W-:Y:S04]  /*15af0*/  STL.64 [R1+0xa0], R8 ;  /* 0x0000a00801007387 */ /* 0x000fe80000100a00 */
[----:B------:R2:W-:Y:S04]  /*15b00*/  STL.64 [R1+0xa8], R10 ;  /* 0x0000a80a01007387 */ /* 0x0005e80000100a00 */
[----:B------:R-:W3:Y:S01]  /*15b10*/  LDL.LU R24, [R1+0x1a0] ;  /* 0x0001a00001187983 */ /* 0x000ee20000300800 */
[----:B--2---:R-:W-:-:S15]  /*15b20*/  HMMA.16816.F32 R8, R4, R20, R12 ;  /* 0x000000140408723c */ /* 0x004fde000000180c */
[----:B------:R-:W-:-:S08]  /*15b30*/  NOP ;  /* 0x0000000000007918 */ /* 0x000fd00000000000 */
[----:B------:R-:W-:Y:S04]  /*15b40*/  STL.64 [R1+0x50], R8 ;  /* 0x0000500801007387 */ /* 0x000fe80000100a00 */
[----:B------:R-:W-:Y:S04]  /*15b50*/  STL.64 [R1+0x58], R10 ;  /* 0x0000580a01007387 */ /* 0x000fe80000100a00 */
[----:B------:R-:W3:Y:S04]  /*15b60*/  LDL.LU R25, [R1+0x1a4] ;  /* 0x0001a40001197983 */ /* 0x000ee80000300800 */
[----:B------:R-:W2:Y:S04]  /*15b70*/  LDL.LU R26, [R1+0x1a8] ;  /* 0x0001a800011a7983 */ /* 0x000ea80000300800 */
[----:B------:R-:W2:Y:S01]  /*15b80*/  LDL.LU R27, [R1+0x1ac] ;  /* 0x0001ac00011b7983 */ /* 0x000ea20000300800 */
[----:B------:R-:W-:-:S03]  /*15b90*/  F2FP.F16.E4M3.UNPACK_B R19, R29.H1 ;  /* 0x0000001dff13723e */ /* 0x000fc600030006ff */
[----:B--2---:R-:W-:Y:S04]  /*15ba0*/  STL.64 [R1+0x10c0], R26 ;  /* 0x0010c01a01007387 */ /* 0x004fe80000100a00 */
[----:B---3--:R0:W-:Y:S04]  /*15bb0*/  STL.64 [R1+0x10b8], R24 ;  /* 0x0010b81801007387 */ /* 0x0081e80000100a00 */
[----:B0-----:R-:W2:Y:S04]  /*15bc0*/  LDL.LU R24, [R1+0x1f0] ;  /* 0x0001f00001187983 */ /* 0x001ea80000300800 */
[----:B------:R-:W2:Y:S04]  /*15bd0*/  LDL.LU R25, [R1+0x1f4] ;  /* 0x0001f40001197983 */ /* 0x000ea80000300800 */
[----:B------:R-:W3:Y:S04]  /*15be0*/  LDL.LU R26, [R1+0x1f8] ;  /* 0x0001f800011a7983 */ /* 0x000ee80000300800 */
[----:B------:R-:W3:Y:S04]  /*15bf0*/  LDL.LU R27, [R1+0x1fc] ;  /* 0x0001fc00011b7983 */ /* 0x000ee80000300800 */
[----:B------:R-:W4:Y:S04]  /*15c00*/  LDL.LU R16, [R1+0x370] ;  /* 0x0003700001107983 */ /* 0x000f280000300800 */
[----:B------:R-:W4:Y:S04]  /*15c10*/  LDL.LU R17, [R1+0x374] ;  /* 0x0003740001117983 */ /* 0x000f280000300800 */
[----:B------:R-:W2:Y:S04]  /*15c20*/  LDL.LU R12, [R1+0x330] ;  /* 0x00033000010c7983 */ /* 0x000ea80000300800 */
[----:B------:R-:W3:Y:S01]  /*15c30*/  LDL.LU R29, [R1+0x33c] ;  /* 0x00033c00011d7983 */ /* 0x000ee20000300800 */
[----:B------:R-:W-:-:S03]  /*15c40*/  F2FP.F16.E4M3.UNPACK_B R18, R28.H1 ;  /* 0x0000001cff12723e */ /* 0x000fc600030006ff */
[----:B---3--:R0:W-:Y:S04]  /*15c50*/  STL [R1+0x1108], R29 ;  /* 0x0011081d01007387 */ /* 0x0081e80000100800 */
[----:B0-----:R-:W3:Y:S04]  /*15c60*/  LDL.LU R29, [R1+0x334] ;  /* 0x00033400011d7983 */ /* 0x001ee80000300800 */
[----:B------:R-:W2:Y:S04]  /*15c70*/  LDL.LU R13, [R1+0x338] ;  /* 0x00033800010d7983 */ /* 0x000ea80000300800 */
[----:B------:R-:W3:Y:S04]  /*15c80*/  LDL.LU R28, [R1+0x3dc] ;  /* 0x0003dc00011c7983 */ /* 0x000ee80000300800 */
[----:B------:R-:W4:Y:S04]  /*15c90*/  LDL.LU R14, [R1+0x3d8] ;  /* 0x0003d800010e7983 */ /* 0x000f280000300800 */
[----:B------:R-:W3:Y:S04]  /*15ca0*/  LDL.LU R10, [R1+0x380] ;  /* 0x00038000010a7983 */ /* 0x000ee80000300800 */
[----:B------:R-:W3:Y:S04]  /*15cb0*/  LDL.LU R11, [R1+0x384] ;  /* 0x00038400010b7983 */ /* 0x000ee80000300800 */
[----:B------:R-:W3:Y:S04]  /*15cc0*/  LDL.LU R0, [R1+0x3e4] ;  /* 0x0003e40001007983 */ /* 0x000ee80000300800 */
[----:B------:R-:W4:Y:S04]  /*15cd0*/  LDL.LU R15, [R1+0x3e0] ;  /* 0x0003e000010f7983 */ /* 0x000f280000300800 */
[----:B----4-:R-:W-:Y:S04]  /*15ce0*/  STL.64 [R1+0x1118], R14 ;  /* 0x0011180e01007387 */ /* 0x010fe80000100a00 */
[----:B--2---:R0:W-:Y:S04]  /*15cf0*/  STL.64 [R1+0x1110], R12 ;  /* 0x0011100c01007387 */ /* 0x0041e80000100a00 */
[----:B0-----:R-:W2:Y:S04]  /*15d00*/  LDL.LU R12, [R1+0x70] ;  /* 0x00007000010c7983 */ /* 0x001ea80000300800 */
[----:B------:R-:W2:Y:S04]  /*15d10*/  LDL.LU R13, [R1+0x74] ;  /* 0x00007400010d7983 */ /* 0x000ea80000300800 */
[----:B------:R-:W2:Y:S04]  /*15d20*/  LDL.LU R14, [R1+0x78] ;  /* 0x00007800010e7983 */ /* 0x000ea80000300800 */
[----:B------:R-:W2:Y:S04]  /*15d30*/  LDL.LU R15, [R1+0x7c] ;  /* 0x00007c00010f7983 */ /* 0x000ea80000300800 */
[----:B------:R-:W4:Y:S04]  /*15d40*/  LDL.LU R8, [R1+0x390] ;  /* 0x0003900001087983 */ /* 0x000f280000300800 */
[----:B------:R-:W4:Y:S04]  /*15d50*/  LDL.LU R9, [R1+0x394] ;  /* 0x0003940001097983 */ /* 0x000f280000300800 */
[----:B------:R-:W4:Y:S04]  /*15d60*/  LDL.LU R2, [R1+0x3a0] ;  /* 0x0003a00001027983 */ /* 0x000f280000300800 */
[----:B------:R-:W4:Y:S04]  /*15d70*/  LDL.LU R3, [R1+0x3a4] ;  /* 0x0003a40001037983 */ /* 0x000f280000300800 */
[----:B------:R-:W3:Y:S04]  /*15d80*/  LDL.LU R22, [R1+0x3b0] ;  /* 0x0003b00001167983 */ /* 0x000ee80000300800 */
[----:B------:R-:W3:Y:S04]  /*15d90*/  LDL.LU R23, [R1+0x3b4] ;  /* 0x0003b40001177983 */ /* 0x000ee80000300800 */
[----:B---3--:R-:W-:Y:S04]  /*15da0*/  STL.64 [R1+0x10e0], R22 ;  /* 0x0010e01601007387 */ /* 0x008fe80000100a00 */
[----:B------:R0:W-:Y:S04]  /*15db0*/  STL.64 [R1+0x10d8], R20 ;  /* 0x0010d81401007387 */ /* 0x0001e80000100a00 */
[----:B0-----:R-:W3:Y:S04]  /*15dc0*/  LDL.LU R20, [R1+0xd0] ;  /* 0x0000d00001147983 */ /* 0x001ee80000300800 */
[----:B------:R-:W3:Y:S04]  /*15dd0*/  LDL.LU R21, [R1+0xd4] ;  /* 0x0000d40001157983 */ /* 0x000ee80000300800 */
[----:B------:R-:W4:Y:S04]  /*15de0*/  LDL.LU R22, [R1+0xd8] ;  /* 0x0000d80001167983 */ /* 0x000f280000300800 */
[----:B------:R-:W4:Y:S01]  /*15df0*/  LDL.LU R23, [R1+0xdc] ;  /* 0x0000dc0001177983 */ /* 0x000f220000300800 */
[----:B--2---:R-:W-:Y:S03]  /*15e00*/  HMMA.16816.F32 R12, R4, R18, R12 ;  /* 0x00000012040c723c */ /* 0x004fe6000000180c */
[----:B----4-:R-:W-:Y:S04]  /*15e10*/  STL.64 [R1+0x10f8], R22 ;  /* 0x0010f81601007387 */ /* 0x010fe80000100a00 */
[----:B---3--:R0:W-:Y:S04]  /*15e20*/  STL.64 [R1+0x10f0], R20 ;  /* 0x0010f01401007387 */ /* 0x0081e80000100a00 */
[----:B0-----:R-:W2:Y:S04]  /*15e30*/  LDL.LU R20, [R1+0x90] ;  /* 0x0000900001147983 */ /* 0x001ea80000300800 */
[----:B------:R-:W2:Y:S04]  /*15e40*/  LDL.LU R21, [R1+0x94] ;  /* 0x0000940001157983 */ /* 0x000ea80000300800 */
[----:B------:R-:W2:Y:S04]  /*15e50*/  LDL.LU R22, [R1+0x98] ;  /* 0x0000980001167983 */ /* 0x000ea80000300800 */
[----:B------:R-:W2:Y:S04]  /*15e60*/  LDL.LU R23, [R1+0x9c] ;  /* 0x00009c0001177983 */ /* 0x000ea80000300800 */
[----:B------:R-:W-:Y:S04]  /*15e70*/  STL.64 [R1+0x10d0], R26 ;  /* 0x0010d01a01007387 */ /* 0x000fe80000100a00 */
[----:B------:R0:W-:Y:S04]  /*15e80*/  STL.64 [R1+0x10c8], R24 ;  /* 0x0010c81801007387 */ /* 0x0001e80000100a00 */
[----:B0-----:R-:W3:Y:S04]  /*15e90*/  LDL.LU R24, [R1+0x200] ;  /* 0x0002000001187983 */ /* 0x001ee80000300800 */
[----:B------:R-:W3:Y:S04]  /*15ea0*/  LDL.LU R25, [R1+0x204] ;  /* 0x0002040001197983 */ /* 0x000ee80000300800 */
[----:B------:R-:W3:Y:S04]  /*15eb0*/  LDL.LU R26, [R1+0x208] ;  /* 0x00020800011a7983 */ /* 0x000ee80000300800 */
[----:B------:R-:W3:Y:S04]  /*15ec0*/  LDL.LU R27, [R1+0x20c] ;  /* 0x00020c00011b7983 */ /* 0x000ee80000300800 */
[----:B------:R-:W-:Y:S04]  /*15ed0*/  STL.64 [R1+0x70], R12 ;  /* 0x0000700c01007387 */ /* 0x000fe80000100a00 */
[----:B------:R0:W-:Y:S04]  /*15ee0*/  STL.64 [R1+0x78], R14 ;  /* 0x0000780e01007387 */ /* 0x0001e80000100a00 */
[----:B0-----:R-:W4:Y:S04]  /*15ef0*/  LDL.LU.64 R14, [R1+0x1118] ;  /* 0x00111800010e7983 */ /* 0x001f280000300a00 */
[----:B------:R-:W2:Y:S01]  /*15f00*/  LDL.LU.64 R12, [R1+0x1110] ;  /* 0x00111000010c7983 */ /* 0x000ea20000300a00 */
[----:B------:R-:W-:-:S02]  /*15f10*/  F2FP.F16.E4M3.UNPACK_B R16, R16.H1 ;  /* 0x00000010ff10723e */ /* 0x000fc400030006ff */
[----:B------:R-:W-:Y:S01]  /*15f20*/  F2FP.F16.E4M3.UNPACK_B R17, R17.H1 ;  /* 0x00000011ff11723e */ /* 0x000fe200030006ff */
[----:B--2---:R-:W-:Y:S02]  /*15f30*/  IMAD R12, R12, 0x100, R29 ;  /* 0x000001000c0c7824 */ /* 0x004fe400078e021d */
[----:B------:R-:W2:Y:S04]  /*15f40*/  LDL.LU R29, [R1+0x1108] ;  /* 0x00110800011d7983 */ /* 0x000ea80000300800 */
[----:B------:R-:W-:Y:S01]  /*15f50*/  HMMA.16816.F32 R20, R4, R16, R20 ;  /* 0x000000100414723c */ /* 0x000fe20000001814 */
[----:B----4-:R-:W-:Y:S02]  /*15f60*/  IMAD R14, R14, 0x100, R28 ;  /* 0x000001000e0e7824 */ /* 0x010fe400078e021c */
[----:B--2---:R-:W-:-:S02]  /*15f70*/  IMAD R13, R13, 0x100, R29 ;  /* 0x000001000d0d7824 */ /* 0x004fc400078e021d */
[----:B------:R-:W2:Y:S04]  /*15f80*/  LDL.LU R29, [R1+0x1104] ;  /* 0x00110400011d7983 */ /* 0x000ea80000300800 */
[----:B------:R-:W4:-:S14]  /*15f90*/  LDL.LU R28, [R1+0x1100] ;  /* 0x00110000011c7983 */ /* 0x000f1c0000300800 */
[----:B------:R-:W-:Y:S04]  /*15fa0*/  STL.64 [R1+0x90], R20 ;  /* 0x0000901401007387 */ /* 0x000fe80000100a00 */
[----:B------:R0:W-:Y:S04]  /*15fb0*/  STL.64 [R1+0x98], R22 ;  /* 0x0000981601007387 */ /* 0x0001e80000100a00 */
[----:B0-----:R-:W2:Y:S04]  /*15fc0*/  LDL.LU.64 R22, [R1+0x10f8] ;  /* 0x0010f80001167983 */ /* 0x001ea80000300a00 */
[----:B------:R-:W2:Y:S01]  /*15fd0*/  LDL.LU.64 R20, [R1+0x10f0] ;  /* 0x0010f00001147983 */ /* 0x000ea20000300a00 */
[----:B------:R-:W-:-:S02]  /*15fe0*/  F2FP.F16.E4M3.UNPACK_B R10, R10.H1 ;  /* 0x0000000aff0a723e */ /* 0x000fc400030006ff */
[----:B------:R-:W-:Y:S02]  /*15ff0*/  F2FP.F16.E4M3.UNPACK_B R11, R11.H1 ;  /* 0x0000000bff0b723e */ /* 0x000fe400030006ff */
[----:B------:R-:W-:Y:S02]  /*16000*/  F2FP.F16.E4M3.UNPACK_B R8, R8.H1 ;  /* 0x00000008ff08723e */ /* 0x000fe400030006ff */
[----:B------:R-:W-:-:S07]  /*16010*/  F2FP.F16.E4M3.UNPACK_B R9, R9.H1 ;  /* 0x00000009ff09723e */ /* 0x000fce00030006ff */
[----:B---3--:R-:W-:Y:S01]  /*16020*/  HMMA.16816.F32 R24, R4, R8, R24 ;  /* 0x000000080418723c */ /* 0x008fe20000001818 */
[----:B------:R-:W-:Y:S04]  /*16030*/  STL.64 [R1+0x1098], R18 ;  /* 0x0010981201007387 */ /* 0x000fe80000100a00 */
[----:B------:R0:W-:Y:S01]  /*16040*/  STL.64 [R1+0x1090], R16 ;  /* 0x0010901001007387 */ /* 0x0001e20000100a00 */
[----:B------:R-:W-:-:S03]  /*16050*/  IMAD R15, R15, 0x100, R0 ;  /* 0x000001000f0f7824 */ /* 0x000fc600078e0200 */
[----:B0-----:R-:W3:Y:S04]  /*16060*/  LDL.LU R16, [R1+0x190] ;  /* 0x0001900001107983 */ /* 0x001ee80000300800 */
[----:B------:R-:W3:Y:S04]  /*16070*/  LDL.LU R17, [R1+0x194] ;  /* 0x0001940001117983 */ /* 0x000ee80000300800 */
[----:B------:R-:W3:Y:S04]  /*16080*/  LDL.LU R18, [R1+0x198] ;  /* 0x0001980001127983 */ /* 0x000ee80000300800 */
[----:B------:R-:W3:Y:S04]  /*16090*/  LDL.LU R19, [R1+0x19c] ;  /* 0x00019c0001137983 */ /* 0x000ee80000300800 */
[----:B------:R-:W4:Y:S01]  /*160a0*/  LDL.LU R0, [R1+0x10e8] ;  /* 0x0010e80001007983 */ /* 0x000f220000300800 */
[----:B--2---:R-:W-:-:S15]  /*160b0*/  HMMA.16816.F32 R20, R4, R10, R20 ;  /* 0x0000000a0414723c */ /* 0x004fde0000001814 */
[----:B------:R-:W-:-:S08]  /*160c0*/  NOP ;  /* 0x0000000000007918 */ /* 0x000fd00000000000 */
[----:B------:R-:W-:Y:S04]  /*160d0*/  STL.64 [R1+0xd0], R20 ;  /* 0x0000d01401007387 */ /* 0x000fe80000100a00 */
[----:B------:R0:W-:Y:S04]  /*160e0*/  STL.64 [R1+0xd8], R22 ;  /* 0x0000d81601007387 */ /* 0x0001e80000100a00 */
[----:B0-----:R-:W2:Y:S04]  /*160f0*/  LDL.LU.64 R22, [R1+0x10e0] ;  /* 0x0010e00001167983 */ /* 0x001ea80000300a00 */
[----:B------:R-:W4:Y:S04]  /*16100*/  LDL.LU.64 R20, [R1+0x10d8] ;  /* 0x0010d80001147983 */ /* 0x000f280000300a00 */
[----:B------:R-:W-:Y:S04]  /*16110*/  STL [R1+0x1068], R11 ;  /* 0x0010680b01007387 */ /* 0x000fe80000100800 */
[----:B------:R-:W-:Y:S04]  /*16120*/  STL.64 [R1+0x330], R24 ;  /* 0x0003301801007387 */ /* 0x000fe80000100a00 */
[----:B------:R0:W-:Y:S04]  /*16130*/  STL.64 [R1+0x338], R26 ;  /* 0x0003381a01007387 */ /* 0x0001e80000100a00 */
[----:B0-----:R-:W3:Y:S04]  /*16140*/  LDL.LU.64 R26, [R1+0x10d0] ;  /* 0x0010d000011a7983 */ /* 0x001ee80000300a00 */
[----:B------:R-:W3:Y:S01]  /*16150*/  LDL.LU.64 R24, [R1+0x10c8] ;  /* 0x0010c80001187983 */ /* 0x000ee20000300a00 */
[----:B------:R-:W-:-:S02]  /*16160*/  F2FP.F16.E4M3.UNPACK_B R2, R2.H1 ;  /* 0x00000002ff02723e */ /* 0x000fc400030006ff */
[----:B------:R-:W-:-:S07]  /*16170*/  F2FP.F16.E4M3.UNPACK_B R3, R3.H1 ;  /* 0x00000003ff03723e */ /* 0x000fce00030006ff */
[----:B---3--:R-:W-:-:S15]  /*16180*/  HMMA.16816.F32 R24, R4, R2, R24 ;  /* 0x000000020418723c */ /* 0x008fde0000001818 */
[----:B------:R-:W-:-:S08]  /*16190*/  NOP ;  /* 0x0000000000007918 */ /* 0x000fd00000000000 */
[----:B------:R-:W-:Y:S04]  /*161a0*/  STL.64 [R1+0x320], R24 ;  /* 0x0003201801007387 */ /* 0x000fe80000100a00 */
[----:B------:R0:W-:Y:S04]  /*161b0*/  STL.64 [R1+0x328], R26 ;  /* 0x0003281a01007387 */ /* 0x0001e80000100a00 */
[----:B0-----:R-:W3:Y:S04]  /*161c0*/  LDL.LU.64 R26, [R1+0x10c0] ;  /* 0x0010c000011a7983 */ /* 0x001ee80000300a00 */
[----:B------:R-:W3:Y:S01]  /*161d0*/  LDL.LU.64 R24, [R1+0x10b8] ;  /* 0x0010b80001187983 */ /* 0x000ee20000300a00 */
[----:B--2---:R-:W-:-:S02]  /*161e0*/  F2FP.F16.E4M3.UNPACK_B R22, R22.H1 ;  /* 0x00000016ff16723e */ /* 0x004fc400030006ff */
[----:B------:R-:W-:Y:S02]  /*161f0*/  F2FP.F16.E4M3.UNPACK_B R23, R23.H1 ;  /* 0x00000017ff17723e */ /* 0x000fe400030006ff */
[----:B------:R-:W-:Y:S02]  /*16200*/  F2FP.F16.E4M3.UNPACK_B R12, R12 ;  /* 0x0000000cff0c723e */ /* 0x000fe400020006ff */
[----:B------:R-:W-:Y:S02]  /*16210*/  F2FP.F16.E4M3.UNPACK_B R13, R13 ;  /* 0x0000000dff0d723e */ /* 0x000fe400020006ff */
[----:B------:R-:W-:Y:S02]  /*16220*/  F2FP.F16.E4M3.UNPACK_B R14, R14 ;  /* 0x0000000eff0e723e */ /* 0x000fe400020006ff */
[----:B------:R-:W-:Y:S01]  /*16230*/  F2FP.F16.E4M3.UNPACK_B R15, R15 ;  /* 0x0000000fff0f723e */ /* 0x000fe200020006ff */
[----:B---3--:R-:W-:Y:S01]  /*16240*/  HMMA.16816.F32 R4, R4, R22, R24 ;  /* 0x000000160404723c */ /* 0x008fe20000001818 */
[----:B------:R-:W2:-:S15]  /*16250*/  LDL.LU.64 R26, [R1+0x10b0] ;  /* 0x0010b000011a7983 */ /* 0x000e9e0000300a00 */
[----:B------:R-:W-:-:S07]  /*16260*/  NOP ;  /* 0x0000000000007918 */ /* 0x000fce0000000000 */
[----:B------:R-:W-:Y:S04]  /*16270*/  STL.64 [R1+0x2d0], R4 ;  /* 0x0002d00401007387 */ /* 0x000fe80000100a00 */
[----:B------:R2:W-:Y:S02]  /*16280*/  STL.64 [R1+0x2d8], R6 ;  /* 0x0002d80601007387 */ /* 0x0005e40000100a00 */
[----:B--2---:R-:W-:Y:S06]  /*16290*/  HMMA.16816.F32 R4, R12, R26, R16 ;  /* 0x0000001a0c04723c */ /* 0x004fec0000001810 */
[----:B------:R0:W-:Y:S04]  /*162a0*/  STL.64 [R1+0x1030], R26 ;  /* 0x0010301a01007387 */ /* 0x0001e80000100a00 */
[----:B------:R-:W2:-:S13]  /*162b0*/  LDL.LU R24, [R1+0x140] ;  /* 0x0001400001187983 */ /* 0x000e9a0000300800 */
[----:B------:R-:W-:Y:S04]  /*162c0*/  STL.64 [R1+0x2c0], R4 ;  /* 0x0002c00401007387 */ /* 0x000fe80000100a00 */
[----:B------:R1:W-:Y:S04]  /*162d0*/  STL.64 [R1+0x2c8], R6 ;  /* 0x0002c80601007387 */ /* 0x0003e80000100a00 */
[----:B------:R-:W2:Y:S04]  /*162e0*/  LDL.LU R25, [R1+0x144] ;  /* 0x0001440001197983 */ /* 0x000ea80000300800 */
[----:B0-----:R-:W3:Y:S04]  /*162f0*/  LDL.LU R26, [R1+0x148] ;  /* 0x00014800011a7983 */ /* 0x001ee80000300800 */
[----:B------:R-:W3:Y:S04]  /*16300*/  LDL.LU R27, [R1+0x14c] ;  /* 0x00014c00011b7983 */ /* 0x000ee80000300800 */
[----:B------:R-:W4:Y:S04]  /*16310*/  LDL.LU R16, [R1+0x180] ;  /* 0x0001800001107983 */ /* 0x000f280000300800 */
[----:B------:R-:W4:Y:S04]  /*16320*/  LDL.LU R17, [R1+0x184] ;  /* 0x0001840001117983 */ /* 0x000f280000300800 */
[----:B------:R-:W4:Y:S04]  /*16330*/  LDL.LU R18, [R1+0x188] ;  /* 0x0001880001127983 */ /* 0x000f280000300800 */
[----:B------:R-:W4:Y:S04]  /*16340*/  LDL.LU R19, [R1+0x18c] ;  /* 0x00018c0001137983 */ /* 0x000f280000300800 */
[----:B-1----:R-:W4:Y:S04]  /*16350*/  LDL.LU R6, [R1+0x3f8] ;  /* 0x0003f80001067983 */ /* 0x002f280000300800 */
[----:B------:R-:W4:Y:S04]  /*16360*/  LDL.LU R7, [R1+0x400] ;  /* 0x0004000001077983 */ /* 0x000f280000300800 */
[----:B---3--:R4:W-:Y:S04]  /*16370*/  STL.64 [R1+0x1040], R26 ;  /* 0x0010401a01007387 */ /* 0x0089e80000100a00 */
[----:B--2---:R0:W-:Y:S01]  /*16380*/  STL.64 [R1+0x1038], R24 ;  /* 0x0010381801007387 */ /* 0x0041e20000100a00 */
[----:B----4-:R-:W-:-:S03]  /*16390*/  IMAD.MOV.U32 R26, RZ, RZ, R28 ;  /* 0x000000ffff1a7224 */ /* 0x010fc600078e001c */
[----:B0-----:R-:W2:Y:S01]  /*163a0*/  LDL.LU R24, [R1+0x1d0] ;  /* 0x0001d00001187983 */ /* 0x001ea20000300800 */
[----:B------:R-:W-:-:S03]  /*163b0*/  IMAD.MOV.U32 R25, RZ, RZ, R0 ;  /* 0x000000ffff197224 */ /* 0x000fc600078e0000 */
[----:B------:R-:W3:Y:S04]  /*163c0*/  LDL.LU R0, [R1+0x10a8] ;  /* 0x0010a80001007983 */ /* 0x000ee80000300800 */
[----:B------:R-:W4:Y:S01]  /*163d0*/  LDL.LU R28, [R1+0x10a4] ;  /* 0x0010a400011c7983 */ /* 0x000f220000300800 */
[----:B------:R-:W-:-:S03]  /*163e0*/  IMAD.MOV.U32 R27, RZ, RZ, R29 ;  /* 0x000000ffff1b7224 */ /* 0x000fc600078e001d */
[----:B------:R-:W3:Y:S04]  /*163f0*/  LDL.LU R29, [R1+0x10a0] ;  /* 0x0010a000011d7983 */ /* 0x000ee80000300800 */
[----:B------:R-:W2:Y:S04]  /*16400*/  LDL.LU R11, [R1+0x3ec] ;  /* 0x0003ec00010b7983 */ /* 0x000ea80000300800 */
[----:B--2---:R-:W-:Y:S04]  /*16410*/  STL.64 [R1+0x1078], R10 ;  /* 0x0010780a01007387 */ /* 0x004fe80000100a00 */
[----:B------:R0:W-:Y:S04]  /*16420*/  STL.64 [R1+0x1070], R8 ;  /* 0x0010700801007387 */ /* 0x0001e80000100a00 */
[----:B0-----:R-:W2:Y:S04]  /*16430*/  LDL.LU R8, [R1+0x160] ;  /* 0x0001600001087983 */ /* 0x001ea80000300800 */
[----:B------:R-:W2:Y:S04]  /*16440*/  LDL.LU R9, [R1+0x164] ;  /* 0x0001640001097983 */ /* 0x000ea80000300800 */
[----:B------:R-:W4:Y:S04]  /*16450*/  LDL.LU R10, [R1+0x168] ;  /* 0x00016800010a7983 */ /* 0x000f280000300800 */
[----:B------:R-:W4:Y:S01]  /*16460*/  LDL.LU R11, [R1+0x16c] ;  /* 0x00016c00010b7983 */ /* 0x000f220000300800 */
[----:B------:R-:W-:Y:S03]  /*16470*/  HMMA.16816.F32 R16, R12, R20, R16 ;  /* 0x000000140c10723c */ /* 0x000fe60000001810 */
        /* <DEDUP_REMOVED lines=8> */
[----:B------:R-:W-:Y:S04]  /*16500*/  STL.64 [R1+0x1050], R26 ;  /* 0x0010501a01007387 */ /* 0x000fe80000100a00 */
[----:B------:R0:W-:Y:S04]  /*16510*/  STL.64 [R1+0x1048], R24 ;  /* 0x0010481801007387 */ /* 0x0001e80000100a00 */
[----:B0-----:R-:W3:Y:S04]  /*16520*/  LDL.LU R24, [R1+0x1e0] ;  /* 0x0001e00001187983 */ /* 0x001ee80000300800 */
[----:B------:R-:W3:Y:S04]  /*16530*/  LDL.LU R25, [R1+0x1e4] ;  /* 0x0001e40001197983 */ /* 0x000ee80000300800 */
[----:B------:R-:W2:Y:S04]  /*16540*/  LDL.LU R26, [R1+0x1e8] ;  /* 0x0001e800011a7983 */ /* 0x000ea80000300800 */
[----:B------:R-:W2:Y:S04]  /*16550*/  LDL.LU R27, [R1+0x1ec] ;  /* 0x0001ec00011b7983 */ /* 0x000ea80000300800 */
[----:B--2---:R-:W-:Y:S04]  /*16560*/  STL.64 [R1+0x1060], R26 ;  /* 0x0010601a01007387 */ /* 0x004fe80000100a00 */
[----:B---3--:R0:W-:Y:S04]  /*16570*/  STL.64 [R1+0x1058], R24 ;  /* 0x0010581801007387 */ /* 0x0081e80000100a00 */
[----:B0-----:R-:W2:Y:S04]  /*16580*/  LDL.LU R24, [R1+0x150] ;  /* 0x0001500001187983 */ /* 0x001ea80000300800 */
[----:B------:R-:W-:Y:S04]  /*16590*/  STL.64 [R1+0x2b0], R16 ;  /* 0x0002b01001007387 */ /* 0x000fe80000100a00 */
[----:B------:R0:W-:Y:S04]  /*165a0*/  STL.64 [R1+0x2b8], R18 ;  /* 0x0002b81201007387 */ /* 0x0001e80000100a00 */
[----:B0-----:R-:W3:Y:S01]  /*165b0*/  LDL.LU.64 R18, [R1+0x1098] ;  /* 0x0010980001127983 */ /* 0x001ee20000300a00 */
[----:B------:R-:W-:-:S02]  /*165c0*/  IMAD.MOV.U32 R26, RZ, RZ, R28 ;  /* 0x000000ffff1a7224 */ /* 0x000fc400078e001c */
[----:B------:R-:W-:Y:S01]  /*165d0*/  IMAD.MOV.U32 R27, RZ, RZ, R0 ;  /* 0x000000ffff1b7224 */ /* 0x000fe200078e0000 */
[----:B------:R-:W4:Y:S01]  /*165e0*/  LDL.LU.64 R16, [R1+0x1090] ;  /* 0x0010900001107983 */ /* 0x000f220000300a00 */
[----:B------:R-:W-:Y:S01]  /*165f0*/  IMAD.MOV.U32 R25, RZ, RZ, R29 ;  /* 0x000000ffff197224 */ /* 0x000fe200078e001d */
[----:B---3--:R-:W-:-:S15]  /*16600*/  HMMA.16816.F32 R8, R12, R18, R8 ;  /* 0x000000120c08723c */ /* 0x008fde0000001808 */
[----:B------:R-:W-:-:S08]  /*16610*/  NOP ;  /* 0x0000000000007918 */ /* 0x000fd00000000000 */
[----:B------:R0:W-:Y:S01]  /*16620*/  STL [R1+0x2a0], R8 ;  /* 0x0002a00801007387 */ /* 0x0001e20000100800 */
[----:B------:R-:W-:Y:S02]  /*16630*/  IMAD.MOV.U32 R28, RZ, RZ, R10 ;  /* 0x000000ffff1c7224 */ /* 0x000fe400078e000a */
[----:B------:R-:W-:Y:S02]  /*16640*/  IMAD.MOV.U32 R0, RZ, RZ, R11 ;  /* 0x000000ffff007224 */ /* 0x000fe400078e000b */
[----:B------:R-:W-:Y:S01]  /*16650*/  IMAD.MOV.U32 R29, RZ, RZ, R9 ;  /* 0x000000ffff1d7224 */ /* 0x000fe200078e0009 */
[----:B------:R-:W4:Y:S04]  /*16660*/  LDL.LU.64 R10, [R1+0x1088] ;  /* 0x00108800010a7983 */ /* 0x000f280000300a00 */
[----:B0-----:R-:W4:Y:S04]  /*16670*/  LDL.LU.64 R8, [R1+0x1080] ;  /* 0x0010800001087983 */ /* 0x001f280000300a00 */
[----:B------:R0:W-:Y:S04]  /*16680*/  STL [R1+0xf74], R0 ;  /* 0x000f740001007387 */ /* 0x0001e80000100800 */
[----:B0-----:R-:W3:Y:S04]  /*16690*/  LDL.LU R0, [R1+0x404] ;  /* 0x0004040001007983 */ /* 0x001ee80000300800 */
[----:B------:R0:W-:Y:S04]  /*166a0*/  STL [R1+0xf70], R28 ;  /* 0x000f701c01007387 */ /* 0x0001e80000100800 */
[----:B0-----:R-:W3:Y:S04]  /*166b0*/  LDL.LU R28, [R1+0x3fc] ;  /* 0x0003fc00011c7983 */ /* 0x001ee80000300800 */
[----:B------:R0:W-:Y:S04]  /*166c0*/  STL [R1+0xf28], R29 ;  /* 0x000f281d01007387 */ /* 0x0001e80000100800 */
[----:B0-----:R-:W3:Y:S01]  /*166d0*/  LDL.LU R29, [R1+0x3f4] ;  /* 0x0003f400011d7983 */ /* 0x001ee20000300800 */
[----:B----4-:R-:W-:-:S15]  /*166e0*/  HMMA.16816.F32 R8, R12, R16, R8 ;  /* 0x000000100c08723c */ /* 0x010fde0000001808 */
[----:B------:R-:W-:-:S08]  /*166f0*/  NOP ;  /* 0x0000000000007918 */ /* 0x000fd00000000000 */
[----:B------:R-:W-:Y:S04]  /*16700*/  STL.64 [R1+0x290], R8 ;  /* 0x0002900801007387 */ /* 0x000fe80000100a00 */
[----:B------:R0:W-:Y:S04]  /*16710*/  STL.64 [R1+0x298], R10 ;  /* 0x0002980a01007387 */ /* 0x0001e80000100a00 */
[----:B0-----:R-:W4:Y:S04]  /*16720*/  LDL.LU.64 R10, [R1+0x1078] ;  /* 0x00107800010a7983 */ /* 0x001f280000300a00 */
[----:B------:R-:W3:Y:S04]  /*16730*/  LDL.LU.64 R8, [R1+0x1070] ;  /* 0x0010700001087983 */ /* 0x000ee80000300a00 */
[----:B------:R-:W-:Y:S04]  /*16740*/  STL.64 [R1+0x1028], R18 ;  /* 0x0010281201007387 */ /* 0x000fe80000100a00 */
[----:B------:R0:W-:Y:S04]  /*16750*/  STL.64 [R1+0x1020], R16 ;  /* 0x0010201001007387 */ /* 0x0001e80000100a00 */
[----:B0-----:R-:W3:Y:S04]  /*16760*/  LDL.LU R16, [R1+0x130] ;  /* 0x0001300001107983 */ /* 0x001ee80000300800 */
[----:B------:R-:W3:Y:S04]  /*16770*/  LDL.LU R17, [R1+0x134] ;  /* 0x0001340001117983 */ /* 0x000ee80000300800 */
[----:B------:R-:W3:Y:S04]  /*16780*/  LDL.LU R18, [R1+0x138] ;  /* 0x0001380001127983 */ /* 0x000ee80000300800 */
[----:B------:R-:W3:Y:S01]  /*16790*/  LDL.LU R19, [R1+0x13c] ;  /* 0x00013c0001137983 */ /* 0x000ee20000300800 */
[----:B----4-:R-:W-:-:S03]  /*167a0*/  IMAD R4, R4, 0x100, R11 ;  /* 0x0000010004047824 */ /* 0x010fc600078e020b */
[----:B------:R-:W2:Y:S02]  /*167b0*/  LDL.LU R11, [R1+0x1068] ;  /* 0x00106800010b7983 */ /* 0x000ea40000300800 */
[----:B--2---:R-:W-:-:S15]  /*167c0*/  HMMA.16816.F32 R24, R12, R10, R24 ;  /* 0x0000000a0c18723c */ /* 0x004fde0000001818 */
[----:B------:R-:W-:-:S08]  /*167d0*/  NOP ;  /* 0x0000000000007918 */ /* 0x000fd00000000000 */
[----:B------:R-:W-:Y:S04]  /*167e0*/  STL.64 [R1+0x280], R24 ;  /* 0x0002801801007387 */ /* 0x000fe80000100a00 */
[----:B------:R0:W-:Y:S04]  /*167f0*/  STL.64 [R1+0x288], R26 ;  /* 0x0002881a01007387 */ /* 0x0001e80000100a00 */
[----:B0-----:R-:W3:Y:S04]  /*16800*/  LDL.LU.64 R26, [R1+0x1060] ;  /* 0x00106000011a7983 */ /* 0x001ee80000300a00 */
[----:B------:R-:W3:Y:S04]  /*16810*/  LDL.LU.64 R24, [R1+0x1058] ;  /* 0x0010580001187983 */ /* 0x000ee80000300a00 */
[----:B------:R-:W-:Y:S01]  /*16820*/  STL [R1+0xff8], R11 ;  /* 0x000ff80b01007387 */ /* 0x000fe20000100800 */
[----:B---3--:R-:W-:-:S15]  /*16830*/  HMMA.16816.F32 R24, R12, R8, R24 ;  /* 0x000000080c18723c */ /* 0x008fde0000001818 */
[----:B------:R-:W-:-:S08]  /*16840*/  NOP ;  /* 0x0000000000007918 */ /* 0x000fd00000000000 */
[----:B------:R-:W-:Y:S04]  /*16850*/  STL.64 [R1+0x310], R24 ;  /* 0x0003101801007387 */ /* 0x000fe80000100a00 */
[----:B------:R0:W-:Y:S04]  /*16860*/  STL.64 [R1+0x318], R26 ;  /* 0x0003181a01007387 */ /* 0x0001e80000100a00 */
[----:B0-----:R-:W2:Y:S04]  /*16870*/  LDL.LU.64 R26, [R1+0x1050] ;  /* 0x00105000011a7983 */ /* 0x001ea80000300a00 */
[----:B------:R-:W2:Y:S02]  /*16880*/  LDL.LU.64 R24, [R1+0x1048] ;  /* 0x0010480001187983 */ /* 0x000ea40000300a00 */
[----:B--2---:R-:W-:-:S15]  /*16890*/  HMMA.16816.F32 R24, R12, R2, R24 ;  /* 0x000000020c18723c */ /* 0x004fde0000001818 */
[----:B------:R-:W-:-:S08]  /*168a0*/  NOP ;  /* 0x0000000000007918 */ /* 0x000fd00000000000 */
[----:B------:R-:W-:Y:S04]  /*168b0*/  STL.64 [R1+0x300], R24 ;  /* 0x0003001801007387 */ /* 0x000fe80000100a00 */
[----:B------:R0:W-:Y:S04]  /*168c0*/  STL.64 [R1+0x308], R26 ;  /* 0x0003081a01007387 */ /* 0x0001e80000100a00 */
[----:B0-----:R-:W2:Y:S04]  /*168d0*/  LDL.LU.64 R26, [R1+0x1040] ;  /* 0x00104000011a7983 */ /* 0x001ea80000300a00 */
[----:B------:R-:W2:Y:S01]  /*168e0*/  LDL.LU.64 R24, [R1+0x1038] ;  /* 0x0010380001187983 */ /* 0x000ea20000300a00 */
[----:B------:R-:W-:-:S02]  /*168f0*/  IMAD R5, R5, 0x100, R29 ;  /* 0x0000010005057824 */ /* 0x000fc400078e021d */
[----:B------:R-:W-:Y:S02]  /*16900*/  IMAD R6, R6, 0x100, R28 ;  /* 0x0000010006067824 */ /* 0x000fe400078e021c */
[----:B------:R-:W-:Y:S01]  /*16910*/  IMAD R7, R7, 0x100, R0 ;  /* 0x0000010007077824 */ /* 0x000fe200078e0200 */
[----:B------:R-:W-:Y:S02]  /*16920*/  F2FP.F16.E4M3.UNPACK_B R4, R4 ;  /* 0x00000004ff04723e */ /* 0x000fe400020006ff */
[----:B------:R-:W-:Y:S01]  /*16930*/  F2FP.F16.E4M3.UNPACK_B R5, R5 ;  /* 0x00000005ff05723e */ /* 0x000fe200020006ff */
[----:B--2---:R-:W-:Y:S01]  /*16940*/  HMMA.16816.F32 R12, R12, R22, R24 ;  /* 0x000000160c0c723c */ /* 0x004fe20000001818 */
[----:B------:R-:W2:Y:S01]  /*16950*/  LDL.LU.64 R26, [R1+0x1030] ;  /* 0x00103000011a7983 */ /* 0x000ea20000300a00 */
[----:B------:R-:W-:Y:S02]  /*16960*/  F2FP.F16.E4M3.UNPACK_B R6, R6 ;  /* 0x00000006ff06723e */ /* 0x000fe400020006ff */
[----:B------:R-:W-:-:S15]  /*16970*/  F2FP.F16.E4M3.UNPACK_B R7, R7 ;  /* 0x00000007ff07723e */ /* 0x000fde00020006ff */
[----:B------:R-:W-:-:S04]  /*16980*/  NOP ;  /* 0x0000000000007918 */ /* 0x000fc80000000000 */
[----:B------:R-:W-:Y:S04]  /*16990*/  STL.64 [R1+0x270], R12 ;  /* 0x0002700c01007387 */ /* 0x000fe80000100a00 */
[----:B------:R2:W-:Y:S02]  /*169a0*/  STL.64 [R1+0x278], R14 ;  /* 0x0002780e01007387 */ /* 0x0005e40000100a00 */
[----:B--2---:R-:W-:Y:S06]  /*169b0*/  HMMA.16816.F32 R12, R4, R26, R16 ;  /* 0x0000001a040c723c */ /* 0x004fec0000001810 */
[----:B------:R0:W-:Y:S04]  /*169c0*/  STL.64 [R1+0xfc0], R26 ;  /* 0x000fc01a01007387 */ /* 0x0001e80000100a00 */
[----:B------:R-:W2:-:S13]  /*169d0*/  LDL.LU R24, [R1+0xe0] ;  /* 0x0000e00001187983 */ /* 0x000e9a0000300800 */
[----:B------:R-:W-:Y:S04]  /*169e0*/  STL.64 [R1+0x260], R12 ;  /* 0x0002600c01007387 */ /* 0x000fe80000100a00 */
[----:B------:R-:W-:Y:S04]  /*169f0*/  STL.64 [R1+0x268], R14 ;  /* 0x0002680e01007387 */ /* 0x000fe80000100a00 */
[----:B------:R-:W2:Y:S04]  /*16a00*/  LDL.LU R25, [R1+0xe4] ;  /* 0x0000e40001197983 */ /* 0x000ea80000300800 */
[----:B0-----:R-:W3:Y:S04]  /*16a10*/  LDL.LU R26, [R1+0xe8] ;  /* 0x0000e800011a7983 */ /* 0x001ee80000300800 */
[----:B------:R-:W3:Y:S04]  /*16a20*/  LDL.LU R27, [R1+0xec] ;  /* 0x0000ec00011b7983 */ /* 0x000ee80000300800 */
[----:B------:R-:W4:Y:S04]  /*16a30*/  LDL.LU R11, [R1+0x40c] ;  /* 0x00040c00010b7983 */ /* 0x000f280000300800 */
[----:B----4-:R-:W-:Y:S04]  /*16a40*/  STL.64 [R1+0x1008], R10 ;  /* 0x0010080a01007387 */ /* 0x010fe80000100a00 */
[----:B------:R0:W-:Y:S04]  /*16a50*/  STL.64 [R1+0x1000], R8 ;  /* 0x0010000801007387 */ /* 0x0001e80000100a00 */
[----:B0-----:R-:W4:Y:S04]  /*16a60*/  LDL.LU R8, [R1+0x100] ;  /* 0x0001000001087983 */ /* 0x001f280000300800 */
[----:B------:R-:W4:Y:S04]  /*16a70*/  LDL.LU R9, [R1+0x104] ;  /* 0x0001040001097983 */ /* 0x000f280000300800 */
[----:B------:R-:W2:Y:S04]  /*16a80*/  LDL.LU R10, [R1+0x108] ;  /* 0x00010800010a7983 */ /* 0x000ea80000300800 */
[----:B------:R-:W2:Y:S04]  /*16a90*/  LDL.LU R11, [R1+0x10c] ;  /* 0x00010c00010b7983 */ /* 0x000ea80000300800 */
[----:B------:R-:W3:Y:S04]  /*16aa0*/  LDL.LU R16, [R1+0x120] ;  /* 0x0001200001107983 */ /* 0x000ee80000300800 */
[----:B------:R-:W3:Y:S04]  /*16ab0*/  LDL.LU R17, [R1+0x124] ;  /* 0x0001240001117983 */ /* 0x000ee80000300800 */
[----:B------:R-:W3:Y:S04]  /*16ac0*/  LDL.LU R18, [R1+0x128] ;  /* 0x0001280001127983 */ /* 0x000ee80000300800 */
[----:B------:R-:W3:Y:S04]  /*16ad0*/  LDL.LU R19, [R1+0x12c] ;  /* 0x00012c0001137983 */ /* 0x000ee80000300800 */
[----:B--2---:R-:W-:Y:S04]  /*16ae0*/  STL.64 [R1+0x1018], R10 ;  /* 0x0010180a01007387 */ /* 0x004fe80000100a00 */
[----:B----4-:R0:W-:Y:S04]  /*16af0*/  STL.64 [R1+0x1010], R8 ;  /* 0x0010100801007387 */ /* 0x0101e80000100a00 */
        /* <DEDUP_REMOVED lines=8> */
[----:B------:R-:W4:Y:S04]  /*16b80*/  LDL.LU R29, [R1+0x418] ;  /* 0x00041800011d7983 */ /* 0x000f280000300800 */
[----:B------:R-:W4:Y:S04]  /*16b90*/  LDL.LU R28, [R1+0x424] ;  /* 0x00042400011c7983 */ /* 0x000f280000300800 */
[----:B------:R-:W4:Y:S04]  /*16ba0*/  LDL.LU R0, [R1+0x420] ;  /* 0x0004200001007983 */ /* 0x000f280000300800 */
[----:B---3--:R-:W-:Y:S04]  /*16bb0*/  STL.64 [R1+0xfd0], R26 ;  /* 0x000fd01a01007387 */ /* 0x008fe80000100a00 */
[----:B------:R0:W-:Y:S04]  /*16bc0*/  STL.64 [R1+0xfc8], R24 ;  /* 0x000fc81801007387 */ /* 0x0001e80000100a00 */
[----:B0-----:R-:W3:Y:S04]  /*16bd0*/  LDL.LU R24, [R1+0x1b0] ;  /* 0x0001b00001187983 */ /* 0x001ee80000300800 */
[----:B------:R-:W3:Y:S04]  /*16be0*/  LDL.LU R25, [R1+0x1b4] ;  /* 0x0001b40001197983 */ /* 0x000ee80000300800 */
[----:B------:R-:W2:Y:S04]  /*16bf0*/  LDL.LU R26, [R1+0x1b8] ;  /* 0x0001b800011a7983 */ /* 0x000ea80000300800 */
[----:B------:R-:W2:Y:S01]  /*16c00*/  LDL.LU R27, [R1+0x1bc] ;  /* 0x0001bc00011b7983 */ /* 0x000ea20000300800 */
[C---:B------:R-:W-:Y:S03]  /*16c10*/  HMMA.16816.F32 R16, R4.reuse, R20, R16 ;  /* 0x000000140410723c */ /* 0x040fe60000001810 */
[----:B--2---:R-:W-:Y:S04]  /*16c20*/  STL.64 [R1+0xfe0], R26 ;  /* 0x000fe01a01007387 */ /* 0x004fe80000100a00 */
[----:B---3--:R0:W-:Y:S04]  /*16c30*/  STL.64 [R1+0xfd8], R24 ;  /* 0x000fd81801007387 */ /* 0x0081e80000100a00 */
[----:B0-----:R-:W2:Y:S04]  /*16c40*/  LDL.LU R24, [R1+0x1c0] ;  /* 0x0001c00001187983 */ /* 0x001ea80000300800 */
[----:B------:R-:W2:Y:S04]  /*16c50*/  LDL.LU R25, [R1+0x1c4] ;  /* 0x0001c40001197983 */ /* 0x000ea80000300800 */
[----:B------:R-:W3:Y:S04]  /*16c60*/  LDL.LU R26, [R1+0x1c8] ;  /* 0x0001c800011a7983 */ /* 0x000ee80000300800 */
[----:B------:R-:W3:Y:S04]  /*16c70*/  LDL.LU R27, [R1+0x1cc] ;  /* 0x0001cc00011b7983 */ /* 0x000ee80000300800 */
[----:B---3--:R-:W-:Y:S04]  /*16c80*/  STL.64 [R1+0xff0], R26 ;  /* 0x000ff01a01007387 */ /* 0x008fe80000100a00 */
[----:B--2---:R0:W-:Y:S04]  /*16c90*/  STL.64 [R1+0xfe8], R24 ;  /* 0x000fe81801007387 */ /* 0x0041e80000100a00 */
[----:B0-----:R-:W2:Y:S04]  /*16ca0*/  LDL.LU R24, [R1+0xf0] ;  /* 0x0000f00001187983 */ /* 0x001ea80000300800 */
[----:B------:R-:W2:Y:S04]  /*16cb0*/  LDL.LU R25, [R1+0xf4] ;  /* 0x0000f40001197983 */ /* 0x000ea80000300800 */
[----:B------:R-:W2:Y:S04]  /*16cc0*/  LDL.LU R26, [R1+0xf8] ;  /* 0x0000f800011a7983 */ /* 0x000ea80000300800 */
[----:B------:R-:W2:Y:S04]  /*16cd0*/  LDL.LU R27, [R1+0xfc] ;  /* 0x0000fc00011b7983 */ /* 0x000ea80000300800 */
[----:B------:R-:W-:Y:S04]  /*16ce0*/  STL.64 [R1+0x250], R16 ;  /* 0x0002501001007387 */ /* 0x000fe80000100a00 */
[----:B------:R0:W-:Y:S04]  /*16cf0*/  STL.64 [R1+0x258], R18 ;  /* 0x0002581201007387 */ /* 0x0001e80000100a00 */
[----:B0-----:R-:W3:Y:S04]  /*16d00*/  LDL.LU.64 R18, [R1+0x1028] ;  /* 0x0010280001127983 */ /* 0x001ee80000300a00 */
[----:B------:R-:W4:Y:S01]  /*16d10*/  LDL.LU.64 R16, [R1+0x1020] ;  /* 0x0010200001107983 */ /* 0x000f220000300a00 */
[----:B---3--:R-:W-:-:S15]  /*16d20*/  HMMA.16816.F32 R8, R4, R18, R8 ;  /* 0x000000120408723c */ /* 0x008fde0000001808 */
        /* <DEDUP_REMOVED lines=10> */
[----:B------:R-:W4:Y:S04]  /*16dd0*/  LDL.LU.64 R8, [R1+0x1000] ;  /* 0x0010000001087983 */ /* 0x000f280000300a00 */
[----:B------:R-:W-:Y:S04]  /*16de0*/  STL.64 [R1+0xfa8], R18 ;  /* 0x000fa81201007387 */ /* 0x000fe80000100a00 */
[----:B------:R0:W-:Y:S04]  /*16df0*/  STL.64 [R1+0xfa0], R16 ;  /* 0x000fa01001007387 */ /* 0x0001e80000100a00 */
[----:B0-----:R-:W2:Y:S04]  /*16e00*/  LDL.LU R16, [R1+0xb0] ;  /* 0x0000b00001107983 */ /* 0x001ea80000300800 */
[----:B------:R-:W2:Y:S04]  /*16e10*/  LDL.LU R17, [R1+0xb4] ;  /* 0x0000b40001117983 */ /* 0x000ea80000300800 */
[----:B------:R-:W4:Y:S04]  /*16e20*/  LDL.LU R18, [R1+0xb8] ;  /* 0x0000b80001127983 */ /* 0x000f280000300800 */
[----:B------:R-:W4:Y:S01]  /*16e30*/  LDL.LU R19, [R1+0xbc] ;  /* 0x0000bc0001137983 */ /* 0x000f220000300800 */
[----:B---3--:R-:W-:-:S03]  /*16e40*/  IMAD R12, R12, 0x100, R11 ;  /* 0x000001000c0c7824 */ /* 0x008fc600078e020b */
[----:B----4-:R-:W-:Y:S04]  /*16e50*/  STL.64 [R1+0xfb8], R18 ;  /* 0x000fb81201007387 */ /* 0x010fe80000100a00 */
[----:B--2---:R0:W-:Y:S04]  /*16e60*/  STL.64 [R1+0xfb0], R16 ;  /* 0x000fb01001007387 */ /* 0x0041e80000100a00 */
[----:B0-----:R-:W2:Y:S04]  /*16e70*/  LDL.LU R16, [R1+0xc0] ;  /* 0x0000c00001107983 */ /* 0x001ea80000300800 */
[----:B------:R-:W2:Y:S04]  /*16e80*/  LDL.LU R17, [R1+0xc4] ;  /* 0x0000c40001117983 */ /* 0x000ea80000300800 */
[----:B------:R-:W2:Y:S04]  /*16e90*/  LDL.LU R18, [R1+0xc8] ;  /* 0x0000c80001127983 */ /* 0x000ea80000300800 */
[----:B------:R-:W2:Y:S04]  /*16ea0*/  LDL.LU R19, [R1+0xcc] ;  /* 0x0000cc0001137983 */ /* 0x000ea80000300800 */
[----:B------:R-:W3:Y:S02]  /*16eb0*/  LDL.LU R11, [R1+0xff8] ;  /* 0x000ff800010b7983 */ /* 0x000ee40000300800 */
        /* <DEDUP_REMOVED lines=17> */
[----:B------:R-:W3:Y:S04]  /*16fd0*/  LDL.LU.64 R24, [R1+0xfc8] ;  /* 0x000fc80001187983 */ /* 0x000ee80000300a00 */
[----:B------:R-:W-:Y:S04]  /*16fe0*/  STL [R1+0xf7c], R2 ;  /* 0x000f7c0201007387 */ /* 0x000fe80000100800 */
[----:B------:R-:W-:Y:S01]  /*16ff0*/  STL [R1+0xf78], R3 ;  /* 0x000f780301007387 */ /* 0x000fe20000100800 */
[----:B------:R-:W-:-:S02]  /*17000*/  IMAD R13, R14, 0x100, R13 ;  /* 0x000001000e0d7824 */ /* 0x000fc400078e020d */
[----:B------:R-:W-:Y:S02]  /*17010*/  IMAD R14, R29, 0x100, R15 ;  /* 0x000001001d0e7824 */ /* 0x000fe400078e020f */
[----:B------:R-:W-:Y:S01]  /*17020*/  IMAD R15, R0, 0x100, R28 ;  /* 0x00000100000f7824 */ /* 0x000fe200078e021c */
[----:B------:R-:W-:Y:S01]  /*17030*/  F2FP.F16.E4M3.UNPACK_B R12, R12 ;  /* 0x0000000cff0c723e */ /* 0x000fe200020006ff */
[----:B---3--:R-:W-:Y:S01]  /*17040*/  HMMA.16816.F32 R4, R4, R22, R24 ;  /* 0x000000160404723c */ /* 0x008fe20000001818 */
[----:B------:R-:W2:Y:S01]  /*17050*/  LDL.LU.64 R26, [R1+0xfc0] ;  /* 0x000fc000011a7983 */ /* 0x000ea20000300a00 */
[----:B------:R-:W-:Y:S02]  /*17060*/  F2FP.F16.E4M3.UNPACK_B R13, R13 ;  /* 0x0000000dff0d723e */ /* 0x000fe400020006ff */
[----:B------:R-:W-:Y:S02]  /*17070*/  F2FP.F16.E4M3.UNPACK_B R14, R14 ;  /* 0x0000000eff0e723e */ /* 0x000fe400020006ff */
[----:B------:R-:W-:-:S15]  /*17080*/  F2FP.F16.E4M3.UNPACK_B R15, R15 ;  /* 0x0000000fff0f723e */ /* 0x000fde00020006ff */
[----:B------:R-:W-:-:S02]  /*17090*/  NOP ;  /* 0x0000000000007918 */ /* 0x000fc40000000000 */
[----:B------:R0:W-:Y:S04]  /*170a0*/  STL.64 [R1+0x220], R4 ;  /* 0x0002200401007387 */ /* 0x0001e80000100a00 */
[----:B------:R1:W-:Y:S04]  /*170b0*/  STL.64 [R1+0x228], R6 ;  /* 0x0002280601007387 */ /* 0x0003e80000100a00 */
[----:B0-----:R-:W3:Y:S04]  /*170c0*/  LDL.LU R4, [R1+0x80] ;  /* 0x0000800001047983 */ /* 0x001ee80000300800 */
[----:B------:R-:W3:Y:S04]  /*170d0*/  LDL.LU R5, [R1+0x84] ;  /* 0x0000840001057983 */ /* 0x000ee80000300800 */
[----:B-1----:R-:W3:Y:S04]  /*170e0*/  LDL.LU R6, [R1+0x88] ;  /* 0x0000880001067983 */ /* 0x002ee80000300800 */
[----:B------:R-:W3:Y:S01]  /*170f0*/  LDL.LU R7, [R1+0x8c] ;  /* 0x00008c0001077983 */ /* 0x000ee20000300800 */
[----:B--2---:R-:W-:Y:S03]  /*17100*/  HMMA.16816.F32 R24, R12, R26, R16 ;  /* 0x0000001a0c18723c */ /* 0x004fe60000001810 */
[----:B------:R-:W2:Y:S04]  /*17110*/  LDL.LU.64 R18, [R1+0xfb8] ;  /* 0x000fb80001127983 */ /* 0x000ea80000300a00 */
[----:B------:R-:W2:-:S15]  /*17120*/  LDL.LU.64 R16, [R1+0xfb0] ;  /* 0x000fb00001107983 */ /* 0x000e9e0000300a00 */
[----:B------:R-:W-:-:S01]  /*17130*/  NOP ;  /* 0x0000000000007918 */ /* 0x000fc20000000000 */
[----:B------:R-:W-:Y:S04]  /*17140*/  STL.64 [R1+0x210], R24 ;  /* 0x0002101801007387 */ /* 0x000fe80000100a00 */
[----:B------:R0:W-:Y:S01]  /*17150*/  STL.64 [R1+0x218], R26 ;  /* 0x0002181a01007387 */ /* 0x0001e20000100a00 */
[----:B--2---:R-:W-:-:S15]  /*17160*/  HMMA.16816.F32 R16, R12, R20, R16 ;  /* 0x000000140c10723c */ /* 0x004fde0000001810 */
[----:B------:R-:W-:-:S08]  /*17170*/  NOP ;  /* 0x0000000000007918 */ /* 0x000fd00000000000 */
[----:B------:R1:W-:Y:S01]  /*17180*/  STL.64 [R1+0x200], R16 ;  /* 0x0002001001007387 */ /* 0x0003e20000100a00 */
[----:B0-----:R-:W-:Y:S02]  /*17190*/  IMAD.MOV.U32 R27, RZ, RZ, R18 ;  /* 0x000000ffff1b7224 */ /* 0x001fe400078e0012 */
[----:B------:R-:W-:Y:S02]  /*171a0*/  IMAD.MOV.U32 R26, RZ, RZ, R19 ;  /* 0x000000ffff1a7224 */ /* 0x000fe400078e0013 */
[----:B------:R-:W3:Y:S04]  /*171b0*/  LDL.LU.64 R18, [R1+0xfa8] ;  /* 0x000fa80001127983 */ /* 0x000ee80000300a00 */
[----:B-1----:R-:W2:Y:S04]  /*171c0*/  LDL.LU.64 R16, [R1+0xfa0] ;  /* 0x000fa00001107983 */ /* 0x002ea80000300a00 */
[----:B------:R0:W-:Y:S04]  /*171d0*/  STL [R1+0xe2c], R26 ;  /* 0x000e2c1a01007387 */ /* 0x0001e80000100800 */
[----:B------:R1:W-:Y:S04]  /*171e0*/  STL [R1+0xe28], R27 ;  /* 0x000e281b01007387 */ /* 0x0003e80000100800 */
[----:B------:R-:W2:Y:S04]  /*171f0*/  LDL.LU R24, [R1+0x60] ;  /* 0x0000600001187983 */ /* 0x000ea80000300800 */
[----:B------:R-:W2:Y:S04]  /*17200*/  LDL.LU R25, [R1+0x64] ;  /* 0x0000640001197983 */ /* 0x000ea80000300800 */
[----:B0-----:R-:W2:Y:S04]  /*17210*/  LDL.LU R26, [R1+0x68] ;  /* 0x00006800011a7983 */ /* 0x001ea80000300800 */
[----:B-1----:R-:W2:Y:S04]  /*17220*/  LDL.LU R27, [R1+0x6c] ;  /* 0x00006c00011b7983 */ /* 0x002ea80000300800 */
[----:B------:R-:W4:Y:S04]  /*17230*/  LDL.LU R2, [R1+0x42c] ;  /* 0x00042c0001027983 */ /* 0x000f280000300800 */
[----:B------:R-:W4:Y:S01]  /*17240*/  LDL.LU R3, [R1+0x434] ;  /* 0x0004340001037983 */ /* 0x000f220000300800 */
[----:B---3--:R-:W-:-:S15]  /*17250*/  HMMA.16816.F32 R4, R12, R18, R4 ;  /* 0x000000120c04723c */ /* 0x008fde0000001804 */
[----:B------:R-:W-:-:S08]  /*17260*/  NOP ;  /* 0x0000000000007918 */ /* 0x000fd00000000000 */
[----:B------:R0:W-:Y:S04]  /*17270*/  STL.64 [R1+0x80], R4 ;  /* 0x0000800401007387 */ /* 0x0001e80000100a00 */
[----:B------:R1:W-:Y:S04]  /*17280*/  STL.64 [R1+0x88], R6 ;  /* 0x0000880601007387 */ /* 0x0003e80000100a00 */
[----:B------:R-:W3:Y:S04]  /*17290*/  LDL.LU R0, [R1+0x43c] ;  /* 0x00043c0001007983 */ /* 0x000ee80000300800 */
[----:B------:R-:W4:Y:S04]  /*172a0*/  LDL.LU R18, [R1+0x438] ;  /* 0x0004380001127983 */ /* 0x000f280000300800 */
[----:B------:R-:W3:Y:S04]  /*172b0*/  LDL.LU R28, [R1+0x444] ;  /* 0x00044400011c7983 */ /* 0x000ee80000300800 */
[----:B------:R-:W4:Y:S04]  /*172c0*/  LDL.LU R19, [R1+0x440] ;  /* 0x0004400001137983 */ /* 0x000f280000300800 */
[----:B0-----:R-:W2:Y:S04]  /*172d0*/  LDL.LU R4, [R1+0x44c] ;  /* 0x00044c0001047983 */ /* 0x001ea80000300800 */
[----:B------:R-:W2:Y:S04]  /*172e0*/  LDL.LU R5, [R1+0x454] ;  /* 0x0004540001057983 */ /* 0x000ea80000300800 */
[----:B-1----:R-:W3:Y:S04]  /*172f0*/  LDL.LU R6, [R1+0x45c] ;  /* 0x00045c0001067983 */ /* 0x002ee80000300800 */
[----:B------:R-:W3:Y:S04]  /*17300*/  LDL R7, [R1+0x388] ;  /* 0x0003880001077983 */ /* 0x000ee80000100800 */
[----:B---3--:R-:W-:Y:S04]  /*17310*/  STL.64 [R1+0xf48], R6 ;  /* 0x000f480601007387 */ /* 0x008fe80000100a00 */
[----:B--2---:R0:W-:Y:S04]  /*17320*/  STL.64 [R1+0xf40], R4 ;  /* 0x000f400401007387 */ /* 0x0041e80000100a00 */
[----:B------:R-:W2:Y:S01]  /*17330*/  LDL R29, [R1+0x38c] ;  /* 0x00038c00011d7983 */ /* 0x000ea20000100800 */
[----:B0-----:R-:W-:-:S15]  /*17340*/  HMMA.16816.F32 R4, R12, R16, R24 ;  /* 0x000000100c04723c */ /* 0x001fde0000001818 */
[----:B------:R-:W-:-:S08]  /*17350*/  NOP ;  /* 0x0000000000007918 */ /* 0x000fd00000000000 */
[----:B------:R-:W-:Y:S04]  /*17360*/  STL.64 [R1+0x60], R4 ;  /* 0x0000600401007387 */ /* 0x000fe80000100a00 */
[----:B------:R-:W3:Y:S04]  /*17370*/  LDL.LU R16, [R1+0x428] ;  /* 0x0004280001107983 */ /* 0x000ee80000300800 */
[----:B------:R-:W3:Y:S04]  /*17380*/  LDL.LU R17, [R1+0x430] ;  /* 0x0004300001117983 */ /* 0x000ee80000300800 */
[----:B----4-:R-:W-:Y:S04]  /*17390*/  STL.64 [R1+0xf88], R18 ;  /* 0x000f881201007387 */ /* 0x010fe80000100a00 */
[----:B---3--:R0:W-:Y:S04]  /*173a0*/  STL.64 [R1+0xf80], R16 ;  /* 0x000f801001007387 */ /* 0x0081e80000100a00 */
[----:B0-----:R-:W3:Y:S04]  /*173b0*/  LDL.LU R16, [R1+0x10] ;  /* 0x0000100001107983 */ /* 0x001ee80000300800 */
[----:B------:R-:W3:Y:S04]  /*173c0*/  LDL.LU R17, [R1+0x14] ;  /* 0x0000140001117983 */ /* 0x000ee80000300800 */
[----:B------:R-:W4:Y:S04]  /*173d0*/  LDL.LU R18, [R1+0x18] ;  /* 0x0000180001127983 */ /* 0x000f280000300800 */
[----:B------:R-:W4:Y:S04]  /*173e0*/  LDL.LU R19, [R1+0x1c] ;  /* 0x00001c0001137983 */ /* 0x000f280000300800 */
[----:B----4-:R-:W-:Y:S04]  /*173f0*/  STL.64 [R1+0xf98], R18 ;  /* 0x000f981201007387 */ /* 0x010fe80000100a00 */
[----:B---3--:R0:W-:Y:S04]  /*17400*/  STL.64 [R1+0xf90], R16 ;  /* 0x000f901001007387 */ /* 0x0081e80000100a00 */
[----:B0-----:R-:W3:Y:S04]  /*17410*/  LDL.LU R16, [R1+0x40] ;  /* 0x0000400001107983 */ /* 0x001ee80000300800 */
[----:B------:R-:W3:Y:S04]  /*17420*/  LDL.LU R17, [R1+0x44] ;  /* 0x0000440001117983 */ /* 0x000ee80000300800 */
[----:B------:R-:W3:Y:S04]  /*17430*/  LDL.LU R18, [R1+0x48] ;  /* 0x0000480001127983 */ /* 0x000ee80000300800 */
[----:B------:R-:W3:Y:S04]  /*17440*/  LDL.LU R19, [R1+0x4c] ;  /* 0x00004c0001137983 */ /* 0x000ee80000300800 */
[----:B------:R-:W4:Y:S04]  /*17450*/  LDL R24, [R1+0x348] ;  /* 0x0003480001187983 */ /* 0x000f280000100800 */
[----:B------:R-:W4:Y:S01]  /*17460*/  LDL R25, [R1+0x34c] ;  /* 0x00034c0001197983 */ /* 0x000f220000100800 */
[----:B------:R-:W-:-:S02]  /*17470*/  IMAD.MOV.U32 R26, RZ, RZ, R6 ;  /* 0x000000ffff1a7224 */ /* 0x000fc400078e0006 */
[----:B------:R-:W-:-:S05]  /*17480*/  IMAD.MOV.U32 R27, RZ, RZ, R7 ;  /* 0x000000ffff1b7224 */ /* 0x000fca00078e0007 */
[----:B------:R-:W-:Y:S04]  /*17490*/  STL.64 [R1+0xf68], R26 ;  /* 0x000f681a01007387 */ /* 0x000fe80000100a00 */
[----:B----4-:R0:W-:Y:S04]  /*174a0*/  STL.64 [R1+0xf60], R24 ;  /* 0x000f601801007387 */ /* 0x0101e80000100a00 */
[----:B0-----:R-:W4:Y:S04]  /*174b0*/  LDL.LU R24, [R1] ;  /* 0x0000000001187983 */ /* 0x001f280000300800 */
[----:B------:R-:W4:Y:S04]  /*174c0*/  LDL.LU R25, [R1+0x4] ;  /* 0x0000040001197983 */ /* 0x000f280000300800 */
[----:B------:R-:W4:Y:S04]  /*174d0*/  LDL.LU R26, [R1+0x8] ;  /* 0x00000800011a7983 */ /* 0x000f280000300800 */
[----:B------:R-:W4:Y:S04]  /*174e0*/  LDL.LU R27, [R1+0xc] ;  /* 0x00000c00011b7983 */ /* 0x000f280000300800 */
[----:B------:R-:W2:Y:S04]  /*174f0*/  LDL R20, [R1+0x358] ;  /* 0x0003580001147983 */ /* 0x000ea80000100800 */
[----:B------:R-:W2:Y:S04]  /*17500*/  LDL R21, [R1+0x35c] ;  /* 0x00035c0001157983 */ /* 0x000ea80000100800 */
[----:B------:R-:W4:Y:S04]  /*17510*/  LDL.LU R4, [R1+0x50] ;  /* 0x0000500001047983 */ /* 0x000f280000300800 */
[----:B------:R-:W4:Y:S04]  /*17520*/  LDL.LU R5, [R1+0x54] ;  /* 0x0000540001057983 */ /* 0x000f280000300800 */
[----:B------:R-:W2:Y:S04]  /*17530*/  LDL.LU R6, [R1+0x58] ;  /* 0x0000580001067983 */ /* 0x000ea80000300800 */
[----:B------:R-:W2:Y:S01]  /*17540*/  LDL.LU R7, [R1+0x5c] ;  /* 0x00005c0001077983 */ /* 0x000ea20000300800 */
[C---:B---3--:R-:W-:Y:S03]  /*17550*/  HMMA.16816.F32 R16, R12.reuse, R10, R16 ;  /* 0x0000000a0c10723c */ /* 0x048fe60000001810 */
[----:B--2---:R-:W-:Y:S04]  /*17560*/  STL.64 [R1+0xf58], R6 ;  /* 0x000f580601007387 */ /* 0x004fe80000100a00 */
[----:B----4-:R0:W-:Y:S04]  /*17570*/  STL.64 [R1+0xf50], R4 ;  /* 0x000f500401007387 */ /* 0x0101e80000100a00 */
[----:B0-----:R-:W2:Y:S04]  /*17580*/  LDL.LU R4, [R1+0x30] ;  /* 0x0000300001047983 */ /* 0x001ea80000300800 */
[----:B------:R-:W2:Y:S04]  /*17590*/  LDL.LU R5, [R1+0x34] ;  /* 0x0000340001057983 */ /* 0x000ea80000300800 */
[----:B------:R-:W2:Y:S04]  /*175a0*/  LDL.LU R6, [R1+0x38] ;  /* 0x0000380001067983 */ /* 0x000ea80000300800 */
[----:B------:R-:W2:Y:S04]  /*175b0*/  LDL.LU R7, [R1+0x3c] ;  /* 0x00003c0001077983 */ /* 0x000ea80000300800 */
[----:B------:R-:W-:Y:S04]  /*175c0*/  STL.64 [R1+0x40], R16 ;  /* 0x0000401001007387 */ /* 0x000fe80000100a00 */
[----:B------:R0:W-:Y:S04]  /*175d0*/  STL.64 [R1+0x48], R18 ;  /* 0x0000481201007387 */ /* 0x0001e80000100a00 */
[----:B0-----:R-:W3:Y:S04]  /*175e0*/  LDL.LU.64 R18, [R1+0xf98] ;  /* 0x000f980001127983 */ /* 0x001ee80000300a00 */
[----:B------:R-:W3:Y:S04]  /*175f0*/  LDL.LU.64 R16, [R1+0xf90] ;  /* 0x000f900001107983 */ /* 0x000ee80000300a00 */
        /* <DEDUP_REMOVED lines=8> */
[----:B------:R-:W4:Y:S04]  /*17680*/  LDL R8, [R1+0x37c] ;  /* 0x00037c0001087983 */ /* 0x000f280000100800 */
[----:B------:R-:W4:Y:S01]  /*17690*/  LDL.LU R9, [R1+0x450] ;  /* 0x0004500001097983 */ /* 0x000f220000300800 */
[----:B--2---:R-:W-:-:S02]  /*176a0*/  IMAD R16, R16, 0x100, R2 ;  /* 0x0000010010107824 */ /* 0x004fc400078e0202 */
[----:B------:R-:W-:Y:S01]  /*176b0*/  IMAD R17, R17, 0x100, R3 ;  /* 0x0000010011117824 */ /* 0x000fe200078e0203 */
[----:B------:R-:W2:Y:S04]  /*176c0*/  LDL.LU R2, [R1+0xf7c] ;  /* 0x000f7c0001027983 */ /* 0x000ea80000300800 */
[----:B------:R-:W2:Y:S01]  /*176d0*/  LDL.LU R3, [R1+0xf78] ;  /* 0x000f780001037983 */ /* 0x000ea20000300800 */
[----:B---3--:R-:W-:Y:S02]  /*176e0*/  IMAD R18, R18, 0x100, R0 ;  /* 0x0000010012127824 */ /* 0x008fe400078e0200 */
[----:B------:R-:W-:Y:S01]  /*176f0*/  IMAD R19, R19, 0x100, R28 ;  /* 0x0000010013137824 */ /* 0x000fe200078e021c */
[----:B------:R-:W3:Y:S04]  /*17700*/  LDL.LU R0, [R1+0xf74] ;  /* 0x000f740001007983 */ /* 0x000ee80000300800 */
[----:B------:R-:W3:Y:S01]  /*17710*/  LDL.LU R28, [R1+0xf70] ;  /* 0x000f7000011c7983 */ /* 0x000ee20000300800 */
[C---:B--2---:R-:W-:Y:S06]  /*17720*/  HMMA.16816.F32 R24, R12.reuse, R2, R24 ;  /* 0x000000020c18723c */ /* 0x044fec0000001818 */
[----:B------:R-:W-:-:S15]  /*17730*/  HMMA.16816.F32 R12, R12, R22, R4 ;  /* 0x000000160c0c723c */ /* 0x000fde0000001804 */
[----:B------:R-:W-:-:S02]  /*17740*/  NOP ;  /* 0x0000000000007918 */ /* 0x000fc40000000000 */
[----:B------:R-:W-:Y:S04]  /*17750*/  STL.64 [R1+0x10], R24 ;  /* 0x0000101801007387 */ /* 0x000fe80000100a00 */
[----:B------:R0:W-:Y:S04]  /*17760*/  STL.64 [R1+0x18], R26 ;  /* 0x0000181a01007387 */ /* 0x0001e80000100a00 */
[----:B0-----:R-:W2:Y:S04]  /*17770*/  LDL.LU.64 R26, [R1+0xf68] ;  /* 0x000f6800011a7983 */ /* 0x001ea80000300a00 */
[----:B------:R-:W4:Y:S04]  /*17780*/  LDL.LU.64 R24, [R1+0xf60] ;  /* 0x000f600001187983 */ /* 0x000f280000300a00 */
[----:B------:R-:W3:Y:S04]  /*17790*/  LDL R2, [R1+0x36c] ;  /* 0x00036c0001027983 */ /* 0x000ee80000100800 */
[----:B------:R-:W3:Y:S04]  /*177a0*/  LDL R3, [R1+0x378] ;  /* 0x0003780001037983 */ /* 0x000ee80000100800 */
[----:B------:R-:W3:Y:S04]  /*177b0*/  LDL.LU.64 R6, [R1+0xf58] ;  /* 0x000f580001067983 */ /* 0x000ee80000300a00 */
[----:B------:R-:W3:Y:S04]  /*177c0*/  LDL.LU.64 R4, [R1+0xf50] ;  /* 0x000f500001047983 */ /* 0x000ee80000300a00 */
[----:B------:R0:W-:Y:S04]  /*177d0*/  STL.64 [R1], R12 ;  /* 0x0000000c01007387 */ /* 0x0001e80000100a00 */
[----:B------:R1:W-:Y:S04]  /*177e0*/  STL.64 [R1+0x8], R14 ;  /* 0x0000080e01007387 */ /* 0x0003e80000100a00 */
[----:B0-----:R-:W2:Y:S04]  /*177f0*/  LDL.LU R12, [R1+0xa0] ;  /* 0x0000a000010c7983 */ /* 0x001ea80000300800 */
[----:B------:R-:W2:Y:S04]  /*17800*/  LDL.LU R13, [R1+0xa4] ;  /* 0x0000a400010d7983 */ /* 0x000ea80000300800 */
[----:B-1----:R-:W2:Y:S04]  /*17810*/  LDL.LU R14, [R1+0xa8] ;  /* 0x0000a800010e7983 */ /* 0x002ea80000300800 */
[----:B------:R-:W2:Y:S01]  /*17820*/  LDL.LU R15, [R1+0xac] ;  /* 0x0000ac00010f7983 */ /* 0x000ea20000300800 */
[----:B------:R-:W-:-:S02]  /*17830*/  F2FP.F16.E4M3.UNPACK_B R16, R16 ;  /* 0x00000010ff10723e */ /* 0x000fc400020006ff */
[----:B------:R-:W-:Y:S02]  /*17840*/  F2FP.F16.E4M3.UNPACK_B R17, R17 ;  /* 0x00000011ff11723e */ /* 0x000fe400020006ff */
[----:B------:R-:W-:Y:S02]  /*17850*/  F2FP.F16.E4M3.UNPACK_B R18, R18 ;  /* 0x00000012ff12723e */ /* 0x000fe400020006ff */
[----:B------:R-:W-:Y:S01]  /*17860*/  F2FP.F16.E4M3.UNPACK_B R19, R19 ;  /* 0x00000013ff13723e */ /* 0x000fe200020006ff */
[----:B------:R-:W3:Y:S01]  /*17870*/  LDL R23, [R1+0x368] ;  /* 0x0003680001177983 */ /* 0x000ee20000100800 */
[----:B----4-:R-:W-:Y:S02]  /*17880*/  F2FP.F16.E4M3.UNPACK_B R24, R24 ;  /* 0x00000018ff18723e */ /* 0x010fe400020006ff */
[----:B------:R-:W-:-:S07]  /*17890*/  F2FP.F16.E4M3.UNPACK_B R25, R25 ;  /* 0x00000019ff19723e */ /* 0x000fce00020006ff */
[----:B--2---:R-:W-:Y:S01]  /*178a0*/  HMMA.16816.F32 R12, R16, R24, R12 ;  /* 0x00000018100c723c */ /* 0x004fe2000000180c */
[----:B------:R-:W-:Y:S05]  /*178b0*/  STL.64 [R1+0xef0], R26 ;  /* 0x000ef01a01007387 */ /* 0x000fea0000100a00 */
[----:B------:R0:W-:-:S15]  /*178c0*/  STL.64 [R1+0xee8], R24 ;  /* 0x000ee81801007387 */ /* 0x0001de0000100a00 */
[----:B------:R-:W-:-:S02]  /*178d0*/  NOP ;  /* 0x0000000000007918 */ /* 0x000fc40000000000 */
[----:B------:R-:W-:Y:S04]  /*178e0*/  STL.64 [R1+0x30], R12 ;  /* 0x0000300c01007387 */ /* 0x000fe80000100a00 */
[----:B------:R3:W-:Y:S04]  /*178f0*/  STL.64 [R1+0x38], R14 ;  /* 0x0000380e01007387 */ /* 0x0007e80000100a00 */
[----:B0-----:R-:W2:Y:S04]  /*17900*/  LDL.LU R24, [R1+0x70] ;  /* 0x0000700001187983 */ /* 0x001ea80000300800 */
[----:B------:R-:W2:Y:S04]  /*17910*/  LDL.LU R25, [R1+0x74] ;  /* 0x0000740001197983 */ /* 0x000ea80000300800 */
[----:B------:R-:W2:Y:S04]  /*17920*/  LDL.LU R26, [R1+0x78] ;  /* 0x00007800011a7983 */ /* 0x000ea80000300800 */
[----:B------:R-:W2:Y:S01]  /*17930*/  LDL.LU R27, [R1+0x7c] ;  /* 0x00007c00011b7983 */ /* 0x000ea20000300800 */
[----:B------:R-:W-:-:S02]  /*17940*/  F2FP.F16.E4M3.UNPACK_B R20, R20 ;  /* 0x00000014ff14723e */ /* 0x000fc400020006ff */
[----:B------:R-:W-:Y:S02]  /*17950*/  F2FP.F16.E4M3.UNPACK_B R21, R21 ;  /* 0x00000015ff15723e */ /* 0x000fe400020006ff */
[----:B---3--:R-:W-:Y:S02]  /*17960*/  F2FP.F16.E4M3.UNPACK_B R14, R23 ;  /* 0x00000017ff0e723e */ /* 0x008fe400020006ff */
[----:B------:R-:W-:-:S03]  /*17970*/  F2FP.F16.E4M3.UNPACK_B R15, R2 ;  /* 0x00000002ff0f723e */ /* 0x000fc600020006ff */
[----:B------:R-:W-:-:S15]  /*17980*/  HMMA.16816.F32 R4, R16, R20, R4 ;  /* 0x000000141004723c */ /* 0x000fde0000001804 */
[----:B------:R-:W-:-:S08]  /*17990*/  NOP ;  /* 0x0000000000007918 */ /* 0x000fd00000000000 */
[----:B------:R-:W-:Y:S04]  /*179a0*/  STL.64 [R1+0x50], R4 ;  /* 0x0000500401007387 */ /* 0x000fe80000100a00 */
[----:B------:R0:W-:Y:S04]  /*179b0*/  STL.64 [R1+0x58], R6 ;  /* 0x0000580601007387 */ /* 0x0001e80000100a00 */
[----:B0-----:R-:W3:Y:S04]  /*179c0*/  LDL.LU.64 R6, [R1+0xf48] ;  /* 0x000f480001067983 */ /* 0x001ee80000300a00 */
[----:B------:R-:W4:Y:S01]  /*179d0*/  LDL.LU.64 R4, [R1+0xf40] ;  /* 0x000f400001047983 */ /* 0x000f220000300a00 */
[----:B--2---:R-:W-:-:S15]  /*179e0*/  HMMA.16816.F32 R24, R16, R14, R24 ;  /* 0x0000000e1018723c */ /* 0x004fde0000001818 */
[----:B------:R-:W-:-:S08]  /*179f0*/  NOP ;  /* 0x0000000000007918 */ /* 0x000fd00000000000 */
[----:B------:R0:W-:Y:S04]  /*17a00*/  STL.64 [R1+0x70], R24 ;  /* 0x0000701801007387 */ /* 0x0001e80000100a00 */
[----:B------:R1:W-:Y:S04]  /*17a10*/  STL.64 [R1+0x78], R26 ;  /* 0x0000781a01007387 */ /* 0x0003e80000100a00 */
[----:B0-----:R-:W2:Y:S04]  /*17a20*/  LDL.LU R24, [R1+0x2d0] ;  /* 0x0002d00001187983 */ /* 0x001ea80000300800 */
[----:B------:R-:W2:Y:S04]  /*17a30*/  LDL.LU R25, [R1+0x2d4] ;  /* 0x0002d40001197983 */ /* 0x000ea80000300800 */
[----:B-1----:R-:W2:Y:S04]  /*17a40*/  LDL.LU R26, [R1+0x2d8] ;  /* 0x0002d800011a7983 */ /* 0x002ea80000300800 */
[----:B------:R-:W2:Y:S01]  /*17a50*/  LDL.LU R27, [R1+0x2dc] ;  /* 0x0002dc00011b7983 */ /* 0x000ea20000300800 */
[----:B---3--:R-:W-:-:S02]  /*17a60*/  IMAD R6, R6, 0x100, R11 ;  /* 0x0000010006067824 */ /* 0x008fc400078e020b */
[----:B----4-:R-:W-:Y:S01]  /*17a70*/  IMAD R5, R5, 0x100, R10 ;  /* 0x0000010005057824 */ /* 0x010fe200078e020a */
[----:B------:R-:W-:Y:S02]  /*17a80*/  F2FP.F16.E4M3.UNPACK_B R11, R29 ;  /* 0x0000001dff0b723e */ /* 0x000fe400020006ff */
[----:B------:R-:W-:Y:S01]  /*17a90*/  F2FP.F16.E4M3.UNPACK_B R10, R7 ;  /* 0x00000007ff0a723e */ /* 0x000fe200020006ff */
[----:B--2---:R-:W-:Y:S04]  /*17aa0*/  STL.64 [R1+0xf00], R26 ;  /* 0x000f001a01007387 */ /* 0x004fe80000100a00 */
[----:B------:R0:W-:Y:S04]  /*17ab0*/  STL.64 [R1+0xef8], R24 ;  /* 0x000ef81801007387 */ /* 0x0001e80000100a00 */
[----:B0-----:R-:W2:Y:S04]  /*17ac0*/  LDL.LU R24, [R1+0x320] ;  /* 0x0003200001187983 */ /* 0x001ea80000300800 */
[----:B------:R-:W2:Y:S04]  /*17ad0*/  LDL.LU R25, [R1+0x324] ;  /* 0x0003240001197983 */ /* 0x000ea80000300800 */
[----:B------:R-:W3:Y:S04]  /*17ae0*/  LDL.LU R26, [R1+0x328] ;  /* 0x00032800011a7983 */ /* 0x000ee80000300800 */
[----:B------:R-:W3:Y:S04]  /*17af0*/  LDL.LU R27, [R1+0x32c] ;  /* 0x00032c00011b7983 */ /* 0x000ee80000300800 */
[----:B------:R-:W4:Y:S04]  /*17b00*/  LDL.LU R29, [R1+0x468] ;  /* 0x00046800011d7983 */ /* 0x000f280000300800 */
[----:B------:R-:W2:Y:S01]  /*17b10*/  LDL.LU R7, [R1+0x464] ;  /* 0x0004640001077983 */ /* 0x000ea20000300800 */
[----:B------:R-:W-:Y:S01]  /*17b20*/  IMAD R4, R4, 0x100, R9 ;  /* 0x0000010004047824 */ /* 0x000fe200078e0209 */
[----:B------:R-:W-:-:S02]  /*17b30*/  F2FP.F16.E4M3.UNPACK_B R12, R3 ;  /* 0x00000003ff0c723e */ /* 0x000fc400020006ff */
[----:B--2---:R-:W-:Y:S04]  /*17b40*/  STL.64 [R1+0xf38], R6 ;  /* 0x000f380601007387 */ /* 0x004fe80000100a00 */
[----:B------:R0:W-:Y:S04]  /*17b50*/  STL.64 [R1+0xf30], R4 ;  /* 0x000f300401007387 */ /* 0x0001e80000100a00 */
[----:B0-----:R-:W2:Y:S04]  /*17b60*/  LDL.LU R4, [R1+0x90] ;  /* 0x0000900001047983 */ /* 0x001ea80000300800 */
[----:B------:R-:W2:Y:S04]  /*17b70*/  LDL.LU R5, [R1+0x94] ;  /* 0x0000940001057983 */ /* 0x000ea80000300800 */
[----:B------:R-:W2:Y:S04]  /*17b80*/  LDL.LU R6, [R1+0x98] ;  /* 0x0000980001067983 */ /* 0x000ea80000300800 */
[----:B------:R-:W2:Y:S04]  /*17b90*/  LDL.LU R7, [R1+0x9c] ;  /* 0x00009c0001077983 */ /* 0x000ea80000300800 */
[----:B------:R-:W3:Y:S04]  /*17ba0*/  LDL R22, [R1+0x3b8] ;  /* 0x0003b80001167983 */ /* 0x000ee80000100800 */
[----:B------:R-:W3:Y:S01]  /*17bb0*/  LDL R23, [R1+0x3bc] ;  /* 0x0003bc0001177983 */ /* 0x000ee20000100800 */
[----:B------:R-:W-:-:S03]  /*17bc0*/  F2FP.F16.E4M3.UNPACK_B R13, R8 ;  /* 0x00000008ff0d723e */ /* 0x000fc600020006ff */
[----:B------:R-:W4:Y:S04]  /*17bd0*/  LDL R8, [R1+0x398] ;  /* 0x0003980001087983 */ /* 0x000f280000100800 */
[----:B------:R-:W4:Y:S04]  /*17be0*/  LDL R9, [R1+0x39c] ;  /* 0x00039c0001097983 */ /* 0x000f280000100800 */
[----:B------:R-:W4:Y:S04]  /*17bf0*/  LDL R2, [R1+0x3a8] ;  /* 0x0003a80001027983 */ /* 0x000f280000100800 */
[----:B------:R-:W4:Y:S01]  /*17c00*/  LDL R3, [R1+0x3ac] ;  /* 0x0003ac0001037983 */ /* 0x000f220000100800 */
[----:B--2---:R-:W-:Y:S03]  /*17c10*/  HMMA.16816.F32 R4, R16, R12, R4 ;  /* 0x0000000c1004723c */ /* 0x004fe60000001804 */
[----:B---3--:R-:W-:Y:S04]  /*17c20*/  STL.64 [R1+0xf20], R22 ;  /* 0x000f201601007387 */ /* 0x008fe80000100a00 */
[----:B------:R0:W-:Y:S04]  /*17c30*/  STL.64 [R1+0xf18], R20 ;  /* 0x000f181401007387 */ /* 0x0001e80000100a00 */
        /* <DEDUP_REMOVED lines=12> */
[----:B0-----:R-:W3:Y:S04]  /*17d00*/  LDL.LU.64 R6, [R1+0xf38] ;  /* 0x000f380001067983 */ /* 0x001ee80000300a00 */
[----:B------:R-:W3:Y:S04]  /*17d10*/  LDL.LU.64 R4, [R1+0xf30] ;  /* 0x000f300001047983 */ /* 0x000ee80000300a00 */
[----:B------:R-:W-:Y:S04]  /*17d20*/  STL.64 [R1+0xed0], R14 ;  /* 0x000ed00e01007387 */ /* 0x000fe80000100a00 */
[----:B------:R0:W-:Y:S04]  /*17d30*/  STL.64 [R1+0xec8], R12 ;  /* 0x000ec80c01007387 */ /* 0x0001e80000100a00 */
[----:B0-----:R-:W3:Y:S04]  /*17d40*/  LDL.LU R12, [R1+0x2b0] ;  /* 0x0002b000010c7983 */ /* 0x001ee80000300800 */
[----:B------:R-:W3:Y:S04]  /*17d50*/  LDL.LU R13, [R1+0x2b4] ;  /* 0x0002b400010d7983 */ /* 0x000ee80000300800 */
[----:B------:R-:W3:Y:S04]  /*17d60*/  LDL.LU R14, [R1+0x2b8] ;  /* 0x0002b800010e7983 */ /* 0x000ee80000300800 */
[----:B------:R-:W3:Y:S01]  /*17d70*/  LDL.LU R15, [R1+0x2bc] ;  /* 0x0002bc00010f7983 */ /* 0x000ee20000300800 */
[----:B----4-:R-:W-:-:S02]  /*17d80*/  F2FP.F16.E4M3.UNPACK_B R8, R8 ;  /* 0x00000008ff08723e */ /* 0x010fc400020006ff */
[----:B------:R-:W-:Y:S01]  /*17d90*/  F2FP.F16.E4M3.UNPACK_B R9, R9 ;  /* 0x00000009ff09723e */ /* 0x000fe200020006ff */
[C---:B--2---:R-:W-:Y:S06]  /*17da0*/  HMMA.16816.F32 R20, R16.reuse, R10, R20 ;  /* 0x0000000a1014723c */ /* 0x044fec0000001814 */
[----:B---3--:R-:W-:Y:S01]  /*17db0*/  HMMA.16816.F32 R24, R16, R8, R24 ;  /* 0x000000081018723c */ /* 0x008fe20000001818 */
[----:B------:R-:W-:Y:S01]  /*17dc0*/  IMAD R7, R7, 0x100, R29 ;  /* 0x0000010007077824 */ /* 0x000fe200078e021d */
[----:B------:R-:W-:Y:S04]  /*17dd0*/  STL.64 [R1+0xee0], R14 ;  /* 0x000ee00e01007387 */ /* 0x000fe80000100a00 */
[----:B------:R0:W-:Y:S04]  /*17de0*/  STL.64 [R1+0xed8], R12 ;  /* 0x000ed80c01007387 */ /* 0x0001e80000100a00 */
[----:B0-----:R-:W2:Y:S04]  /*17df0*/  LDL.LU R12, [R1+0x2c0] ;  /* 0x0002c000010c7983 */ /* 0x001ea80000300800 */
[----:B------:R-:W2:Y:S04]  /*17e00*/  LDL.LU R13, [R1+0x2c4] ;  /* 0x0002c400010d7983 */ /* 0x000ea80000300800 */
[----:B------:R-:W2:Y:S04]  /*17e10*/  LDL.LU R14, [R1+0x2c8] ;  /* 0x0002c800010e7983 */ /* 0x000ea80000300800 */
[----:B------:R-:W2:Y:S04]  /*17e20*/  LDL.LU R15, [R1+0x2cc] ;  /* 0x0002cc00010f7983 */ /* 0x000ea80000300800 */
[----:B------:R-:W3:Y:S04]  /*17e30*/  LDL.LU R29, [R1+0xf28] ;  /* 0x000f2800011d7983 */ /* 0x000ee80000300800 */
[----:B------:R-:W-:Y:S04]  /*17e40*/  STL.64 [R1+0xc0], R20 ;  /* 0x0000c01401007387 */ /* 0x000fe80000100a00 */
[----:B------:R0:W-:Y:S04]  /*17e50*/  STL.64 [R1+0xc8], R22 ;  /* 0x0000c81601007387 */ /* 0x0001e80000100a00 */
[----:B0-----:R-:W4:Y:S04]  /*17e60*/  LDL.LU.64 R22, [R1+0xf20] ;  /* 0x000f200001167983 */ /* 0x001f280000300a00 */
[----:B------:R-:W3:Y:S04]  /*17e70*/  LDL.LU.64 R20, [R1+0xf18] ;  /* 0x000f180001147983 */ /* 0x000ee80000300a00 */
[----:B------:R-:W-:Y:S04]  /*17e80*/  STL [R1+0xec0], R11 ;  /* 0x000ec00b01007387 */ /* 0x000fe80000100800 */
[----:B------:R-:W-:Y:S04]  /*17e90*/  STL.64 [R1+0x1f0], R24 ;  /* 0x0001f01801007387 */ /* 0x000fe80000100a00 */
[----:B------:R0:W-:Y:S04]  /*17ea0*/  STL.64 [R1+0x1f8], R26 ;  /* 0x0001f81a01007387 */ /* 0x0001e80000100a00 */
[----:B0-----:R-:W2:Y:S04]  /*17eb0*/  LDL.LU.64 R26, [R1+0xf10] ;  /* 0x000f1000011a7983 */ /* 0x001ea80000300a00 */
[----:B------:R-:W2:Y:S01]  /*17ec0*/  LDL.LU.64 R24, [R1+0xf08] ;  /* 0x000f080001187983 */ /* 0x000ea20000300a00 */
[----:B------:R-:W-:-:S02]  /*17ed0*/  F2FP.F16.E4M3.UNPACK_B R2, R2 ;  /* 0x00000002ff02723e */ /* 0x000fc400020006ff */
[----:B------:R-:W-:Y:S01]  /*17ee0*/  F2FP.F16.E4M3.UNPACK_B R3, R3 ;  /* 0x00000003ff03723e */ /* 0x000fe200020006ff */
[----:B------:R-:W-:Y:S04]  /*17ef0*/  STL [R1+0xeac], R8 ;  /* 0x000eac0801007387 */ /* 0x000fe80000100800 */
[----:B------:R-:W-:Y:S02]  /*17f00*/  STL [R1+0xea8], R9 ;  /* 0x000ea80901007387 */ /* 0x000fe40000100800 */
[----:B--2---:R-:W-:-:S15]  /*17f10*/  HMMA.16816.F32 R24, R16, R2, R24 ;  /* 0x000000021018723c */ /* 0x004fde0000001818 */
[----:B------:R-:W-:-:S08]  /*17f20*/  NOP ;  /* 0x0000000000007918 */ /* 0x000fd00000000000 */
[----:B------:R-:W-:Y:S04]  /*17f30*/  STL.64 [R1+0x1e0], R24 ;  /* 0x0001e01801007387 */ /* 0x000fe80000100a00 */
[----:B------:R0:W-:Y:S04]  /*17f40*/  STL.64 [R1+0x1e8], R26 ;  /* 0x0001e81a01007387 */ /* 0x0001e80000100a00 */
[----:B0-----:R-:W2:Y:S04]  /*17f50*/  LDL.LU.64 R26, [R1+0xf00] ;  /* 0x000f0000011a7983 */ /* 0x001ea80000300a00 */
[----:B------:R-:W2:Y:S01]  /*17f60*/  LDL.LU.64 R24, [R1+0xef8] ;  /* 0x000ef80001187983 */ /* 0x000ea20000300a00 */
[----:B----4-:R-:W-:-:S02]  /*17f70*/  F2FP.F16.E4M3.UNPACK_B R22, R22 ;  /* 0x00000016ff16723e */ /* 0x010fc400020006ff */
[----:B------:R-:W-:Y:S02]  /*17f80*/  F2FP.F16.E4M3.UNPACK_B R23, R23 ;  /* 0x00000017ff17723e */ /* 0x000fe400020006ff */
[----:B------:R-:W-:Y:S02]  /*17f90*/  F2FP.F16.E4M3.UNPACK_B R4, R4 ;  /* 0x00000004ff04723e */ /* 0x000fe400020006ff */
[----:B------:R-:W-:Y:S02]  /*17fa0*/  F2FP.F16.E4M3.UNPACK_B R5, R5 ;  /* 0x00000005ff05723e */ /* 0x000fe400020006ff */
[----:B------:R-:W-:Y:S01]  /*17fb0*/  F2FP.F16.E4M3.UNPACK_B R6, R6 ;  /* 0x00000006ff06723e */ /* 0x000fe200020006ff */
[----:B--2---:R-:W-:Y:S01]  /*17fc0*/  HMMA.16816.F32 R16, R16, R22, R24 ;  /* 0x000000161010723c */ /* 0x004fe20000001818 */
[----:B------:R-:W2:Y:S04]  /*17fd0*/  LDL.LU.64 R26, [R1+0xef0] ;  /* 0x000ef000011a7983 */ /* 0x000ea80000300a00 */
[----:B------:R-:W4:Y:S01]  /*17fe0*/  LDL.LU.64 R24, [R1+0xee8] ;  /* 0x000ee80001187983 */ /* 0x000f220000300a00 */
        /* <DEDUP_REMOVED lines=8> */
[----:B----4-:R-:W-:-:S15]  /*18070*/  HMMA.16816.F32 R12, R4, R24, R12 ;  /* 0x00000018040c723c */ /* 0x010fde000000180c */
[----:B------:R-:W-:-:S08]  /*18080*/  NOP ;  /* 0x0000000000007918 */ /* 0x000fd00000000000 */
[----:B------:R-:W-:Y:S04]  /*18090*/  STL.64 [R1+0x180], R12 ;  /* 0x0001800c01007387 */ /* 0x000fe80000100a00 */
[----:B------:R0:W-:Y:S04]  /*180a0*/  STL.64 [R1+0x188], R14 ;  /* 0x0001880e01007387 */ /* 0x0001e80000100a00 */
[----:B0-----:R-:W3:Y:S04]  /*180b0*/  LDL.LU.64 R14, [R1+0xee0] ;  /* 0x000ee000010e7983 */ /* 0x001ee80000300a00 */
[----:B------:R-:W3:Y:S04]  /*180c0*/  LDL.LU.64 R12, [R1+0xed8] ;  /* 0x000ed800010c7983 */ /* 0x000ee80000300a00 */
[----:B--2---:R-:W-:Y:S04]  /*180d0*/  STL.64 [R1+0xe80], R26 ;  /* 0x000e801a01007387 */ /* 0x004fe80000100a00 */
[----:B------:R0:W-:Y:S04]  /*180e0*/  STL.64 [R1+0xe78], R24 ;  /* 0x000e781801007387 */ /* 0x0001e80000100a00 */
[----:B0-----:R-:W2:Y:S01]  /*180f0*/  LDL.LU R24, [R1+0x2a0] ;  /* 0x0002a00001187983 */ /* 0x001ea20000300800 */
[----:B---3--:R-:W-:-:S15]  /*18100*/  HMMA.16816.F32 R12, R4, R20, R12 ;  /* 0x00000014040c723c */ /* 0x008fde000000180c */
[----:B------:R-:W-:-:S08]  /*18110*/  NOP ;  /* 0x0000000000007918 */ /* 0x000fd00000000000 */
[----:B------:R-:W-:Y:S04]  /*18120*/  STL.64 [R1+0x170], R12 ;  /* 0x0001700c01007387 */ /* 0x000fe80000100a00 */
[----:B------:R0:W-:Y:S04]  /*18130*/  STL.64 [R1+0x178], R14 ;  /* 0x0001780e01007387 */ /* 0x0001e80000100a00 */
[----:B0-----:R-:W2:Y:S04]  /*18140*/  LDL.LU.64 R14, [R1+0xed0] ;  /* 0x000ed000010e7983 */ /* 0x001ea80000300a00 */
[----:B------:R-:W3:Y:S01]  /*18150*/  LDL.LU.64 R12, [R1+0xec8] ;  /* 0x000ec800010c7983 */ /* 0x000ee20000300a00 */
[----:B------:R-:W-:-:S02]  /*18160*/  IMAD.MOV.U32 R25, RZ, RZ, R29 ;  /* 0x000000ffff197224 */ /* 0x000fc400078e001d */
[----:B------:R-:W-:Y:S02]  /*18170*/  IMAD.MOV.U32 R26, RZ, RZ, R28 ;  /* 0x000000ffff1a7224 */ /* 0x000fe400078e001c */
[----:B------:R-:W-:Y:S01]  /*18180*/  IMAD.MOV.U32 R27, RZ, RZ, R0 ;  /* 0x000000ffff1b7224 */ /* 0x000fe200078e0000 */
[----:B------:R-:W-:Y:S04]  /*18190*/  STL.64 [R1+0xe90], R22 ;  /* 0x000e901601007387 */ /* 0x000fe80000100a00 */
[----:B------:R3:W-:Y:S04]  /*181a0*/  STL.64 [R1+0xe88], R20 ;  /* 0x000e881401007387 */ /* 0x0007e80000100a00 */
[----:B------:R-:W4:Y:S04]  /*181b0*/  LDL.LU R28, [R1+0xaa0] ;  /* 0x000aa000011c7983 */ /* 0x000f280000300800 */
[----:B------:R-:W4:Y:S04]  /*181c0*/  LDL.LU R29, [R1+0xaac] ;  /* 0x000aac00011d7983 */ /* 0x000f280000300800 */
[----:B------:R-:W4:Y:S01]  /*181d0*/  LDL.LU R11, [R1+0x470] ;  /* 0x00047000010b7983 */ /* 0x000f220000300800 */
[C---:B--2---:R-:W-:Y:S06]  /*181e0*/  HMMA.16816.F32 R24, R4.reuse, R14, R24 ;  /* 0x0000000e0418723c */ /* 0x044fec0000001818 */
[----:B---3--:R-:W-:-:S15]  /*181f0*/  HMMA.16816.F32 R20, R4, R12, R16 ;  /* 0x0000000c0414723c */ /* 0x008fde0000001810 */
[----:B------:R-:W-:-:S02]  /*18200*/  NOP ;  /* 0x0000000000007918 */ /* 0x000fc40000000000 */
[----:B------:R-:W-:Y:S04]  /*18210*/  STL.64 [R1+0x160], R24 ;  /* 0x0001601801007387 */ /* 0x000fe80000100a00 */
[----:B------:R-:W-:Y:S04]  /*18220*/  STL.64 [R1+0x168], R26 ;  /* 0x0001681a01007387 */ /* 0x000fe80000100a00 */
[----:B------:R-:W4:Y:S04]  /*18230*/  LDL.LU R16, [R1+0x46c] ;  /* 0x00046c0001107983 */ /* 0x000f280000300800 */
[----:B------:R-:W-:Y:S04]  /*18240*/  STL.64 [R1+0x150], R20 ;  /* 0x0001501401007387 */ /* 0x000fe80000100a00 */
[----:B------:R-:W-:Y:S04]  /*18250*/  STL.64 [R1+0x158], R22 ;  /* 0x0001581601007387 */ /* 0x000fe80000100a00 */
[----:B------:R-:W2:Y:S04]  /*18260*/  LDL.LU R17, [R1+0x478] ;  /* 0x0004780001117983 */ /* 0x000ea80000300800 */
[----:B------:R-:W2:Y:S04]  /*18270*/  LDL.LU R0, [R1+0x474] ;  /* 0x0004740001007983 */ /* 0x000ea80000300800 */
[----:B------:R-:W3:Y:S04]  /*18280*/  LDL.LU R8, [R1+0x480] ;  /* 0x0004800001087983 */ /* 0x000ee80000300800 */
[----:B------:R-:W3:Y:S04]  /*18290*/  LDL.LU R18, [R1+0x47c] ;  /* 0x00047c0001127983 */ /* 0x000ee80000300800 */
[----:B------:R-:W3:Y:S04]  /*182a0*/  LDL.LU R9, [R1+0x488] ;  /* 0x0004880001097983 */ /* 0x000ee80000300800 */
[----:B------:R-:W3:Y:S04]  /*182b0*/  LDL.LU R19, [R1+0x484] ;  /* 0x0004840001137983 */ /* 0x000ee80000300800 */
[----:B------:R-:W-:Y:S04]  /*182c0*/  STL.64 [R1+0xe60], R14 ;  /* 0x000e600e01007387 */ /* 0x000fe80000100a00 */
[----:B------:R0:W-:Y:S04]  /*182d0*/  STL.64 [R1+0xe58], R12 ;  /* 0x000e580c01007387 */ /* 0x0001e80000100a00 */
[----:B0-----:R-:W2:Y:S04]  /*182e0*/  LDL.LU R12, [R1+0x250] ;  /* 0x00025000010c7983 */ /* 0x001ea80000300800 */
[----:B------:R-:W2:Y:S04]  /*182f0*/  LDL.LU R13, [R1+0x254] ;  /* 0x00025400010d7983 */ /* 0x000ea80000300800 */
[----:B------:R-:W3:Y:S04]  /*18300*/  LDL.LU R14, [R1+0x258] ;  /* 0x00025800010e7983 */ /* 0x000ee80000300800 */
[----:B------:R-:W3:Y:S04]  /*18310*/  LDL.LU R15, [R1+0x25c] ;  /* 0x00025c00010f7983 */ /* 0x000ee80000300800 */
[----:B------:R-:W4:Y:S04]  /*18320*/  LDL.LU R20, [R1+0x300] ;  /* 0x0003000001147983 */ /* 0x000f280000300800 */
[----:B------:R-:W4:Y:S04]  /*18330*/  LDL.LU R21, [R1+0x304] ;  /* 0x0003040001157983 */ /* 0x000f280000300800 */
[----:B------:R-:W2:Y:S04]  /*18340*/  LDL.LU R22, [R1+0x308] ;  /* 0x0003080001167983 */ /* 0x000ea80000300800 */
[----:B------:R-:W2:Y:S04]  /*18350*/  LDL.LU R23, [R1+0x30c] ;  /* 0x00030c0001177983 */ /* 0x000ea80000300800 */
[----:B--2---:R-:W-:Y:S04]  /*18360*/  STL.64 [R1+0xea0], R22 ;  /* 0x000ea01601007387 */ /* 0x004fe80000100a00 */
[----:B----4-:R0:W-:Y:S04]  /*18370*/  STL.64 [R1+0xe98], R20 ;  /* 0x000e981401007387 */ /* 0x0101e80000100a00 */
[----:B0-----:R-:W2:Y:S04]  /*18380*/  LDL.LU R20, [R1+0x310] ;  /* 0x0003100001147983 */ /* 0x001ea80000300800 */
[----:B------:R-:W2:Y:S04]  /*18390*/  LDL.LU R21, [R1+0x314] ;  /* 0x0003140001157983 */ /* 0x000ea80000300800 */
[----:B------:R-:W4:Y:S04]  /*183a0*/  LDL.LU R22, [R1+0x318] ;  /* 0x0003180001167983 */ /* 0x000f280000300800 */
[----:B------:R-:W4:Y:S01]  /*183b0*/  LDL.LU R23, [R1+0x31c] ;  /* 0x00031c0001177983 */ /* 0x000f220000300800 */
[----:B------:R-:W-:-:S03]  /*183c0*/  IMAD R16, R16, 0x100, R11 ;  /* 0x0000010010107824 */ /* 0x000fc600078e020b */
        /* <DEDUP_REMOVED lines=14> */
[----:B------:R-:W3:Y:S04]  /*184b0*/  LDL.LU R14, [R1+0x268] ;  /* 0x00026800010e7983 */ /* 0x000ee80000300800 */
[----:B------:R-:W3:Y:S04]  /*184c0*/  LDL.LU R15, [R1+0x26c] ;  /* 0x00026c00010f7983 */ /* 0x000ee80000300800 */
[----:B------:R-:W2:Y:S01]  /*184d0*/  LDL.LU R11, [R1+0xec0] ;  /* 0x000ec000010b7983 */ /* 0x000ea20000300800 */
[----:B------:R-:W-:-:S03]  /*184e0*/  IMAD R17, R0, 0x100, R17 ;  /* 0x0000010000117824 */ /* 0x000fc600078e0211 */
[----:B------:R-:W3:Y:S01]  /*184f0*/  LDL.LU R0, [R1+0x490] ;  /* 0x0004900001007983 */ /* 0x000ee20000300800 */
[----:B------:R-:W-:Y:S02]  /*18500*/  IMAD R18, R18, 0x100, R8 ;  /* 0x0000010012127824 */ /* 0x000fe400078e0208 */
[----:B------:R-:W-:Y:S01]  /*18510*/  IMAD R19, R19, 0x100, R9 ;  /* 0x0000010013137824 */ /* 0x000fe200078e0209 */
[----:B--2---:R-:W-:-:S15]  /*18520*/  HMMA.16816.F32 R20, R4, R10, R20 ;  /* 0x0000000a0414723c */ /* 0x004fde0000001814 */
[----:B------:R-:W-:-:S08]  /*18530*/  NOP ;  /* 0x0000000000007918 */ /* 0x000fd00000000000 */
[----:B------:R-:W-:Y:S04]  /*18540*/  STL.64 [R1+0x140], R20 ;  /* 0x0001401401007387 */ /* 0x000fe80000100a00 */
[----:B------:R0:W-:Y:S04]  /*18550*/  STL.64 [R1+0x148], R22 ;  /* 0x0001481601007387 */ /* 0x0001e80000100a00 */
[----:B0-----:R-:W2:Y:S04]  /*18560*/  LDL.LU.64 R22, [R1+0xeb8] ;  /* 0x000eb80001167983 */ /* 0x001ea80000300a00 */
[----:B------:R-:W2:Y:S04]  /*18570*/  LDL.LU.64 R20, [R1+0xeb0] ;  /* 0x000eb00001147983 */ /* 0x000ea80000300a00 */
[----:B------:R-:W2:Y:S04]  /*18580*/  LDL.LU R8, [R1+0xeac] ;  /* 0x000eac0001087983 */ /* 0x000ea80000300800 */
[----:B------:R-:W2:Y:S02]  /*18590*/  LDL.LU R9, [R1+0xea8] ;  /* 0x000ea80001097983 */ /* 0x000ea40000300800 */
[----:B--2---:R-:W-:-:S15]  /*185a0*/  HMMA.16816.F32 R20, R4, R8, R20 ;  /* 0x000000080414723c */ /* 0x004fde0000001814 */
[----:B------:R-:W-:-:S08]  /*185b0*/  NOP ;  /* 0x0000000000007918 */ /* 0x000fd00000000000 */
[----:B------:R-:W-:Y:S04]  /*185c0*/  STL.64 [R1+0x1d0], R20 ;  /* 0x0001d01401007387 */ /* 0x000fe80000100a00 */
[----:B------:R0:W-:Y:S04]  /*185d0*/  STL.64 [R1+0x1d8], R22 ;  /* 0x0001d81601007387 */ /* 0x0001e80000100a00 */
[----:B0-----:R-:W2:Y:S04]  /*185e0*/  LDL.LU.64 R22, [R1+0xea0] ;  /* 0x000ea00001167983 */ /* 0x001ea80000300a00 */
[----:B------:R-:W2:Y:S04]  /*185f0*/  LDL.LU.64 R20, [R1+0xe98] ;  /* 0x000e980001147983 */ /* 0x000ea80000300a00 */
[----:B------:R-:W-:Y:S04]  /*18600*/  STL.64 [R1+0xe40], R10 ;  /* 0x000e400a01007387 */ /* 0x000fe80000100a00 */
[----:B------:R0:W-:Y:S04]  /*18610*/  STL.64 [R1+0xe38], R8 ;  /* 0x000e380801007387 */ /* 0x0001e80000100a00 */
[----:B0-----:R-:W4:Y:S04]  /*18620*/  LDL.LU R8, [R1+0x230] ;  /* 0x0002300001087983 */ /* 0x001f280000300800 */
[----:B------:R-:W4:Y:S04]  /*18630*/  LDL.LU R9, [R1+0x234] ;  /* 0x0002340001097983 */ /* 0x000f280000300800 */
[----:B------:R-:W3:Y:S04]  /*18640*/  LDL.LU R10, [R1+0x238] ;  /* 0x00023800010a7983 */ /* 0x000ee80000300800 */
[----:B------:R-:W3:Y:S01]  /*18650*/  LDL.LU R11, [R1+0x23c] ;  /* 0x00023c00010b7983 */ /* 0x000ee20000300800 */
[----:B--2---:R-:W-:Y:S03]  /*18660*/  HMMA.16816.F32 R20, R4, R2, R20 ;  /* 0x000000020414723c */ /* 0x004fe60000001814 */
[----:B---3--:R-:W-:Y:S04]  /*18670*/  STL.64 [R1+0xe50], R10 ;  /* 0x000e500a01007387 */ /* 0x008fe80000100a00 */
        /* <DEDUP_REMOVED lines=9> */
[----:B------:R-:W-:-:S02]  /*18710*/  F2FP.F16.E4M3.UNPACK_B R16, R16 ;  /* 0x00000010ff10723e */ /* 0x000fc400020006ff */
[----:B------:R-:W-:Y:S02]  /*18720*/  F2FP.F16.E4M3.UNPACK_B R17, R17 ;  /* 0x00000011ff11723e */ /* 0x000fe400020006ff */
[----:B------:R-:W-:Y:S02]  /*18730*/  F2FP.F16.E4M3.UNPACK_B R18, R18 ;  /* 0x00000012ff12723e */ /* 0x000fe400020006ff */
[----:B------:R-:W-:Y:S01]  /*18740*/  F2FP.F16.E4M3.UNPACK_B R19, R19 ;  /* 0x00000013ff13723e */ /* 0x000fe200020006ff */
[----:B---3--:R-:W-:Y:S01]  /*18750*/  HMMA.16816.F32 R4, R4, R22, R24 ;  /* 0x000000160404723c */ /* 0x008fe20000001818 */
[----:B------:R-:W3:Y:S04]  /*18760*/  LDL.LU.64 R26, [R1+0xe80] ;  /* 0x000e8000011a7983 */ /* 0x000ee80000300a00 */
[----:B------:R-:W2:-:S15]  /*18770*/  LDL.LU.64 R24, [R1+0xe78] ;  /* 0x000e780001187983 */ /* 0x000e9e0000300a00 */
[----:B------:R-:W-:-:S03]  /*18780*/  NOP ;  /* 0x0000000000007918 */ /* 0x000fc60000000000 */
[----:B------:R0:W-:Y:S04]  /*18790*/  STL.64 [R1+0x130], R4 ;  /* 0x0001300401007387 */ /* 0x0001e80000100a00 */
[----:B------:R1:W-:Y:S04]  /*187a0*/  STL.64 [R1+0x138], R6 ;  /* 0x0001380601007387 */ /* 0x0003e80000100a00 */
[----:B0-----:R-:W3:Y:S04]  /*187b0*/  LDL.LU R4, [R1+0x48c] ;  /* 0x00048c0001047983 */ /* 0x001ee80000300800 */
[----:B------:R-:W3:Y:S04]  /*187c0*/  LDL.LU R5, [R1+0x498] ;  /* 0x0004980001057983 */ /* 0x000ee80000300800 */
[----:B-1----:R-:W3:Y:S04]  /*187d0*/  LDL.LU R6, [R1+0x494] ;  /* 0x0004940001067983 */ /* 0x002ee80000300800 */
[----:B------:R-:W3:Y:S01]  /*187e0*/  LDL.LU R7, [R1+0xaa4] ;  /* 0x000aa40001077983 */ /* 0x000ee20000300800 */
        /* <DEDUP_REMOVED lines=10> */
[----:B0-----:R-:W2:Y:S04]  /*18890*/  LDL.LU.64 R14, [R1+0xe60] ;  /* 0x000e6000010e7983 */ /* 0x001ea80000300a00 */
[----:B------:R-:W4:Y:S04]  /*188a0*/  LDL.LU.64 R12, [R1+0xe58] ;  /* 0x000e5800010c7983 */ /* 0x000f280000300a00 */
[----:B------:R-:W-:Y:S04]  /*188b0*/  STL.64 [R1+0xe20], R22 ;  /* 0x000e201601007387 */ /* 0x000fe80000100a00 */
[----:B------:R0:W-:Y:S04]  /*188c0*/  STL.64 [R1+0xe18], R20 ;  /* 0x000e181401007387 */ /* 0x0001e80000100a00 */
[----:B0-----:R-:W3:Y:S04]  /*188d0*/  LDL.LU R20, [R1+0x2f0] ;  /* 0x0002f00001147983 */ /* 0x001ee80000300800 */
[----:B------:R-:W3:Y:S04]  /*188e0*/  LDL.LU R21, [R1+0x2f4] ;  /* 0x0002f40001157983 */ /* 0x000ee80000300800 */
[----:B------:R-:W3:Y:S04]  /*188f0*/  LDL.LU R22, [R1+0x2f8] ;  /* 0x0002f80001167983 */ /* 0x000ee80000300800 */
        /* <DEDUP_REMOVED lines=15> */
[----:B0-----:R-:W2:Y:S04]  /*189f0*/  LDL.LU R12, [R1+0x1a0] ;  /* 0x0001a000010c7983 */ /* 0x001ea80000300800 */
[----:B------:R-:W2:Y:S04]  /*18a00*/  LDL.LU R13, [R1+0x1a4] ;  /* 0x0001a400010d7983 */ /* 0x000ea80000300800 */
[----:B------:R-:W2:Y:S04]  /*18a10*/  LDL.LU R14, [R1+0x1a8] ;  /* 0x0001a800010e7983 */ /* 0x000ea80000300800 */
[----:B------:R-:W2:Y:S01]  /*18a20*/  LDL.LU R15, [R1+0x1ac] ;  /* 0x0001ac00010f7983 */ /* 0x000ea20000300800 */
[----:B---3--:R-:W-:-:S03]  /*18a30*/  IMAD R4, R4, 0x100, R0 ;  /* 0x0000010004047824 */ /* 0x008fc600078e0200 */
[----:B------:R-:W3:Y:S01]  /*18a40*/  LDL.LU R0, [R1+0xe30] ;  /* 0x000e300001007983 */ /* 0x000ee20000300800 */
[----:B--2---:R-:W-:-:S15]  /*18a50*/  HMMA.16816.F32 R12, R16, R10, R12 ;  /* 0x0000000a100c723c */ /* 0x004fde000000180c */
[----:B------:R-:W-:-:S08]  /*18a60*/  NOP ;  /* 0x0000000000007918 */ /* 0x000fd00000000000 */
[----:B------:R-:W-:Y:S04]  /*18a70*/  STL.64 [R1+0xe0], R12 ;  /* 0x0000e00c01007387 */ /* 0x000fe80000100a00 */
[----:B------:R4:W-:Y:S02]  /*18a80*/  STL.64 [R1+0xe8], R14 ;  /* 0x0000e80e01007387 */ /* 0x0009e40000100a00 */
[----:B----4-:R-:W-:-:S15]  /*18a90*/  HMMA.16816.F32 R12, R16, R8, R20 ;  /* 0x00000008100c723c */ /* 0x010fde0000001814 */
[----:B------:R-:W-:-:S08]  /*18aa0*/  NOP ;  /* 0x0000000000007918 */ /* 0x000fd00000000000 */
[----:B------:R-:W-:Y:S04]  /*18ab0*/  STL [R1+0x1b0], R12 ;  /* 0x0001b00c01007387 */ /* 0x000fe80000100800 */
[----:B------:R-:W2:Y:S04]  /*18ac0*/  LDL.LU R20, [R1+0x2e0] ;  /* 0x0002e00001147983 */ /* 0x000ea80000300800 */
[----:B------:R-:W2:Y:S04]  /*18ad0*/  LDL.LU R21, [R1+0x2e4] ;  /* 0x0002e40001157983 */ /* 0x000ea80000300800 */
[----:B------:R-:W2:Y:S04]  /*18ae0*/  LDL.LU R22, [R1+0x2e8] ;  /* 0x0002e80001167983 */ /* 0x000ea80000300800 */
[----:B------:R-:W2:Y:S04]  /*18af0*/  LDL.LU R23, [R1+0x2ec] ;  /* 0x0002ec0001177983 */ /* 0x000ea80000300800 */
[----:B------:R-:W-:Y:S04]  /*18b00*/  STL.64 [R1+0xdd0], R10 ;  /* 0x000dd00a01007387 */ /* 0x000fe80000100a00 */
[----:B------:R0:W-:Y:S04]  /*18b10*/  STL.64 [R1+0xdc8], R8 ;  /* 0x000dc80801007387 */ /* 0x0001e80000100a00 */
[----:B0-----:R-:W4:Y:S04]  /*18b20*/  LDL.LU R8, [R1+0x60] ;  /* 0x0000600001087983 */ /* 0x001f280000300800 */
[----:B------:R-:W4:Y:S01]  /*18b30*/  LDL.LU R9, [R1+0x64] ;  /* 0x0000640001097983 */ /* 0x000f220000300800 */
[----:B------:R-:W-:-:S02]  /*18b40*/  IMAD.MOV.U32 R10, RZ, RZ, R26 ;  /* 0x000000ffff0a7224 */ /* 0x000fc400078e001a */
[----:B------:R-:W-:Y:S01]  /*18b50*/  IMAD.MOV.U32 R11, RZ, RZ, R27 ;  /* 0x000000ffff0b7224 */ /* 0x000fe200078e001b */
[----:B------:R-:W3:Y:S04]  /*18b60*/  LDL.LU R26, [R1+0xe2c] ;  /* 0x000e2c00011a7983 */ /* 0x000ee80000300800 */
[----:B------:R-:W3:Y:S04]  /*18b70*/  LDL.LU R27, [R1+0xe28] ;  /* 0x000e2800011b7983 */ /* 0x000ee80000300800 */
[----:B------:R-:W-:Y:S04]  /*18b80*/  STL.64 [R1+0xde0], R10 ;  /* 0x000de00a01007387 */ /* 0x000fe80000100a00 */
[----:B----4-:R0:W-:Y:S04]  /*18b90*/  STL.64 [R1+0xdd8], R8 ;  /* 0x000dd80801007387 */ /* 0x0101e80000100a00 */
        /* <DEDUP_REMOVED lines=9> */
[----:B------:R-:W3:Y:S04]  /*18c30*/  LDL.LU R10, [R1+0x218] ;  /* 0x00021800010a7983 */ /* 0x000ee80000300800 */
[----:B------:R-:W3:Y:S01]  /*18c40*/  LDL.LU R11, [R1+0x21c] ;  /* 0x00021c00010b7983 */ /* 0x000ee20000300800 */
[----:B------:R-:W-:-:S02]  /*18c50*/  IMAD R5, R6, 0x100, R5 ;  /* 0x0000010006057824 */ /* 0x000fc400078e0205 */
[----:B------:R-:W-:Y:S02]  /*18c60*/  IMAD R6, R28, 0x100, R7 ;  /* 0x000001001c067824 */ /* 0x000fe400078e0207 */
[----:B------:R-:W-:Y:S02]  /*18c70*/  IMAD R7, R0, 0x100, R29 ;  /* 0x0000010000077824 */ /* 0x000fe400078e021d */
[----:B------:R-:W-:Y:S02]  /*18c80*/  IMAD.MOV.U32 R0, RZ, RZ, R15 ;  /* 0x000000ffff007224 */ /* 0x000fe400078e000f */
[----:B------:R-:W-:Y:S02]  /*18c90*/  IMAD.MOV.U32 R28, RZ, RZ, R14 ;  /* 0x000000ffff1c7224 */ /* 0x000fe400078e000e */
[----:B------:R-:W-:Y:S02]  /*18ca0*/  IMAD.MOV.U32 R29, RZ, RZ, R13 ;  /* 0x000000ffff1d7224 */ /* 0x000fe400078e000d */
[----:B------:R-:W-:-:S02]  /*18cb0*/  IMAD.MOV.U32 R14, RZ, RZ, R27 ;  /* 0x000000ffff0e7224 */ /* 0x000fc400078e001b */
[----:B------:R-:W-:Y:S02]  /*18cc0*/  IMAD.MOV.U32 R15, RZ, RZ, R26 ;  /* 0x000000ffff0f7224 */ /* 0x000fe400078e001a */
[----:B------:R-:W-:Y:S02]  /*18cd0*/  IMAD.MOV.U32 R27, RZ, RZ, R22 ;  /* 0x000000ffff1b7224 */ /* 0x000fe400078e0016 */
[----:B------:R-:W-:Y:S01]  /*18ce0*/  IMAD.MOV.U32 R26, RZ, RZ, R23 ;  /* 0x000000ffff1a7224 */ /* 0x000fe200078e0017 */
[----:B---3--:R-:W-:Y:S04]  /*18cf0*/  STL.64 [R1+0xe10], R10 ;  /* 0x000e100a01007387 */ /* 0x008fe80000100a00 */
[----:B--2---:R0:W-:Y:S04]  /*18d00*/  STL.64 [R1+0xe08], R8 ;  /* 0x000e080801007387 */ /* 0x0041e80000100a00 */
[----:B0-----:R-:W2:Y:S04]  /*18d10*/  LDL.LU R8, [R1+0x220] ;  /* 0x0002200001087983 */ /* 0x001ea80000300800 */
[----:B------:R-:W2:Y:S04]  /*18d20*/  LDL.LU R9, [R1+0x224] ;  /* 0x0002240001097983 */ /* 0x000ea80000300800 */
[----:B------:R-:W2:Y:S04]  /*18d30*/  LDL.LU R10, [R1+0x228] ;  /* 0x00022800010a7983 */ /* 0x000ea80000300800 */
[----:B------:R-:W2:Y:S04]  /*18d40*/  LDL.LU R11, [R1+0x22c] ;  /* 0x00022c00010b7983 */ /* 0x000ea80000300800 */
[----:B------:R-:W3:Y:S04]  /*18d50*/  LDL.LU R12, [R1+0x200] ;  /* 0x00020000010c7983 */ /* 0x000ee80000300800 */
[----:B------:R-:W3:Y:S04]  /*18d60*/  LDL.LU R13, [R1+0x204] ;  /* 0x00020400010d7983 */ /* 0x000ee80000300800 */
[----:B------:R0:W-:Y:S04]  /*18d70*/  STL [R1+0xce0], R0 ;  /* 0x000ce00001007387 */ /* 0x0001e80000100800 */
[----:B0-----:R-:W4:Y:S04]  /*18d80*/  LDL.LU R0, [R1+0x34c] ;  /* 0x00034c0001007983 */ /* 0x001f280000300800 */
[----:B------:R0:W-:Y:S04]  /*18d90*/  STL [R1+0xc6c], R28 ;  /* 0x000c6c1c01007387 */ /* 0x0001e80000100800 */
[----:B0-----:R-:W4:Y:S04]  /*18da0*/  LDL.LU R28, [R1+0x348] ;  /* 0x00034800011c7983 */ /* 0x001f280000300800 */
[----:B------:R0:W-:Y:S04]  /*18db0*/  STL [R1+0xc68], R29 ;  /* 0x000c681d01007387 */ /* 0x0001e80000100800 */
[----:B0-----:R-:W4:Y:S04]  /*18dc0*/  LDL.LU R29, [R1+0xac8] ;  /* 0x000ac800011d7983 */ /* 0x001f280000300800 */
[----:B------:R0:W-:Y:S04]  /*18dd0*/  STL.64 [R1+0x1a0], R20 ;  /* 0x0001a01401007387 */ /* 0x0001e80000100a00 */
[----:B------:R-:W2:Y:S04]  /*18de0*/  LDL.LU.64 R22, [R1+0xe20] ;  /* 0x000e200001167983 */ /* 0x000ea80000300a00 */
[----:B0-----:R-:W3:Y:S01]  /*18df0*/  LDL.LU.64 R20, [R1+0xe18] ;  /* 0x000e180001147983 */ /* 0x001ee20000300a00 */
[----:B--2---:R-:W-:Y:S03]  /*18e00*/  HMMA.16816.F32 R16, R16, R22, R8 ;  /* 0x000000161010723c */ /* 0x004fe60000001808 */
[----:B------:R-:W2:Y:S04]  /*18e10*/  LDL.LU.64 R10, [R1+0xe10] ;  /* 0x000e1000010a7983 */ /* 0x000ea80000300a00 */
[----:B------:R-:W2:-:S15]  /*18e20*/  LDL.LU.64 R8, [R1+0xe08] ;  /* 0x000e080001087983 */ /* 0x000e9e0000300a00 */
[----:B------:R-:W-:-:S01]  /*18e30*/  NOP ;  /* 0x0000000000007918 */ /* 0x000fc20000000000 */
[----:B------:R0:W-:Y:S04]  /*18e40*/  STL.64 [R1+0xd0], R16 ;  /* 0x0000d01001007387 */ /* 0x0001e80000100a00 */
[----:B------:R1:W-:Y:S04]  /*18e50*/  STL.64 [R1+0xd8], R18 ;  /* 0x0000d81201007387 */ /* 0x0003e80000100a00 */
[----:B0-----:R-:W4:Y:S04]  /*18e60*/  LDL.LU R16, [R1+0xab0] ;  /* 0x000ab00001107983 */ /* 0x001f280000300800 */
[----:B------:R-:W4:Y:S04]  /*18e70*/  LDL.LU R17, [R1+0xab8] ;  /* 0x000ab80001117983 */ /* 0x000f280000300800 */
[----:B-1----:R-:W3:Y:S04]  /*18e80*/  LDL.LU R18, [R1+0xac0] ;  /* 0x000ac00001127983 */ /* 0x002ee80000300800 */
[----:B------:R-:W3:Y:S01]  /*18e90*/  LDL.LU R19, [R1+0xacc] ;  /* 0x000acc0001137983 */ /* 0x000ee20000300800 */
[----:B------:R-:W-:-:S02]  /*18ea0*/  F2FP.F16.E4M3.UNPACK_B R4, R4 ;  /* 0x00000004ff04723e */ /* 0x000fc400020006ff */
[----:B------:R-:W-:Y:S02]  /*18eb0*/  F2FP.F16.E4M3.UNPACK_B R5, R5 ;  /* 0x00000005ff05723e */ /* 0x000fe400020006ff */
[----:B------:R-:W-:Y:S02]  /*18ec0*/  F2FP.F16.E4M3.UNPACK_B R6, R6 ;  /* 0x00000006ff06723e */ /* 0x000fe400020006ff */
[----:B------:R-:W-:-:S07]  /*18ed0*/  F2FP.F16.E4M3.UNPACK_B R7, R7 ;  /* 0x00000007ff07723e */ /* 0x000fce00020006ff */
[C---:B--2---:R-:W-:Y:S01]  /*18ee0*/  HMMA.16816.F32 R8, R4.reuse, R24, R8 ;  /* 0x000000180408723c */ /* 0x044fe20000001808 */
        /* <DEDUP_REMOVED lines=12> */
[C---:B------:R-:W-:Y:S03]  /*18fb0*/  HMMA.16816.F32 R12, R4.reuse, R20, R12 ;  /* 0x00000014040c723c */ /* 0x040fe6000000180c */
[----:B------:R-:W-:Y:S04]  /*18fc0*/  STL.64 [R1+0xdb0], R26 ;  /* 0x000db01a01007387 */ /* 0x000fe80000100a00 */
[----:B----4-:R0:W-:Y:S04]  /*18fd0*/  STL.64 [R1+0xda8], R24 ;  /* 0x000da81801007387 */ /* 0x0101e80000100a00 */
[----:B0-----:R-:W4:Y:S04]  /*18fe0*/  LDL.LU R24, [R1+0x20] ;  /* 0x0000200001187983 */ /* 0x001f280000300800 */
[----:B------:R-:W4:Y:S04]  /*18ff0*/  LDL.LU R25, [R1+0x24] ;  /* 0x0000240001197983 */ /* 0x000f280000300800 */
[----:B------:R-:W4:Y:S04]  /*19000*/  LDL.LU R26, [R1+0x28] ;  /* 0x00002800011a7983 */ /* 0x000f280000300800 */
[----:B------:R-:W4:Y:S04]  /*19010*/  LDL.LU R27, [R1+0x2c] ;  /* 0x00002c00011b7983 */ /* 0x000f280000300800 */
[----:B------:R-:W-:Y:S04]  /*19020*/  STL.64 [R1+0xa0], R12 ;  /* 0x0000a00c01007387 */ /* 0x000fe80000100a00 */
[----:B------:R0:W-:Y:S04]  /*19030*/  STL.64 [R1+0xa8], R14 ;  /* 0x0000a80e01007387 */ /* 0x0001e80000100a00 */
[----:B0-----:R-:W3:Y:S04]  /*19040*/  LDL.LU.64 R14, [R1+0xdf0] ;  /* 0x000df000010e7983 */ /* 0x001ee80000300a00 */
[----:B------:R-:W2:Y:S04]  /*19050*/  LDL.LU.64 R12, [R1+0xde8] ;  /* 0x000de800010c7983 */ /* 0x000ea80000300a00 */
[----:B------:R-:W4:Y:S01]  /*19060*/  LDL.LU R21, [R1+0xab4] ;  /* 0x000ab40001157983 */ /* 0x000f220000300800 */
[----:B---3--:R-:W-:-:S15]  /*19070*/  HMMA.16816.F32 R8, R4, R14, R8 ;  /* 0x0000000e0408723c */ /* 0x008fde0000001808 */
[----:B------:R-:W-:-:S08]  /*19080*/  NOP ;  /* 0x0000000000007918 */ /* 0x000fd00000000000 */
[----:B------:R-:W-:Y:S04]  /*19090*/  STL.64 [R1+0x80], R8 ;  /* 0x0000800801007387 */ /* 0x000fe80000100a00 */
[----:B------:R0:W-:Y:S04]  /*190a0*/  STL.64 [R1+0x88], R10 ;  /* 0x0000880a01007387 */ /* 0x0001e80000100a00 */
[----:B0-----:R-:W2:Y:S04]  /*190b0*/  LDL.LU.64 R10, [R1+0xde0] ;  /* 0x000de000010a7983 */ /* 0x001ea80000300a00 */
[----:B------:R-:W2:Y:S02]  /*190c0*/  LDL.LU.64 R8, [R1+0xdd8] ;  /* 0x000dd80001087983 */ /* 0x000ea40000300a00 */
[----:B--2---:R-:W-:Y:S02]  /*190d0*/  HMMA.16816.F32 R12, R4, R12, R8 ;  /* 0x0000000c040c723c */ /* 0x004fe40000001808 */
[----:B------:R-:W2:Y:S04]  /*190e0*/  LDL.LU.64 R10, [R1+0xdd0] ;  /* 0x000dd000010a7983 */ /* 0x000ea80000300a00 */
[----:B------:R-:W4:-:S15]  /*190f0*/  LDL.LU.64 R8, [R1+0xdc8] ;  /* 0x000dc80001087983 */ /* 0x000f1e0000300a00 */
[----:B------:R-:W-:-:S02]  /*19100*/  NOP ;  /* 0x0000000000007918 */ /* 0x000fc40000000000 */
[----:B------:R0:W-:Y:S04]  /*19110*/  STL.64 [R1+0x60], R12 ;  /* 0x0000600c01007387 */ /* 0x0001e80000100a00 */
[----:B------:R1:W-:Y:S04]  /*19120*/  STL.64 [R1+0x68], R14 ;  /* 0x0000680e01007387 */ /* 0x0003e80000100a00 */
[----:B0-----:R-:W3:Y:S04]  /*19130*/  LDL.LU R12, [R1+0x10] ;  /* 0x00001000010c7983 */ /* 0x001ee80000300800 */
[----:B------:R-:W3:Y:S04]  /*19140*/  LDL.LU R13, [R1+0x14] ;  /* 0x00001400010d7983 */ /* 0x000ee80000300800 */
[----:B-1----:R-:W3:Y:S04]  /*19150*/  LDL.LU R14, [R1+0x18] ;  /* 0x00001800010e7983 */ /* 0x002ee80000300800 */
[----:B------:R-:W3:Y:S01]  /*19160*/  LDL.LU R15, [R1+0x1c] ;  /* 0x00001c00010f7983 */ /* 0x000ee20000300800 */
[C---:B--2---:R-:W-:Y:S06]  /*19170*/  HMMA.16816.F32 R16, R4.reuse, R10, R16 ;  /* 0x0000000a0410723c */ /* 0x044fec0000001810 */
[----:B----4-:R-:W-:-:S15]  /*19180*/  HMMA.16816.F32 R8, R4, R8, R24 ;  /* 0x000000080408723c */ /* 0x010fde0000001818 */
[----:B------:R-:W-:-:S02]  /*19190*/  NOP ;  /* 0x0000000000007918 */ /* 0x000fc40000000000 */
[----:B------:R-:W-:Y:S04]  /*191a0*/  STL.64 [R1+0x40], R16 ;  /* 0x0000401001007387 */ /* 0x000fe80000100a00 */
[----:B------:R0:W-:Y:S04]  /*191b0*/  STL.64 [R1+0x48], R18 ;  /* 0x0000481201007387 */ /* 0x0001e80000100a00 */
[----:B0-----:R-:W2:Y:S04]  /*191c0*/  LDL.LU.64 R18, [R1+0xdc0] ;  /* 0x000dc00001127983 */ /* 0x001ea80000300a00 */
[----:B------:R-:W4:Y:S04]  /*191d0*/  LDL.LU.64 R16, [R1+0xdb8] ;  /* 0x000db80001107983 */ /* 0x000f280000300a00 */
[----:B------:R-:W2:Y:S04]  /*191e0*/  LDL.LU.64 R26, [R1+0xdb0] ;  /* 0x000db000011a7983 */ /* 0x000ea80000300a00 */
[----:B------:R-:W4:Y:S04]  /*191f0*/  LDL.LU.64 R24, [R1+0xda8] ;  /* 0x000da80001187983 */ /* 0x000f280000300a00 */
[----:B------:R-:W-:Y:S04]  /*19200*/  STL.64 [R1+0x20], R8 ;  /* 0x0000200801007387 */ /* 0x000fe80000100a00 */
[----:B------:R3:W-:Y:S02]  /*19210*/  STL.64 [R1+0x28], R10 ;  /* 0x0000280a01007387 */ /* 0x0007e40000100a00 */
[----:B---3--:R-:W-:Y:S01]  /*19220*/  HMMA.16816.F32 R8, R4, R2, R12 ;  /* 0x000000020408723c */ /* 0x008fe2000000180c */
[----:B----4-:R-:W-:-:S02]  /*19230*/  IMAD R17, R17, 0x100, R24 ;  /* 0x0000010011117824 */ /* 0x010fc400078e0218 */
[----:B--2---:R-:W-:Y:S01]  /*19240*/  IMAD R18, R18, 0x100, R25 ;  /* 0x0000010012127824 */ /* 0x004fe200078e0219 */
[----:B------:R-:W-:Y:S02]  /*19250*/  F2FP.F16.E4M3.UNPACK_B R24, R28.H1 ;  /* 0x0000001cff18723e */ /* 0x000fe400030006ff */
[----:B------:R-:W-:Y:S01]  /*19260*/  F2FP.F16.E4M3.UNPACK_B R25, R0.H1 ;  /* 0x00000000ff19723e */ /* 0x000fe200030006ff */
[----:B------:R-:W-:Y:S04]  /*19270*/  STL.64 [R1+0xda0], R26 ;  /* 0x000da01a01007387 */ /* 0x000fe80000100a00 */
[----:B------:R0:W-:Y:S04]  /*19280*/  STL.64 [R1+0xd98], R24 ;  /* 0x000d981801007387 */ /* 0x0001e80000100a00 */
[----:B0-----:R-:W2:Y:S08]  /*19290*/  LDL.LU R24, [R1] ;  /* 0x0000000001187983 */ /* 0x001eb00000300800 */
[----:B------:R-:W-:Y:S04]  /*192a0*/  STL.64 [R1+0x10], R8 ;  /* 0x0000100801007387 */ /* 0x000fe80000100a00 */
[----:B------:R-:W-:Y:S04]  /*192b0*/  STL.64 [R1+0x18], R10 ;  /* 0x0000180a01007387 */ /* 0x000fe80000100a00 */
[----:B------:R-:W2:Y:S04]  /*192c0*/  LDL.LU R25, [R1+0x4] ;  /* 0x0000040001197983 */ /* 0x000ea80000300800 */
[----:B------:R-:W2:Y:S04]  /*192d0*/  LDL.LU R26, [R1+0x8] ;  /* 0x00000800011a7983 */ /* 0x000ea80000300800 */
[----:B------:R-:W2:Y:S04]  /*192e0*/  LDL.LU R27, [R1+0xc] ;  /* 0x00000c00011b7983 */ /* 0x000ea80000300800 */
[----:B------:R-:W3:Y:S04]  /*192f0*/  LDL.LU R12, [R1+0xad0] ;  /* 0x000ad000010c7983 */ /* 0x000ee80000300800 */
[----:B------:R-:W4:Y:S04]  /*19300*/  LDL.LU R13, [R1+0xad8] ;  /* 0x000ad800010d7983 */ /* 0x000f280000300800 */
[----:B----4-:R0:W-:Y:S04]  /*19310*/  STL [R1+0xd60], R13 ;  /* 0x000d600d01007387 */ /* 0x0101e80000100800 */
[----:B0-----:R-:W3:Y:S04]  /*19320*/  LDL.LU R13, [R1+0xad4] ;  /* 0x000ad400010d7983 */ /* 0x001ee80000300800 */
[----:B------:R-:W4:Y:S04]  /*19330*/  LDL.LU R14, [R1+0xae0] ;  /* 0x000ae000010e7983 */ /* 0x000f280000300800 */
[----:B----4-:R0:W-:Y:S04]  /*19340*/  STL [R1+0xd5c], R14 ;  /* 0x000d5c0e01007387 */ /* 0x0101e80000100800 */
[----:B0-----:R-:W4:Y:S04]  /*19350*/  LDL.LU R14, [R1+0xadc] ;  /* 0x000adc00010e7983 */ /* 0x001f280000300800 */
[----:B------:R-:W4:Y:S04]  /*19360*/  LDL.LU R0, [R1+0x38c] ;  /* 0x00038c0001007983 */ /* 0x000f280000300800 */
[----:B------:R-:W2:Y:S04]  /*19370*/  LDL.LU R11, [R1+0xaec] ;  /* 0x000aec00010b7983 */ /* 0x000ea80000300800 */
[----:B--2---:R0:W-:Y:S04]  /*19380*/  STL [R1+0xd58], R11 ;  /* 0x000d580b01007387 */ /* 0x0041e80000100800 */
[----:B------:R-:W2:Y:S04]  /*19390*/  LDL.LU R8, [R1+0x90] ;  /* 0x0000900001087983 */ /* 0x000ea80000300800 */
[----:B------:R-:W2:Y:S04]  /*193a0*/  LDL.LU R9, [R1+0x94] ;  /* 0x0000940001097983 */ /* 0x000ea80000300800 */
[----:B------:R-:W3:Y:S04]  /*193b0*/  LDL.LU R10, [R1+0x98] ;  /* 0x00009800010a7983 */ /* 0x000ee80000300800 */
[----:B0-----:R-:W3:Y:S04]  /*193c0*/  LDL.LU R11, [R1+0x9c] ;  /* 0x00009c00010b7983 */ /* 0x001ee80000300800 */
[----:B---3--:R-:W-:Y:S04]  /*193d0*/  STL.64 [R1+0xd70], R10 ;  /* 0x000d700a01007387 */ /* 0x008fe80000100a00 */
[----:B--2---:R0:W-:Y:S04]  /*193e0*/  STL.64 [R1+0xd68], R8 ;  /* 0x000d680801007387 */ /* 0x0041e80000100a00 */
[----:B0-----:R-:W2:Y:S04]  /*193f0*/  LDL.LU R8, [R1+0x70] ;  /* 0x0000700001087983 */ /* 0x001ea80000300800 */
[----:B------:R-:W2:Y:S04]  /*19400*/  LDL.LU R9, [R1+0x74] ;  /* 0x0000740001097983 */ /* 0x000ea80000300800 */
[----:B------:R-:W3:Y:S04]  /*19410*/  LDL.LU R10, [R1+0x78] ;  /* 0x00007800010a7983 */ /* 0x000ee80000300800 */
[----:B------:R-:W3:Y:S04]  /*19420*/  LDL.LU R11, [R1+0x7c] ;  /* 0x00007c00010b7983 */ /* 0x000ee80000300800 */
[----:B------:R-:W4:Y:S04]  /*19430*/  LDL.LU R2, [R1+0x368] ;  /* 0x0003680001027983 */ /* 0x000f280000300800 */
[----:B------:R-:W4:Y:S04]  /*19440*/  LDL.LU R3, [R1+0x36c] ;  /* 0x00036c0001037983 */ /* 0x000f280000300800 */
[----:B---3--:R-:W-:Y:S04]  /*19450*/  STL.64 [R1+0xd80], R10 ;  /* 0x000d800a01007387 */ /* 0x008fe80000100a00 */
[----:B--2---:R0:W-:Y:S04]  /*19460*/  STL.64 [R1+0xd78], R8 ;  /* 0x000d780801007387 */ /* 0x0041e80000100a00 */
[----:B0-----:R-:W2:Y:S04]  /*19470*/  LDL.LU R8, [R1+0x50] ;  /* 0x0000500001087983 */ /* 0x001ea80000300800 */
[----:B------:R-:W2:Y:S04]  /*19480*/  LDL.LU R9, [R1+0x54] ;  /* 0x0000540001097983 */ /* 0x000ea80000300800 */
[----:B------:R-:W3:Y:S04]  /*19490*/  LDL.LU R10, [R1+0x58] ;  /* 0x00005800010a7983 */ /* 0x000ee80000300800 */
[----:B------:R-:W3:Y:S01]  /*194a0*/  LDL.LU R11, [R1+0x5c] ;  /* 0x00005c00010b7983 */ /* 0x000ee20000300800 */
[----:B------:R-:W-:-:S02]  /*194b0*/  IMAD R16, R16, 0x100, R21 ;  /* 0x0000010010107824 */ /* 0x000fc400078e0215 */
[----:B------:R-:W-:Y:S01]  /*194c0*/  IMAD R19, R29, 0x100, R19 ;  /* 0x000001001d137824 */ /* 0x000fe200078e0213 */
[----:B------:R-:W-:Y:S01]  /*194d0*/  HMMA.16816.F32 R4, R4, R22, R24 ;  /* 0x000000160404723c */ /* 0x000fe20000001818 */
        /* <DEDUP_REMOVED lines=8> */
[----:B------:R-:W3:Y:S04]  /*19560*/  LDL.LU R21, [R1+0x39c] ;  /* 0x00039c0001157983 */ /* 0x000ee80000300800 */
[----:B------:R-:W3:Y:S04]  /*19570*/  LDL.LU R29, [R1+0x3a8] ;  /* 0x0003a800011d7983 */ /* 0x000ee80000300800 */
[----:B------:R-:W3:Y:S04]  /*19580*/  LDL.LU R28, [R1+0x3ac] ;  /* 0x0003ac00011c7983 */ /* 0x000ee80000300800 */
[----:B------:R-:W4:Y:S04]  /*19590*/  LDL.LU.64 R26, [R1+0xda0] ;  /* 0x000da000011a7983 */ /* 0x000f280000300a00 */
[----:B------:R-:W2:Y:S01]  /*195a0*/  LDL.LU.64 R24, [R1+0xd98] ;  /* 0x000d980001187983 */ /* 0x000ea20000300a00 */
[----:B------:R-:W-:-:S02]  /*195b0*/  F2FP.F16.E4M3.UNPACK_B R16, R16 ;  /* 0x00000010ff10723e */ /* 0x000fc400020006ff */
[----:B------:R-:W-:Y:S02]  /*195c0*/  F2FP.F16.E4M3.UNPACK_B R17, R17 ;  /* 0x00000011ff11723e */ /* 0x000fe400020006ff */
[----:B------:R-:W-:Y:S02]  /*195d0*/  F2FP.F16.E4M3.UNPACK_B R18, R18 ;  /* 0x00000012ff12723e */ /* 0x000fe400020006ff */
[----:B------:R-:W-:Y:S01]  /*195e0*/  F2FP.F16.E4M3.UNPACK_B R19, R19 ;  /* 0x00000013ff13723e */ /* 0x000fe200020006ff */
[----:B------:R-:W3:Y:S04]  /*195f0*/  LDL.LU R22, [R1+0x358] ;  /* 0x0003580001167983 */ /* 0x000ee80000300800 */
[----:B------:R-:W4:Y:S04]  /*19600*/  LDL.LU R23, [R1+0x35c] ;  /* 0x00035c0001177983 */ /* 0x000f280000300800 */
[----:B------:R0:W-:Y:S04]  /*19610*/  STL.64 [R1], R4 ;  /* 0x0000000401007387 */ /* 0x0001e80000100a00 */
[----:B------:R1:W-:Y:S04]  /*19620*/  STL.64 [R1+0x8], R6 ;  /* 0x0000080601007387 */ /* 0x0003e80000100a00 */
[----:B0-----:R-:W4:Y:S04]  /*19630*/  LDL.LU R4, [R1+0x378] ;  /* 0x0003780001047983 */ /* 0x001f280000300800 */
[----:B------:R-:W4:Y:S04]  /*19640*/  LDL.LU R5, [R1+0x37c] ;  /* 0x00037c0001057983 */ /* 0x000f280000300800 */
[----:B-1----:R-:W4:Y:S04]  /*19650*/  LDL.LU R6, [R1+0xae4] ;  /* 0x000ae40001067983 */ /* 0x002f280000300800 */
[----:B------:R-:W4:Y:S01]  /*19660*/  LDL.LU R7, [R1+0x388] ;  /* 0x0003880001077983 */ /* 0x000f220000300800 */
[----:B--2---:R-:W-:-:S15]  /*19670*/  HMMA.16816.F32 R8, R16, R24, R8 ;  /* 0x000000181008723c */ /* 0x004fde0000001808 */
[----:B------:R-:W-:-:S08]  /*19680*/  NOP ;  /* 0x0000000000007918 */ /* 0x000fd00000000000 */
[----:B------:R-:W-:Y:S04]  /*19690*/  STL.64 [R1+0x200], R8 ;  /* 0x0002000801007387 */ /* 0x000fe80000100a00 */
[----:B------:R0:W-:Y:S04]  /*196a0*/  STL.64 [R1+0x208], R10 ;  /* 0x0002080a01007387 */ /* 0x0001e80000100a00 */
[----:B0-----:R-:W2:Y:S04]  /*196b0*/  LDL.LU.64 R10, [R1+0xd90] ;  /* 0x000d9000010a7983 */ /* 0x001ea80000300a00 */
[----:B------:R-:W2:Y:S01]  /*196c0*/  LDL.LU.64 R8, [R1+0xd88] ;  /* 0x000d880001087983 */ /* 0x000ea20000300a00 */
[----:B---3--:R-:W-:-:S02]  /*196d0*/  F2FP.F16.E4M3.UNPACK_B R22, R22.H1 ;  /* 0x00000016ff16723e */ /* 0x008fc400030006ff */
[----:B----4-:R-:W-:Y:S01]  /*196e0*/  F2FP.F16.E4M3.UNPACK_B R23, R23.H1 ;  /* 0x00000017ff17723e */ /* 0x010fe200030006ff */
        /* <DEDUP_REMOVED lines=10> */
[----:B0-----:R-:W2:Y:S04]  /*19790*/  LDL.LU.64 R10, [R1+0xd80] ;  /* 0x000d8000010a7983 */ /* 0x001ea80000300a00 */
[----:B------:R-:W2:Y:S01]  /*197a0*/  LDL.LU.64 R8, [R1+0xd78] ;  /* 0x000d780001087983 */ /* 0x000ea20000300a00 */
[----:B------:R-:W-:-:S02]  /*197b0*/  F2FP.F16.E4M3.UNPACK_B R2, R2.H1 ;  /* 0x00000002ff02723e */ /* 0x000fc400030006ff */
[----:B------:R-:W-:Y:S01]  /*197c0*/  F2FP.F16.E4M3.UNPACK_B R3, R3.H1 ;  /* 0x00000003ff03723e */ /* 0x000fe200030006ff */
[----:B------:R-:W-:-:S06]  /*197d0*/  IMAD R12, R12, 0x100, R13 ;  /* 0x000001000c0c7824 */ /* 0x000fcc00078e020d */
[----:B--2---:R-:W-:-:S15]  /*197e0*/  HMMA.16816.F32 R8, R16, R2, R8 ;  /* 0x000000021008723c */ /* 0x004fde0000001808 */
[----:B------:R-:W-:-:S08]  /*197f0*/  NOP ;  /* 0x0000000000007918 */ /* 0x000fd00000000000 */
[----:B------:R-:W-:Y:S04]  /*19800*/  STL.64 [R1+0x70], R8 ;  /* 0x0000700801007387 */ /* 0x000fe80000100a00 */
[----:B------:R0:W-:Y:S04]  /*19810*/  STL.64 [R1+0x78], R10 ;  /* 0x0000780a01007387 */ /* 0x0001e80000100a00 */
[----:B0-----:R-:W2:Y:S04]  /*19820*/  LDL.LU.64 R10, [R1+0xd70] ;  /* 0x000d7000010a7983 */ /* 0x001ea80000300a00 */
[----:B------:R-:W2:Y:S04]  /*19830*/  LDL.LU.64 R8, [R1+0xd68] ;  /* 0x000d680001087983 */ /* 0x000ea80000300a00 */
[----:B------:R-:W4:Y:S01]  /*19840*/  LDL.LU R13, [R1+0xd60] ;  /* 0x000d6000010d7983 */ /* 0x000f220000300800 */
[----:B------:R-:W-:Y:S01]  /*19850*/  F2FP.F16.E4M3.UNPACK_B R4, R4.H1 ;  /* 0x00000004ff04723e */ /* 0x000fe200030006ff */
[----:B----4-:R-:W-:-:S02]  /*19860*/  IMAD R13, R13, 0x100, R14 ;  /* 0x000001000d0d7824 */ /* 0x010fc400078e020e */
[----:B------:R-:W4:Y:S01]  /*19870*/  LDL.LU R14, [R1+0xd5c] ;  /* 0x000d5c00010e7983 */ /* 0x000f220000300800 */
[----:B------:R-:W-:-:S07]  /*19880*/  F2FP.F16.E4M3.UNPACK_B R5, R5.H1 ;  /* 0x00000005ff05723e */ /* 0x000fce00030006ff */
[----:B--2---:R-:W-:-:S15]  /*19890*/  HMMA.16816.F32 R8, R16, R4, R8 ;  /* 0x000000041008723c */ /* 0x004fde0000001808 */
[----:B------:R-:W-:-:S08]  /*198a0*/  NOP ;  /* 0x0000000000007918 */ /* 0x000fd00000000000 */
[----:B------:R-:W-:Y:S04]  /*198b0*/  STL.64 [R1+0x90], R8 ;  /* 0x0000900801007387 */ /* 0x000fe80000100a00 */
[----:B------:R0:W-:Y:S04]  /*198c0*/  STL.64 [R1+0x98], R10 ;  /* 0x0000980a01007387 */ /* 0x0001e80000100a00 */
[----:B0-----:R-:W2:Y:S01]  /*198d0*/  LDL.LU R11, [R1+0xd58] ;  /* 0x000d5800010b7983 */ /* 0x001ea20000300800 */
[----:B----4-:R-:W-:Y:S01]  /*198e0*/  IMAD R14, R14, 0x100, R6 ;  /* 0x000001000e0e7824 */ /* 0x010fe200078e0206 */
[----:B------:R-:W-:-:S02]  /*198f0*/  F2FP.F16.E4M3.UNPACK_B R6, R7.H1 ;  /* 0x00000007ff06723e */ /* 0x000fc400030006ff */
[----:B------:R-:W-:Y:S02]  /*19900*/  F2FP.F16.E4M3.UNPACK_B R7, R0.H1 ;  /* 0x00000000ff07723e */ /* 0x000fe400030006ff */
[----:B------:R-:W4:Y:S05]  /*19910*/  LDL.LU R0, [R1+0xb00] ;  /* 0x000b000001007983 */ /* 0x000f2a0000300800 */
[----:B---3--:R-:W-:-:S15]  /*19920*/  HMMA.16816.F32 R24, R16, R6, R24 ;  /* 0x000000061018723c */ /* 0x008fde0000001818 */
[----:B------:R-:W-:-:S08]  /*19930*/  NOP ;  /* 0x0000000000007918 */ /* 0x000fd00000000000 */
[----:B------:R0:W-:Y:S04]  /*19940*/  STL.64 [R1+0x260], R24 ;  /* 0x0002601801007387 */ /* 0x0001e80000100a00 */
[----:B------:R1:W-:Y:S04]  /*19950*/  STL.64 [R1+0x268], R26 ;  /* 0x0002681a01007387 */ /* 0x0003e80000100a00 */
[----:B0-----:R-:W3:Y:S04]  /*19960*/  LDL.LU R24, [R1+0x190] ;  /* 0x0001900001187983 */ /* 0x001ee80000300800 */
[----:B------:R-:W3:Y:S04]  /*19970*/  LDL.LU R25, [R1+0x194] ;  /* 0x0001940001197983 */ /* 0x000ee80000300800 */
[----:B-1----:R-:W4:Y:S04]  /*19980*/  LDL.LU R26, [R1+0x198] ;  /* 0x00019800011a7983 */ /* 0x002f280000300800 */
[----:B------:R-:W4:Y:S01]  /*19990*/  LDL.LU R27, [R1+0x19c] ;  /* 0x00019c00011b7983 */ /* 0x000f220000300800 */
[----:B--2---:R-:W-:Y:S01]  /*199a0*/  IMAD R15, R15, 0x100, R11 ;  /* 0x000001000f0f7824 */ /* 0x004fe200078e020b */
[----:B------:R-:W-:-:S02]  /*199b0*/  F2FP.F16.E4M3.UNPACK_B R10, R29.H1 ;  /* 0x0000001dff0a723e */ /* 0x000fc400030006ff */
[----:B------:R-:W-:Y:S01]  /*199c0*/  F2FP.F16.E4M3.UNPACK_B R11, R28.H1 ;  /* 0x0000001cff0b723e */ /* 0x000fe200030006ff */
[----:B------:R-:W2:Y:S04]  /*199d0*/  LDL.LU R29, [R1+0x3b8] ;  /* 0x0003b800011d7983 */ /* 0x000ea80000300800 */
[----:B------:R-:W2:Y:S04]  /*199e0*/  LDL.LU R28, [R1+0x3bc] ;  /* 0x0003bc00011c7983 */ /* 0x000ea80000300800 */
        /* <DEDUP_REMOVED lines=12> */
[----:B------:R-:W-:Y:S04]  /*19ab0*/  STL.64 [R1+0xd00], R6 ;  /* 0x000d000601007387 */ /* 0x000fe80000100a00 */
[----:B------:R0:W-:Y:S04]  /*19ac0*/  STL.64 [R1+0xcf8], R4 ;  /* 0x000cf80401007387 */ /* 0x0001e80000100a00 */
[----:B0-----:R-:W4:Y:S04]  /*19ad0*/  LDL.LU R4, [R1+0x160] ;  /* 0x0001600001047983 */ /* 0x001f280000300800 */
[----:B------:R-:W4:Y:S04]  /*19ae0*/  LDL.LU R5, [R1+0x164] ;  /* 0x0001640001057983 */ /* 0x000f280000300800 */
[----:B------:R-:W2:Y:S04]  /*19af0*/  LDL.LU R6, [R1+0x168] ;  /* 0x0001680001067983 */ /* 0x000ea80000300800 */
[----:B------:R-:W2:Y:S01]  /*19b00*/  LDL.LU R7, [R1+0x16c] ;  /* 0x00016c0001077983 */ /* 0x000ea20000300800 */
[----:B------:R-:W-:-:S02]  /*19b10*/  F2FP.F16.E4M3.UNPACK_B R8, R20.H1 ;  /* 0x00000014ff08723e */ /* 0x000fc400030006ff */
[----:B------:R-:W-:Y:S01]  /*19b20*/  F2FP.F16.E4M3.UNPACK_B R9, R21.H1 ;  /* 0x00000015ff09723e */ /* 0x000fe200030006ff */
[----:B--2---:R-:W-:Y:S04]  /*19b30*/  STL.64 [R1+0xd10], R6 ;  /* 0x000d100601007387 */ /* 0x004fe80000100a00 */
[----:B----4-:R0:W-:Y:S04]  /*19b40*/  STL.64 [R1+0xd08], R4 ;  /* 0x000d080401007387 */ /* 0x0101e80000100a00 */
[----:B0-----:R-:W2:Y:S04]  /*19b50*/  LDL.LU R4, [R1+0x170] ;  /* 0x0001700001047983 */ /* 0x001ea80000300800 */
[----:B------:R-:W2:Y:S04]  /*19b60*/  LDL.LU R5, [R1+0x174] ;  /* 0x0001740001057983 */ /* 0x000ea80000300800 */
[----:B------:R-:W4:Y:S04]  /*19b70*/  LDL.LU R6, [R1+0x178] ;  /* 0x0001780001067983 */ /* 0x000f280000300800 */
[----:B------:R-:W4:Y:S01]  /*19b80*/  LDL.LU R7, [R1+0x17c] ;  /* 0x00017c0001077983 */ /* 0x000f220000300800 */
[C---:B---3--:R-:W-:Y:S03]  /*19b90*/  HMMA.16816.F32 R24, R16.reuse, R8, R24 ;  /* 0x000000081018723c */ /* 0x048fe60000001818 */
[----:B----4-:R-:W-:Y:S04]  /*19ba0*/  STL.64 [R1+0xd20], R6 ;  /* 0x000d200601007387 */ /* 0x010fe80000100a00 */
        /* <DEDUP_REMOVED lines=14> */
[----:B------:R-:W3:Y:S01]  /*19c90*/  LDL.LU.64 R24, [R1+0xd38] ;  /* 0x000d380001187983 */ /* 0x000ee20000300a00 */
[----:B------:R-:W-:-:S02]  /*19ca0*/  F2FP.F16.E4M3.UNPACK_B R20, R29.H1 ;  /* 0x0000001dff14723e */ /* 0x000fc400030006ff */
[----:B------:R-:W-:Y:S01]  /*19cb0*/  F2FP.F16.E4M3.UNPACK_B R21, R28.H1 ;  /* 0x0000001cff15723e */ /* 0x000fe200030006ff */
[----:B------:R-:W-:Y:S04]  /*19cc0*/  STL.64 [R1+0xcf0], R10 ;  /* 0x000cf00a01007387 */ /* 0x000fe80000100a00 */
[----:B------:R0:W-:Y:S04]  /*19cd0*/  STL.64 [R1+0xce8], R8 ;  /* 0x000ce80801007387 */ /* 0x0001e80000100a00 */
[----:B0-----:R-:W4:Y:S04]  /*19ce0*/  LDL.LU R8, [R1+0x150] ;  /* 0x0001500001087983 */ /* 0x001f280000300800 */
[----:B------:R-:W4:Y:S04]  /*19cf0*/  LDL.LU R9, [R1+0x154] ;  /* 0x0001540001097983 */ /* 0x000f280000300800 */
[----:B------:R-:W4:Y:S04]  /*19d00*/  LDL.LU R10, [R1+0x158] ;  /* 0x00015800010a7983 */ /* 0x000f280000300800 */
[----:B------:R-:W4:Y:S01]  /*19d10*/  LDL.LU R11, [R1+0x15c] ;  /* 0x00015c00010b7983 */ /* 0x000f220000300800 */
[----:B---3--:R-:W-:Y:S03]  /*19d20*/  HMMA.16816.F32 R16, R16, R20, R24 ;  /* 0x000000141010723c */ /* 0x008fe60000001818 */
[----:B------:R-:W3:Y:S04]  /*19d30*/  LDL.LU.64 R26, [R1+0xd30] ;  /* 0x000d3000011a7983 */ /* 0x000ee80000300a00 */
[----:B------:R-:W2:Y:S01]  /*19d40*/  LDL.LU.64 R24, [R1+0xd28] ;  /* 0x000d280001187983 */ /* 0x000ea20000300a00 */
[----:B------:R-:W-:-:S02]  /*19d50*/  F2FP.F16.E4M3.UNPACK_B R12, R12 ;  /* 0x0000000cff0c723e */ /* 0x000fc400020006ff */
[----:B------:R-:W-:Y:S02]  /*19d60*/  F2FP.F16.E4M3.UNPACK_B R13, R13 ;  /* 0x0000000dff0d723e */ /* 0x000fe400020006ff */
[----:B------:R-:W-:Y:S02]  /*19d70*/  F2FP.F16.E4M3.UNPACK_B R14, R14 ;  /* 0x0000000eff0e723e */ /* 0x000fe400020006ff */
[----:B------:R-:W-:-:S09]  /*19d80*/  F2FP.F16.E4M3.UNPACK_B R15, R15 ;  /* 0x0000000fff0f723e */ /* 0x000fd200020006ff */
[----:B------:R0:W-:Y:S04]  /*19d90*/  STL.64 [R1+0x190], R16 ;  /* 0x0001901001007387 */ /* 0x0001e80000100a00 */
        /* <DEDUP_REMOVED lines=10> */
[----:B------:R-:W2:Y:S04]  /*19e40*/  LDL.LU.64 R4, [R1+0xd18] ;  /* 0x000d180001047983 */ /* 0x000ea80000300a00 */
[----:B---3--:R-:W-:Y:S04]  /*19e50*/  STL.64 [R1+0xcb8], R26 ;  /* 0x000cb81a01007387 */ /* 0x008fe80000100a00 */
        /* <DEDUP_REMOVED lines=10> */
[----:B------:R-:W2:Y:S04]  /*19f00*/  LDL.LU.64 R4, [R1+0xd08] ;  /* 0x000d080001047983 */ /* 0x000ea80000300a00 */
[----:B------:R0:W-:Y:S04]  /*19f10*/  STL.64 [R1+0xcc8], R22 ;  /* 0x000cc81601007387 */ /* 0x0001e80000100a00 */
[----:B0-----:R-:W4:Y:S04]  /*19f20*/  LDL.LU R23, [R1+0xaf4] ;  /* 0x000af40001177983 */ /* 0x001f280000300800 */
[----:B------:R-:W-:Y:S01]  /*19f30*/  STL.64 [R1+0xcc0], R20 ;  /* 0x000cc01401007387 */ /* 0x000fe20000100a00 */
[----:B--2---:R-:W-:-:S15]  /*19f40*/  HMMA.16816.F32 R4, R12, R2, R4 ;  /* 0x000000020c04723c */ /* 0x004fde0000001804 */
[----:B------:R-:W-:-:S08]  /*19f50*/  NOP ;  /* 0x0000000000007918 */ /* 0x000fd00000000000 */
[----:B------:R-:W-:Y:S04]  /*19f60*/  STL.64 [R1+0x170], R4 ;  /* 0x0001700401007387 */ /* 0x000fe80000100a00 */
[----:B------:R0:W-:Y:S04]  /*19f70*/  STL.64 [R1+0x178], R6 ;  /* 0x0001780601007387 */ /* 0x0001e80000100a00 */
[----:B0-----:R-:W3:Y:S04]  /*19f80*/  LDL.LU.64 R6, [R1+0xd00] ;  /* 0x000d000001067983 */ /* 0x001ee80000300a00 */
[----:B------:R-:W2:Y:S01]  /*19f90*/  LDL.LU.64 R4, [R1+0xcf8] ;  /* 0x000cf80001047983 */ /* 0x000ea20000300a00 */
[----:B----4-:R-:W-:-:S02]  /*19fa0*/  IMAD R16, R16, 0x100, R23 ;  /* 0x0000010010107824 */ /* 0x010fc400078e0217 */
[----:B------:R-:W-:Y:S02]  /*19fb0*/  IMAD R17, R18, 0x100, R17 ;  /* 0x0000010012117824 */ /* 0x000fe400078e0211 */
[----:B------:R-:W-:Y:S01]  /*19fc0*/  IMAD R18, R0, 0x100, R19 ;  /* 0x0000010000127824 */ /* 0x000fe200078e0213 */
[C---:B--2---:R-:W-:Y:S06]  /*19fd0*/  HMMA.16816.F32 R8, R12.reuse, R4, R8 ;  /* 0x000000040c08723c */ /* 0x044fec0000001808 */
[----:B---3--:R-:W-:-:S15]  /*19fe0*/  HMMA.16816.F32 R20, R12, R6, R24 ;  /* 0x000000060c14723c */ /* 0x008fde0000001818 */
[----:B------:R-:W-:-:S02]  /*19ff0*/  NOP ;  /* 0x0000000000007918 */ /* 0x000fc40000000000 */
[----:B------:R-:W-:Y:S04]  /*1a000*/  STL.64 [R1+0x160], R8 ;  /* 0x0001600801007387 */ /* 0x000fe80000100a00 */
[----:B------:R0:W-:Y:S04]  /*1a010*/  STL.64 [R1+0x168], R10 ;  /* 0x0001680a01007387 */ /* 0x0001e80000100a00 */
[----:B0-----:R-:W2:Y:S04]  /*1a020*/  LDL.LU.64 R10, [R1+0xcf0] ;  /* 0x000cf000010a7983 */ /* 0x001ea80000300a00 */
[----:B------:R-:W3:Y:S04]  /*1a030*/  LDL.LU.64 R8, [R1+0xce8] ;  /* 0x000ce80001087983 */ /* 0x000ee80000300a00 */
[----:B------:R-:W4:Y:S04]  /*1a040*/  LDL.LU R28, [R1+0xb14] ;  /* 0x000b1400011c7983 */ /* 0x000f280000300800 */
[----:B------:R-:W4:Y:S04]  /*1a050*/  LDL.LU R29, [R1+0xb1c] ;  /* 0x000b1c00011d7983 */ /* 0x000f280000300800 */
[----:B------:R-:W-:Y:S04]  /*1a060*/  STL.64 [R1+0xc88], R6 ;  /* 0x000c880601007387 */ /* 0x000fe80000100a00 */
[----:B------:R-:W-:Y:S04]  /*1a070*/  STL.64 [R1+0xc80], R4 ;  /* 0x000c800401007387 */ /* 0x000fe80000100a00 */
[----:B------:R0:W-:Y:S04]  /*1a080*/  STL.64 [R1+0x150], R20 ;  /* 0x0001501401007387 */ /* 0x0001e80000100a00 */
[----:B------:R1:W-:Y:S04]  /*1a090*/  STL.64 [R1+0x158], R22 ;  /* 0x0001581601007387 */ /* 0x0003e80000100a00 */
[----:B------:R-:W2:Y:S04]  /*1a0a0*/  LDL.LU R0, [R1+0xb0c] ;  /* 0x000b0c0001007983 */ /* 0x000ea80000300800 */
[----:B------:R-:W2:Y:S04]  /*1a0b0*/  LDL.LU R19, [R1+0xb08] ;  /* 0x000b080001137983 */ /* 0x000ea80000300800 */
[----:B0-----:R-:W3:Y:S04]  /*1a0c0*/  LDL.LU R20, [R1+0x1c0] ;  /* 0x0001c00001147983 */ /* 0x001ee80000300800 */
[----:B------:R-:W3:Y:S04]  /*1a0d0*/  LDL.LU R21, [R1+0x1c4] ;  /* 0x0001c40001157983 */ /* 0x000ee80000300800 */
[----:B-1----:R-:W4:Y:S04]  /*1a0e0*/  LDL.LU R22, [R1+0x1c8] ;  /* 0x0001c80001167983 */ /* 0x002f280000300800 */
[----:B------:R-:W4:Y:S04]  /*1a0f0*/  LDL.LU R23, [R1+0x1cc] ;  /* 0x0001cc0001177983 */ /* 0x000f280000300800 */
[----:B----4-:R-:W-:Y:S04]  /*1a100*/  STL.64 [R1+0xcd8], R22 ;  /* 0x000cd81601007387 */ /* 0x010fe80000100a00 */
[----:B---3--:R0:W-:Y:S04]  /*1a110*/  STL.64 [R1+0xcd0], R20 ;  /* 0x000cd01401007387 */ /* 0x0081e80000100a00 */
[----:B0-----:R-:W3:Y:S04]  /*1a120*/  LDL.LU R20, [R1+0x1d0] ;  /* 0x0001d00001147983 */ /* 0x001ee80000300800 */
[----:B------:R-:W3:Y:S04]  /*1a130*/  LDL.LU R21, [R1+0x1d4] ;  /* 0x0001d40001157983 */ /* 0x000ee80000300800 */
[----:B------:R-:W3:Y:S04]  /*1a140*/  LDL.LU R22, [R1+0x1d8] ;  /* 0x0001d80001167983 */ /* 0x000ee80000300800 */
[----:B------:R-:W3:Y:S04]  /*1a150*/  LDL.LU R23, [R1+0x1dc] ;  /* 0x0001dc0001177983 */ /* 0x000ee80000300800 */
[----:B------:R-:W4:Y:S04]  /*1a160*/  LDL.LU R4, [R1+0x100] ;  /* 0x0001000001047983 */ /* 0x000f280000300800 */
        /* <DEDUP_REMOVED lines=11> */
[----:B------:R-:W4:Y:S04]  /*1a220*/  LDL.LU R6, [R1+0x118] ;  /* 0x0001180001067983 */ /* 0x000f280000300800 */
[----:B------:R-:W4:Y:S01]  /*1a230*/  LDL.LU R7, [R1+0x11c] ;  /* 0x00011c0001077983 */ /* 0x000f220000300800 */
[----:B---3--:R-:W-:Y:S01]  /*1a240*/  HMMA.16816.F32 R20, R12, R8, R20 ;  /* 0x000000080c14723c */ /* 0x008fe20000001814 */
[----:B------:R-:W-:-:S02]  /*1a250*/  IMAD R19, R19, 0x100, R0 ;  /* 0x0000010013137824 */ /* 0x000fc400078e0200 */
[----:B----4-:R-:W-:Y:S04]  /*1a260*/  STL.64 [R1+0xca8], R6 ;  /* 0x000ca80601007387 */ /* 0x010fe80000100a00 */
[----:B--2---:R0:W-:Y:S04]  /*1a270*/  STL.64 [R1+0xca0], R4 ;  /* 0x000ca00401007387 */ /* 0x0041e80000100a00 */
        /* <DEDUP_REMOVED lines=8> */
[----:B------:R-:W4:Y:S04]  /*1a300*/  LDL.LU.64 R20, [R1+0xcd0] ;  /* 0x000cd00001147983 */ /* 0x000f280000300a00 */
[----:B------:R0:W-:Y:S04]  /*1a310*/  STL [R1+0xc54], R8 ;  /* 0x000c540801007387 */ /* 0x0001e80000100800 */
[----:B0-----:R-:W2:Y:S04]  /*1a320*/  LDL.LU R8, [R1+0xb24] ;  /* 0x000b240001087983 */ /* 0x001ea80000300800 */
[----:B------:R0:W-:Y:S04]  /*1a330*/  STL [R1+0xc50], R9 ;  /* 0x000c500901007387 */ /* 0x0001e80000100800 */
[----:B0-----:R-:W2:Y:S01]  /*1a340*/  LDL.LU R9, [R1+0xb2c] ;  /* 0x000b2c0001097983 */ /* 0x001ea20000300800 */
[----:B----4-:R-:W-:-:S15]  /*1a350*/  HMMA.16816.F32 R20, R12, R10, R20 ;  /* 0x0000000a0c14723c */ /* 0x010fde0000001814 */
[----:B------:R-:W-:-:S08]  /*1a360*/  NOP ;  /* 0x0000000000007918 */ /* 0x000fd00000000000 */
[----:B------:R-:W-:Y:S04]  /*1a370*/  STL.64 [R1+0x140], R20 ;  /* 0x0001401401007387 */ /* 0x000fe80000100a00 */
[----:B------:R0:W-:Y:S04]  /*1a380*/  STL.64 [R1+0x148], R22 ;  /* 0x0001481601007387 */ /* 0x0001e80000100a00 */
[----:B0-----:R-:W4:Y:S04]  /*1a390*/  LDL.LU.64 R22, [R1+0xcc8] ;  /* 0x000cc80001167983 */ /* 0x001f280000300a00 */
[----:B------:R-:W3:Y:S04]  /*1a3a0*/  LDL.LU.64 R20, [R1+0xcc0] ;  /* 0x000cc00001147983 */ /* 0x000ee80000300a00 */
[----:B------:R-:W-:Y:S04]  /*1a3b0*/  STL.64 [R1+0xc60], R10 ;  /* 0x000c600a01007387 */ /* 0x000fe80000100a00 */
[----:B--2---:R0:W-:Y:S04]  /*1a3c0*/  STL.64 [R1+0xc58], R8 ;  /* 0x000c580801007387 */ /* 0x0041e80000100a00 */
[----:B0-----:R-:W2:Y:S04]  /*1a3d0*/  LDL.LU R8, [R1+0xe0] ;  /* 0x0000e00001087983 */ /* 0x001ea80000300800 */
[----:B------:R-:W2:Y:S04]  /*1a3e0*/  LDL.LU R9, [R1+0xe4] ;  /* 0x0000e40001097983 */ /* 0x000ea80000300800 */
[----:B------:R-:W4:Y:S04]  /*1a3f0*/  LDL.LU R10, [R1+0xe8] ;  /* 0x0000e800010a7983 */ /* 0x000f280000300800 */
[----:B------:R-:W4:Y:S01]  /*1a400*/  LDL.LU R11, [R1+0xec] ;  /* 0x0000ec00010b7983 */ /* 0x000f220000300800 */
[----:B---3--:R-:W-:Y:S03]  /*1a410*/  HMMA.16816.F32 R12, R12, R20, R24 ;  /* 0x000000140c0c723c */ /* 0x008fe60000001818 */
[----:B----4-:R-:W-:Y:S04]  /*1a420*/  STL.64 [R1+0xc78], R10 ;  /* 0x000c780a01007387 */ /* 0x010fe80000100a00 */
[----:B--2---:R0:W-:Y:S04]  /*1a430*/  STL.64 [R1+0xc70], R8 ;  /* 0x000c700801007387 */ /* 0x0041e80000100a00 */
[----:B0-----:R-:W2:Y:S04]  /*1a440*/  LDL.LU R8, [R1+0xf0] ;  /* 0x0000f00001087983 */ /* 0x001ea80000300800 */
[----:B------:R-:W2:Y:S04]  /*1a450*/  LDL.LU R9, [R1+0xf4] ;  /* 0x0000f40001097983 */ /* 0x000ea80000300800 */
[----:B------:R-:W2:Y:S04]  /*1a460*/  LDL.LU R10, [R1+0xf8] ;  /* 0x0000f800010a7983 */ /* 0x000ea80000300800 */
[----:B------:R-:W2:Y:S04]  /*1a470*/  LDL.LU R11, [R1+0xfc] ;  /* 0x0000fc00010b7983 */ /* 0x000ea80000300800 */
[----:B------:R-:W3:Y:S04]  /*1a480*/  LDL.LU.64 R26, [R1+0xcb8] ;  /* 0x000cb800011a7983 */ /* 0x000ee80000300a00 */
[----:B------:R-:W4:Y:S01]  /*1a490*/  LDL.LU.64 R24, [R1+0xcb0] ;  /* 0x000cb00001187983 */ /* 0x000f220000300a00 */
[----:B------:R-:W-:-:S02]  /*1a4a0*/  F2FP.F16.E4M3.UNPACK_B R16, R16 ;  /* 0x00000010ff10723e */ /* 0x000fc400020006ff */
[----:B------:R-:W-:Y:S02]  /*1a4b0*/  F2FP.F16.E4M3.UNPACK_B R17, R17 ;  /* 0x00000011ff11723e */ /* 0x000fe400020006ff */
[----:B------:R-:W-:Y:S02]  /*1a4c0*/  F2FP.F16.E4M3.UNPACK_B R18, R18 ;  /* 0x00000012ff12723e */ /* 0x000fe400020006ff */
[----:B------:R-:W-:Y:S01]  /*1a4d0*/  F2FP.F16.E4M3.UNPACK_B R19, R19 ;  /* 0x00000013ff13723e */ /* 0x000fe200020006ff */
        /* <DEDUP_REMOVED lines=29> */
[----:B------:R-:W4:Y:S01]  /*1a6b0*/  LDL.LU.64 R8, [R1+0xc70] ;  /* 0x000c700001087983 */ /* 0x000f220000300a00 */
[----:B---3--:R-:W-:-:S02]  /*1a6c0*/  IMAD R12, R12, 0x100, R28 ;  /* 0x000001000c0c7824 */ /* 0x008fc400078e021c */
[----:B------:R-:W-:Y:S01]  /*1a6d0*/  IMAD R13, R13, 0x100, R29 ;  /* 0x000001000d0d7824 */ /* 0x000fe200078e021d */
        /* <DEDUP_REMOVED lines=8> */
[----:B------:R0:W-:Y:S04]  /*1a760*/  STL.64 [R1+0xc18], R6 ;  /* 0x000c180601007387 */ /* 0x0001e80000100a00 */
[----:B------:R1:W-:Y:S01]  /*1a770*/  STL.64 [R1+0xc10], R4 ;  /* 0x000c100401007387 */ /* 0x0003e20000100a00 */
[----:B0-----:R-:W-:-:S03]  /*1a780*/  IMAD.MOV.U32 R7, RZ, RZ, R26 ;  /* 0x000000ffff077224 */ /* 0x001fc600078e001a */
[----:B-1----:R-:W4:Y:S04]  /*1a790*/  LDL.LU R4, [R1+0x1a0] ;  /* 0x0001a00001047983 */ /* 0x002f280000300800 */
[----:B------:R-:W4:Y:S01]  /*1a7a0*/  LDL.LU R5, [R1+0x1a4] ;  /* 0x0001a40001057983 */ /* 0x000f220000300800 */
[----:B------:R-:W-:-:S03]  /*1a7b0*/  IMAD.MOV.U32 R6, RZ, RZ, R27 ;  /* 0x000000ffff067224 */ /* 0x000fc600078e001b */
[----:B------:R-:W3:Y:S04]  /*1a7c0*/  LDL.LU R26, [R1+0x87c] ;  /* 0x00087c00011a7983 */ /* 0x000ee80000300800 */
[----:B------:R-:W3:Y:S01]  /*1a7d0*/  LDL.LU R27, [R1+0x3d0] ;  /* 0x0003d000011b7983 */ /* 0x000ee20000300800 */
[----:B--2---:R-:W-:Y:S02]  /*1a7e0*/  IMAD R14, R14, 0x100, R8 ;  /* 0x000001000e0e7824 */ /* 0x004fe400078e0208 */
[----:B------:R-:W-:Y:S01]  /*1a7f0*/  IMAD R15, R15, 0x100, R9 ;  /* 0x000001000f0f7824 */ /* 0x000fe200078e0209 */
[----:B---3--:R0:W-:Y:S04]  /*1a800*/  STL.64 [R1+0xc48], R26 ;  /* 0x000c481a01007387 */ /* 0x0081e80000100a00 */
[----:B------:R1:W-:Y:S01]  /*1a810*/  STL.64 [R1+0xc40], R24 ;  /* 0x000c401801007387 */ /* 0x0003e20000100a00 */
[----:B0-----:R-:W-:-:S03]  /*1a820*/  IMAD.MOV.U32 R26, RZ, RZ, R28 ;  /* 0x000000ffff1a7224 */ /* 0x001fc600078e001c */
[----:B-1----:R-:W2:Y:S01]  /*1a830*/  LDL.LU R24, [R1+0x1b0] ;  /* 0x0001b00001187983 */ /* 0x002ea20000300800 */
[----:B------:R-:W-:-:S03]  /*1a840*/  IMAD.MOV.U32 R25, RZ, RZ, R29 ;  /* 0x000000ffff197224 */ /* 0x000fc600078e001d */
[----:B------:R-:W3:Y:S01]  /*1a850*/  LDL.LU R28, [R1+0x874] ;  /* 0x00087400011c7983 */ /* 0x000ee20000300800 */
[----:B------:R-:W-:-:S03]  /*1a860*/  IMAD.MOV.U32 R27, RZ, RZ, R0 ;  /* 0x000000ffff1b7224 */ /* 0x000fc600078e0000 */
[----:B------:R-:W3:Y:S04]  /*1a870*/  LDL.LU R29, [R1+0x898] ;  /* 0x00089800011d7983 */ /* 0x000ee80000300800 */
[----:B------:R-:W3:Y:S04]  /*1a880*/  LDL.LU R0, [R1+0x86c] ;  /* 0x00086c0001007983 */ /* 0x000ee80000300800 */
[----:B------:R-:W2:Y:S04]  /*1a890*/  LDL.LU R8, [R1+0xc54] ;  /* 0x000c540001087983 */ /* 0x000ea80000300800 */
[----:B------:R-:W2:Y:S01]  /*1a8a0*/  LDL.LU R9, [R1+0xc50] ;  /* 0x000c500001097983 */ /* 0x000ea20000300800 */
[C---:B----4-:R-:W-:Y:S06]  /*1a8b0*/  HMMA.16816.F32 R4, R16.reuse, R10, R4 ;  /* 0x0000000a1004723c */ /* 0x050fec0000001804 */
[----:B--2---:R-:W-:-:S15]  /*1a8c0*/  HMMA.16816.F32 R24, R16, R8, R24 ;  /* 0x000000081018723c */ /* 0x004fde0000001818 */
[----:B------:R-:W-:-:S08]  /*1a8d0*/  NOP ;  /* 0x0000000000007918 */ /* 0x000fd00000000000 */
[----:B------:R0:W-:Y:S04]  /*1a8e0*/  STL.64 [R1+0x1c0], R24 ;  /* 0x0001c01801007387 */ /* 0x0001e80000100a00 */
[----:B------:R1:W-:Y:S04]  /*1a8f0*/  STL.64 [R1+0x1c8], R26 ;  /* 0x0001c81a01007387 */ /* 0x0003e80000100a00 */
[----:B0-----:R-:W2:Y:S04]  /*1a900*/  LDL.LU R24, [R1+0xd0] ;  /* 0x0000d00001187983 */ /* 0x001ea80000300800 */
[----:B------:R-:W2:Y:S04]  /*1a910*/  LDL.LU R25, [R1+0xd4] ;  /* 0x0000d40001197983 */ /* 0x000ea80000300800 */
[----:B-1----:R-:W2:Y:S04]  /*1a920*/  LDL.LU R26, [R1+0xd8] ;  /* 0x0000d800011a7983 */ /* 0x002ea80000300800 */
[----:B------:R-:W2:Y:S04]  /*1a930*/  LDL.LU R27, [R1+0xdc] ;  /* 0x0000dc00011b7983 */ /* 0x000ea80000300800 */
[----:B------:R0:W-:Y:S04]  /*1a940*/  STL.64 [R1+0x1b0], R4 ;  /* 0x0001b00401007387 */ /* 0x0001e80000100a00 */
[----:B------:R1:W-:Y:S04]  /*1a950*/  STL.64 [R1+0x1b8], R6 ;  /* 0x0001b80601007387 */ /* 0x0003e80000100a00 */
[----:B0-----:R-:W4:Y:S04]  /*1a960*/  LDL.LU R4, [R1+0x80] ;  /* 0x0000800001047983 */ /* 0x001f280000300800 */
[----:B------:R-:W4:Y:S04]  /*1a970*/  LDL.LU R5, [R1+0x84] ;  /* 0x0000840001057983 */ /* 0x000f280000300800 */
[----:B-1----:R-:W3:Y:S04]  /*1a980*/  LDL.LU R6, [R1+0x88] ;  /* 0x0000880001067983 */ /* 0x002ee80000300800 */
[----:B------:R-:W3:Y:S04]  /*1a990*/  LDL.LU R7, [R1+0x8c] ;  /* 0x00008c0001077983 */ /* 0x000ee80000300800 */
[----:B---3--:R-:W-:Y:S04]  /*1a9a0*/  STL.64 [R1+0xc28], R6 ;  /* 0x000c280601007387 */ /* 0x008fe80000100a00 */
[----:B----4-:R0:W-:Y:S04]  /*1a9b0*/  STL.64 [R1+0xc20], R4 ;  /* 0x000c200401007387 */ /* 0x0101e80000100a00 */
        /* <DEDUP_REMOVED lines=23> */
[----:B------:R-:W4:Y:S04]  /*1ab30*/  LDL.LU.64 R26, [R1+0xc48] ;  /* 0x000c4800011a7983 */ /* 0x000f280000300a00 */
[----:B------:R-:W2:Y:S04]  /*1ab40*/  LDL.LU.64 R24, [R1+0xc40] ;  /* 0x000c400001187983 */ /* 0x000ea80000300a00 */
[----:B------:R0:W-:Y:S04]  /*1ab50*/  STL.64 [R1+0xe0], R16 ;  /* 0x0000e01001007387 */ /* 0x0001e80000100a00 */
[----:B------:R1:W-:Y:S04]  /*1ab60*/  STL.64 [R1+0xe8], R18 ;  /* 0x0000e81201007387 */ /* 0x0003e80000100a00 */
[----:B0-----:R-:W3:Y:S04]  /*1ab70*/  LDL.LU R16, [R1+0x894] ;  /* 0x0008940001107983 */ /* 0x001ee80000300800 */
[----:B------:R-:W3:Y:S04]  /*1ab80*/  LDL.LU R17, [R1+0x88c] ;  /* 0x00088c0001117983 */ /* 0x000ee80000300800 */
[----:B-1----:R-:W4:Y:S04]  /*1ab90*/  LDL.LU R18, [R1+0x884] ;  /* 0x0008840001127983 */ /* 0x002f280000300800 */
[----:B------:R-:W4:Y:S01]  /*1aba0*/  LDL.LU R19, [R1+0x3c8] ;  /* 0x0003c80001137983 */ /* 0x000f220000300800 */
[----:B------:R-:W-:-:S02]  /*1abb0*/  F2FP.F16.E4M3.UNPACK_B R12, R12 ;  /* 0x0000000cff0c723e */ /* 0x000fc400020006ff */
[----:B------:R-:W-:Y:S02]  /*1abc0*/  F2FP.F16.E4M3.UNPACK_B R13, R13 ;  /* 0x0000000dff0d723e */ /* 0x000fe400020006ff */
[----:B------:R-:W-:Y:S02]  /*1abd0*/  F2FP.F16.E4M3.UNPACK_B R14, R14 ;  /* 0x0000000eff0e723e */ /* 0x000fe400020006ff */
[----:B------:R-:W-:Y:S01]  /*1abe0*/  F2FP.F16.E4M3.UNPACK_B R15, R15 ;  /* 0x0000000fff0f723e */ /* 0x000fe200020006ff */
[----:B----4-:R-:W-:Y:S04]  /*1abf0*/  STL.64 [R1+0xbd8], R18 ;  /* 0x000bd81201007387 */ /* 0x010fe80000100a00 */
[----:B---3--:R0:W-:Y:S04]  /*1ac00*/  STL.64 [R1+0xbd0], R16 ;  /* 0x000bd01001007387 */ /* 0x0081e80000100a00 */
[----:B0-----:R-:W3:Y:S04]  /*1ac10*/  LDL.LU R16, [R1+0x10] ;  /* 0x0000100001107983 */ /* 0x001ee80000300800 */
[----:B------:R-:W3:Y:S04]  /*1ac20*/  LDL.LU R17, [R1+0x14] ;  /* 0x0000140001117983 */ /* 0x000ee80000300800 */
[----:B------:R-:W4:Y:S04]  /*1ac30*/  LDL.LU R18, [R1+0x18] ;  /* 0x0000180001127983 */ /* 0x000f280000300800 */
[----:B------:R-:W4:Y:S01]  /*1ac40*/  LDL.LU R19, [R1+0x1c] ;  /* 0x00001c0001137983 */ /* 0x000f220000300800 */
[C---:B--2---:R-:W-:Y:S03]  /*1ac50*/  HMMA.16816.F32 R4, R12.reuse, R24, R4 ;  /* 0x000000180c04723c */ /* 0x044fe60000001804 */
        /* <DEDUP_REMOVED lines=11> */
[----:B------:R-:W2:Y:S01]  /*1ad10*/  LDL.LU R25, [R1+0x89c] ;  /* 0x00089c0001197983 */ /* 0x000ea20000300800 */
[----:B---3--:R-:W-:-:S15]  /*1ad20*/  HMMA.16816.F32 R4, R12, R22, R4 ;  /* 0x000000160c04723c */ /* 0x008fde0000001804 */
[----:B------:R-:W-:-:S08]  /*1ad30*/  NOP ;  /* 0x0000000000007918 */ /* 0x000fd00000000000 */
[----:B------:R-:W-:Y:S04]  /*1ad40*/  STL.64 [R1+0xb0], R4 ;  /* 0x0000b00401007387 */ /* 0x000fe80000100a00 */
[----:B------:R0:W-:Y:S04]  /*1ad50*/  STL.64 [R1+0xb8], R6 ;  /* 0x0000b80601007387 */ /* 0x0001e80000100a00 */
[----:B0-----:R-:W3:Y:S04]  /*1ad60*/  LDL.LU.64 R6, [R1+0xc28] ;  /* 0x000c280001067983 */ /* 0x001ee80000300a00 */
[----:B------:R-:W3:Y:S04]  /*1ad70*/  LDL.LU.64 R4, [R1+0xc20] ;  /* 0x000c200001047983 */ /* 0x000ee80000300a00 */
[----:B------:R-:W4:Y:S04]  /*1ad80*/  LDL.LU R22, [R1+0x448] ;  /* 0x0004480001167983 */ /* 0x000f280000300800 */
[----:B------:R-:W2:Y:S01]  /*1ad90*/  LDL.LU R23, [R1+0x3cc] ;  /* 0x0003cc0001177983 */ /* 0x000ea20000300800 */
[----:B---3--:R-:W-:Y:S01]  /*1ada0*/  HMMA.16816.F32 R4, R12, R2, R4 ;  /* 0x000000020c04723c */ /* 0x008fe20000001804 */
[----:B----4-:R-:W-:Y:S01]  /*1adb0*/  VIADD R22, R22, 0x1 ;  /* 0x0000000116167836 */ /* 0x010fe20000000000 */
[----:B--2---:R-:W-:-:S02]  /*1adc0*/  IADD3 R23, P4, R23, UR9, RZ ;  /* 0x0000000917177c10 */ /* 0x004fc4000ff9e0ff */
[----:B------:R-:W-:Y:S02]  /*1add0*/  IADD3 R24, P5, R24, UR9, RZ ;  /* 0x0000000918187c10 */ /* 0x000fe4000ffbe0ff */
[----:B------:R-:W-:Y:S01]  /*1ade0*/  IADD3 R25, P6, R25, UR9, RZ ;  /* 0x0000000919197c10 */ /* 0x000fe2000ffde0ff */
[----:B------:R-:W0:-:S15]  /*1adf0*/  LDC R2, c[0x0][0x230] ;  /* 0x00008c00ff027b82 */ /* 0x000e1e0000000800 */
[----:B------:R-:W-:-:S01]  /*1ae00*/  NOP ;  /* 0x0000000000007918 */ /* 0x000fc20000000000 */
[----:B------:R-:W-:Y:S04]  /*1ae10*/  STL.64 [R1+0x80], R4 ;  /* 0x0000800401007387 */ /* 0x000fe80000100a00 */
[----:B------:R1:W-:Y:S04]  /*1ae20*/  STL.64 [R1+0x88], R6 ;  /* 0x0000880601007387 */ /* 0x0003e80000100a00 */
[----:B-1----:R-:W2:Y:S04]  /*1ae30*/  LDL.LU.64 R6, [R1+0xc18] ;  /* 0x000c180001067983 */ /* 0x002ea80000300a00 */
[----:B------:R-:W3:Y:S02]  /*1ae40*/  LDL.LU.64 R4, [R1+0xc10] ;  /* 0x000c100001047983 */ /* 0x000ee40000300a00 */
[----:B---3--:R-:W-:-:S15]  /*1ae50*/  HMMA.16816.F32 R8, R12, R4, R8 ;  /* 0x000000040c08723c */ /* 0x008fde0000001808 */
[----:B------:R-:W-:-:S08]  /*1ae60*/  NOP ;  /* 0x0000000000007918 */ /* 0x000fd00000000000 */
[----:B------:R-:W-:Y:S04]  /*1ae70*/  STL.64 [R1+0x60], R8 ;  /* 0x0000600801007387 */ /* 0x000fe80000100a00 */
[----:B------:R1:W-:Y:S04]  /*1ae80*/  STL.64 [R1+0x68], R10 ;  /* 0x0000680a01007387 */ /* 0x0003e80000100a00 */
[----:B-1----:R-:W2:Y:S04]  /*1ae90*/  LDL.LU.64 R10, [R1+0xc08] ;  /* 0x000c0800010a7983 */ /* 0x002ea80000300a00 */
[----:B------:R-:W2:Y:S02]  /*1aea0*/  LDL.LU.64 R8, [R1+0xc00] ;  /* 0x000c000001087983 */ /* 0x000ea40000300a00 */
[----:B--2---:R-:W-:Y:S02]  /*1aeb0*/  HMMA.16816.F32 R4, R12, R6, R8 ;  /* 0x000000060c04723c */ /* 0x004fe40000001808 */
[----:B------:R-:W2:Y:S04]  /*1aec0*/  LDL.LU.64 R10, [R1+0xbf8] ;  /* 0x000bf800010a7983 */ /* 0x000ea80000300a00 */
[----:B------:R-:W3:-:S15]  /*1aed0*/  LDL.LU.64 R8, [R1+0xbf0] ;  /* 0x000bf00001087983 */ /* 0x000ede0000300a00 */
[----:B------:R-:W-:-:S02]  /*1aee0*/  NOP ;  /* 0x0000000000007918 */ /* 0x000fc40000000000 */
[----:B------:R1:W-:Y:S04]  /*1aef0*/  STL.64 [R1+0x230], R4 ;  /* 0x0002300401007387 */ /* 0x0003e80000100a00 */
[----:B------:R4:W-:Y:S04]  /*1af00*/  STL.64 [R1+0x238], R6 ;  /* 0x0002380601007387 */ /* 0x0009e80000100a00 */
[----:B-1----:R-:W2:Y:S04]  /*1af10*/  LDL.LU R4, [R1] ;  /* 0x0000000001047983 */ /* 0x002ea80000300800 */
[----:B------:R-:W2:Y:S04]  /*1af20*/  LDL.LU R5, [R1+0x4] ;  /* 0x0000040001057983 */ /* 0x000ea80000300800 */
[----:B----4-:R-:W2:Y:S04]  /*1af30*/  LDL.LU R6, [R1+0x8] ;  /* 0x0000080001067983 */ /* 0x010ea80000300800 */
[----:B------:R-:W2:Y:S01]  /*1af40*/  LDL.LU R7, [R1+0xc] ;  /* 0x00000c0001077983 */ /* 0x000ea20000300800 */
[----:B---3--:R-:W-:-:S15]  /*1af50*/  HMMA.16816.F32 R16, R12, R8, R16 ;  /* 0x000000080c10723c */ /* 0x008fde0000001810 */
[----:B------:R-:W-:-:S08]  /*1af60*/  NOP ;  /* 0x0000000000007918 */ /* 0x000fd00000000000 */
[----:B------:R-:W-:Y:S04]  /*1af70*/  STL.64 [R1+0x220], R16 ;  /* 0x0002201001007387 */ /* 0x000fe80000100a00 */
[----:B------:R1:W-:Y:S04]  /*1af80*/  STL.64 [R1+0x228], R18 ;  /* 0x0002281201007387 */ /* 0x0003e80000100a00 */
[----:B-1----:R-:W3:Y:S04]  /*1af90*/  LDL.LU.64 R18, [R1+0xbe8] ;  /* 0x000be80001127983 */ /* 0x002ee80000300a00 */
[----:B------:R-:W3:Y:S01]  /*1afa0*/  LDL.LU.64 R16, [R1+0xbe0] ;  /* 0x000be00001107983 */ /* 0x000ee20000300a00 */
[C---:B--2---:R-:W-:Y:S06]  /*1afb0*/  HMMA.16816.F32 R4, R12.reuse, R20, R4 ;  /* 0x000000140c04723c */ /* 0x044fec0000001804 */
[----:B---3--:R-:W-:Y:S01]  /*1afc0*/  HMMA.16816.F32 R8, R12, R10, R16 ;  /* 0x0000000a0c08723c */ /* 0x008fe20000001810 */
[----:B------:R-:W2:Y:S04]  /*1afd0*/  LDL.LU.64 R18, [R1+0xbd8] ;  /* 0x000bd80001127983 */ /* 0x000ea80000300a00 */
[----:B------:R-:W3:Y:S01]  /*1afe0*/  LDL.LU.64 R16, [R1+0xbd0] ;  /* 0x000bd00001107983 */ /* 0x000ee20000300a00 */
[----:B------:R-:W-:-:S15]  /*1aff0*/  IADD3.X R27, R27, UR13, RZ, P5, !PT ;  /* 0x0000000d1b1b7c10 */ /* 0x000fde000affe4ff */
[----:B------:R-:W-:-:S02]  /*1b000*/  NOP ;  /* 0x0000000000007918 */ /* 0x000fc40000000000 */
[----:B------:R-:W-:Y:S04]  /*1b010*/  STL.64 [R1+0x210], R8 ;  /* 0x0002100801007387 */ /* 0x000fe80000100a00 */
[----:B------:R-:W-:Y:S04]  /*1b020*/  STL.64 [R1+0x218], R10 ;  /* 0x0002180a01007387 */ /* 0x000fe80000100a00 */
[----:B------:R-:W-:Y:S04]  /*1b030*/  STL [R1+0x448], R22 ;  /* 0x0004481601007387 */ /* 0x000fe80000100800 */
[----:B------:R-:W-:Y:S04]  /*1b040*/  STL.64 [R1+0xa0], R4 ;  /* 0x0000a00401007387 */ /* 0x000fe80000100a00 */
[----:B------:R-:W-:Y:S04]  /*1b050*/  STL.64 [R1+0xa8], R6 ;  /* 0x0000a80601007387 */ /* 0x000fe80000100a00 */
[----:B------:R-:W-:Y:S04]  /*1b060*/  STL [R1+0x3cc], R23 ;  /* 0x0003cc1701007387 */ /* 0x000fe80000100800 */
[----:B------:R-:W-:Y:S04]  /*1b070*/  STL [R1+0x3d4], R24 ;  /* 0x0003d41801007387 */ /* 0x000fe80000100800 */
[----:B------:R-:W-:Y:S01]  /*1b080*/  STL [R1+0x89c], R25 ;  /* 0x00089c1901007387 */ /* 0x000fe20000100800 */
[----:B---3--:R-:W-:-:S02]  /*1b090*/  IADD3 R16, P1, R16, UR9, RZ ;  /* 0x0000000910107c10 */ /* 0x008fc4000ff3e0ff */
[----:B------:R-:W-:Y:S02]  /*1b0a0*/  IADD3 R17, P2, R17, UR9, RZ ;  /* 0x0000000911117c10 */ /* 0x000fe4000ff5e0ff */
[----:B--2---:R-:W-:Y:S02]  /*1b0b0*/  IADD3 R18, P3, R18, UR9, RZ ;  /* 0x0000000912127c10 */ /* 0x004fe4000ff7e0ff */
[----:B------:R-:W-:Y:S02]  /*1b0c0*/  IADD3.X R19, R19, UR13, RZ, P4, !PT ;  /* 0x0000000d13137c10 */ /* 0x000fe4000a7fe4ff */
[----:B------:R-:W-:Y:S01]  /*1b0d0*/  IADD3 R26, P4, R26, UR9, RZ ;  /* 0x000000091a1a7c10 */ /* 0x000fe2000ff9e0ff */
[----:B------:R-:W-:Y:S04]  /*1b0e0*/  STL [R1+0x894], R16 ;  /* 0x0008941001007387 */ /* 0x000fe80000100800 */
[----:B------:R-:W-:Y:S04]  /*1b0f0*/  STL [R1+0x88c], R17 ;  /* 0x00088c1101007387 */ /* 0x000fe80000100800 */
[----:B------:R-:W-:Y:S04]  /*1b100*/  STL [R1+0x884], R18 ;  /* 0x0008841201007387 */ /* 0x000fe80000100800 */
[----:B------:R-:W-:Y:S04]  /*1b110*/  STL [R1+0x3c8], R19 ;  /* 0x0003c81301007387 */ /* 0x000fe80000100800 */
[----:B------:R-:W-:Y:S04]  /*1b120*/  STL [R1+0x87c], R26 ;  /* 0x00087c1a01007387 */ /* 0x000fe80000100800 */
[----:B------:R-:W-:Y:S04]  /*1b130*/  STL [R1+0x3d0], R27 ;  /* 0x0003d01b01007387 */ /* 0x000fe80000100800 */
[----:B------:R-:W2:Y:S01]  /*1b140*/  LDL.LU R12, [R1+0x888] ;  /* 0x00088800010c7983 */ /* 0x000ea20000300800 */
[----:B------:R-:W-:-:S02]  /*1b150*/  IADD3 R28, P5, R28, UR9, RZ ;  /* 0x000000091c1c7c10 */ /* 0x000fc4000ffbe0ff */
[----:B------:R-:W-:-:S03]  /*1b160*/  IADD3.X R29, R29, UR13, RZ, P6, !PT ;  /* 0x0000000d1d1d7c10 */ /* 0x000fc6000b7fe4ff */
[----:B------:R-:W-:Y:S04]  /*1b170*/  STL [R1+0x874], R28 ;  /* 0x0008741c01007387 */ /* 0x000fe80000100800 */
[----:B--2---:R1:W-:Y:S04]  /*1b180*/  STL [R1+0xbc4], R12 ;  /* 0x000bc40c01007387 */ /* 0x0043e80000100800 */
[----:B------:R-:W-:Y:S04]  /*1b190*/  STL [R1+0x898], R29 ;  /* 0x0008981d01007387 */ /* 0x000fe80000100800 */
[----:B-1----:R-:W2:Y:S01]  /*1b1a0*/  LDL.LU R12, [R1+0x864] ;  /* 0x00086400010c7983 */ /* 0x002ea20000300800 */
[----:B------:R-:W-:-:S05]  /*1b1b0*/  IADD3 R0, P6, R0, UR9, RZ ;  /* 0x0000000900007c10 */ /* 0x000fca000ffde0ff */
[----:B------:R-:W-:Y:S01]  /*1b1c0*/  STL [R1+0x86c], R0 ;  /* 0x00086c0001007387 */ /* 0x000fe20000100800 */
[----:B0-----:R-:W-:-:S05]  /*1b1d0*/  VIADD R2, R2, 0x3f ;  /* 0x0000003f02027836 */ /* 0x001fca0000000000 */
[----:B------:R-:W-:-:S04]  /*1b1e0*/  SHF.R.S32.HI R3, RZ, 0x1f, R2 ;  /* 0x0000001fff037819 */ /* 0x000fc80000011402 */
[----:B------:R-:W-:Y:S01]  /*1b1f0*/  LEA.HI R3, R3, R2, RZ, 0x6 ;  /* 0x0000000203037211 */ /* 0x000fe200078f30ff */
[----:B--2---:R0:W-:Y:S04]  /*1b200*/  STL [R1+0xbc8], R12 ;  /* 0x000bc80c01007387 */ /* 0x0041e80000100800 */
[----:B0-----:R-:W2:Y:S04]  /*1b210*/  LDL.LU R12, [R1+0x890] ;  /* 0x00089000010c7983 */ /* 0x001ea80000300800 */
[----:B------:R-:W3:Y:S04]  /*1b220*/  LDL.LU R13, [R1+0x85c] ;  /* 0x00085c00010d7983 */ /* 0x000ee80000300800 */
[----:B------:R-:W4:Y:S04]  /*1b230*/  LDL.LU R14, [R1+0x880] ;  /* 0x00088000010e7983 */ /* 0x000f280000300800 */
[----:B------:R-:W3:Y:S04]  /*1b240*/  LDL.LU R15, [R1+0x854] ;  /* 0x00085400010f7983 */ /* 0x000ee80000300800 */
[----:B------:R-:W3:Y:S04]  /*1b250*/  LDL.LU R20, [R1+0x878] ;  /* 0x0008780001147983 */ /* 0x000ee80000300800 */
[----:B------:R-:W3:Y:S04]  /*1b260*/  LDL.LU R21, [R1+0x84c] ;  /* 0x00084c0001157983 */ /* 0x000ee80000300800 */
[----:B------:R-:W3:Y:S04]  /*1b270*/  LDL.LU R10, [R1+0x870] ;  /* 0x00087000010a7983 */ /* 0x000ee80000300800 */
[----:B------:R-:W3:Y:S04]  /*1b280*/  LDL.LU R11, [R1+0x844] ;  /* 0x00084400010b7983 */ /* 0x000ee80000300800 */
[----:B------:R-:W3:Y:S01]  /*1b290*/  LDL.LU R8, [R1+0x868] ;  /* 0x0008680001087983 */ /* 0x000ee20000300800 */
[----:B------:R-:W-:-:S03]  /*1b2a0*/  SHF.R.S32.HI R3, RZ, 0x6, R3 ;  /* 0x00000006ff037819 */ /* 0x000fc60000011403 */
[----:B------:R-:W3:Y:S04]  /*1b2b0*/  LDL.LU R9, [R1+0x83c] ;  /* 0x00083c0001097983 */ /* 0x000ee80000300800 */
[----:B------:R-:W3:Y:S04]  /*1b2c0*/  LDL.LU R6, [R1+0x860] ;  /* 0x0008600001067983 */ /* 0x000ee80000300800 */
[----:B------:R-:W3:Y:S04]  /*1b2d0*/  LDL.LU R7, [R1+0x834] ;  /* 0x0008340001077983 */ /* 0x000ee80000300800 */
[----:B------:R-:W3:Y:S04]  /*1b2e0*/  LDL.LU R4, [R1+0x858] ;  /* 0x0008580001047983 */ /* 0x000ee80000300800 */
[----:B------:R-:W3:Y:S01]  /*1b2f0*/  LDL.LU R5, [R1+0x82c] ;  /* 0x00082c0001057983 */ /* 0x000ee20000300800 */
[----:B------:R-:W-:-:S03]  /*1b300*/  ISETP.NE.U32.AND P0, PT, R22, R3, PT ;  /* 0x000000031600720c */ /* 0x000fc60003f05070 */
[----:B------:R-:W3:Y:S04]  /*1b310*/  LDL.LU R2, [R1+0x850] ;  /* 0x0008500001027983 */ /* 0x000ee80000300800 */
        /* <DEDUP_REMOVED lines=13> */
[----:B------:R-:W3:Y:S01]  /*1b3f0*/  LDL.LU R0, [R1+0x818] ;  /* 0x0008180001007983 */ /* 0x000ee20000300800 */
[----:B--2---:R-:W-:-:S05]  /*1b400*/  IADD3.X R12, R12, UR13, RZ, P1, !PT ;  /* 0x0000000d0c0c7c10 */ /* 0x004fca0008ffe4ff */
[----:B------:R0:W-:Y:S04]  /*1b410*/  STL [R1+0x890], R12 ;  /* 0x0008900c01007387 */ /* 0x0001e80000100800 */
[----:B0-----:R-:W2:Y:S02]  /*1b420*/  LDL.LU R12, [R1+0xbc8] ;  /* 0x000bc800010c7983 */ /* 0x001ea40000300800 */
[----:B--2---:R-:W-:-:S05]  /*1b430*/  IADD3 R12, P1, R12, UR9, RZ ;  /* 0x000000090c0c7c10 */ /* 0x004fca000ff3e0ff */
[----:B------:R0:W-:Y:S04]  /*1b440*/  STL [R1+0x864], R12 ;  /* 0x0008640c01007387 */ /* 0x0001e80000100800 */
[----:B0-----:R-:W2:Y:S01]  /*1b450*/  LDL.LU R12, [R1+0xbc4] ;  /* 0x000bc400010c7983 */ /* 0x001ea20000300800 */
[----:B----4-:R-:W-:Y:S02]  /*1b460*/  IADD3.X R14, R14, UR13, RZ, P3, !PT ;  /* 0x0000000d0e0e7c10 */ /* 0x010fe40009ffe4ff */
[----:B---3--:R-:W-:Y:S02]  /*1b470*/  IADD3 R15, P3, R15, UR9, RZ ;  /* 0x000000090f0f7c10 */ /* 0x008fe4000ff7e0ff */
[----:B------:R-:W-:Y:S02]  /*1b480*/  IADD3.X R20, R20, UR13, RZ, P4, !PT ;  /* 0x0000000d14147c10 */ /* 0x000fe4000a7fe4ff */
[----:B------:R-:W-:-:S02]  /*1b490*/  IADD3 R21, P4, R21, UR9, RZ ;  /* 0x0000000915157c10 */ /* 0x000fc4000ff9e0ff */
[----:B------:R-:W-:Y:S02]  /*1b4a0*/  IADD3.X R10, R10, UR13, RZ, P5, !PT ;  /* 0x0000000d0a0a7c10 */ /* 0x000fe4000affe4ff */
[----:B------:R-:W-:Y:S02]  /*1b4b0*/  IADD3 R11, P5, R11, UR9, RZ ;  /* 0x000000090b0b7c10 */ /* 0x000fe4000ffbe0ff */
[----:B------:R-:W-:Y:S02]  /*1b4c0*/  IADD3.X R8, R8, UR13, RZ, P6, !PT ;  /* 0x0000000d08087c10 */ /* 0x000fe4000b7fe4ff */
[----:B------:R-:W-:Y:S02]  /*1b4d0*/  IADD3 R9, P6, R9, UR9, RZ ;  /* 0x0000000909097c10 */ /* 0x000fe4000ffde0ff */
        /* <DEDUP_REMOVED lines=12> */
[----:B--2---:R-:W-:Y:S02]  /*1b5a0*/  IADD3.X R12, R12, UR13, RZ, P2, !PT ;  /* 0x0000000d0c0c7c10 */ /* 0x004fe400097fe4ff */
[----:B------:R-:W-:-:S03]  /*1b5b0*/  IADD3 R13, P2, R13, UR9, RZ ;  /* 0x000000090d0d7c10 */ /* 0x000fc6000ff5e0ff */
[----:B------:R0:W-:Y:S04]  /*1b5c0*/  STL [R1+0x888], R12 ;  /* 0x0008880c01007387 */ /* 0x0001e80000100800 */
[----:B------:R-:W-:Y:S04]  /*1b5d0*/  STL [R1+0x85c], R13 ;  /* 0x00085c0d01007387 */ /* 0x000fe80000100800 */
[----:B------:R-:W-:Y:S04]  /*1b5e0*/  STL [R1+0x880], R14 ;  /* 0x0008800e01007387 */ /* 0x000fe80000100800 */
[----:B------:R-:W-:Y:S04]  /*1b5f0*/  STL [R1+0x854], R15 ;  /* 0x0008540f01007387 */ /* 0x000fe80000100800 */
[----:B------:R-:W-:Y:S04]  /*1b600*/  STL [R1+0x878], R20 ;  /* 0x0008781401007387 */ /* 0x000fe80000100800 */
[----:B------:R-:W-:Y:S04]  /*1b610*/  STL [R1+0x84c], R21 ;  /* 0x00084c1501007387 */ /* 0x000fe80000100800 */
[----:B------:R-:W-:Y:S04]  /*1b620*/  STL [R1+0x870], R10 ;  /* 0x0008700a01007387 */ /* 0x000fe80000100800 */
[----:B------:R-:W-:Y:S01]  /*1b630*/  STL [R1+0x844], R11 ;  /* 0x0008440b01007387 */ /* 0x000fe20000100800 */
[----:B------:R-:W-:-:S03]  /*1b640*/  IADD3.X R4, R4, UR13, RZ, P2, !PT ;  /* 0x0000000d04047c10 */ /* 0x000fc600097fe4ff */
[----:B------:R-:W-:Y:S01]  /*1b650*/  STL [R1+0x868], R8 ;  /* 0x0008680801007387 */ /* 0x000fe20000100800 */
[----:B------:R-:W-:-:S03]  /*1b660*/  IADD3 R5, P2, R5, UR9, RZ ;  /* 0x0000000905057c10 */ /* 0x000fc6000ff5e0ff */
        /* <DEDUP_REMOVED lines=19> */
[----:B0-----:R-:W2:Y:S01]  /*1b7a0*/  LDL.LU R12, [R1+0x7e4] ;  /* 0x0007e400010c7983 */ /* 0x001ea20000300800 */
[----:B------:R-:W-:-:S02]  /*1b7b0*/  IADD3.X R28, R28, UR13, RZ, P3, !PT ;  /* 0x0000000d1c1c7c10 */ /* 0x000fc40009ffe4ff */
[----:B------:R-:W-:-:S03]  /*1b7c0*/  IADD3 R29, P3, R29, UR9, RZ ;  /* 0x000000091d1d7c10 */ /* 0x000fc6000ff7e0ff */
[----:B------:R-:W-:Y:S04]  /*1b7d0*/  STL [R1+0x820], R28 ;  /* 0x0008201c01007387 */ /* 0x000fe80000100800 */
[----:B--2---:R0:W-:Y:S04]  /*1b7e0*/  STL [R1+0xbbc], R12 ;  /* 0x000bbc0c01007387 */ /* 0x0041e80000100800 */
[----:B------:R-:W-:Y:S04]  /*1b7f0*/  STL [R1+0x7f4], R29 ;  /* 0x0007f41d01007387 */ /* 0x000fe80000100800 */
[----:B0-----:R-:W2:Y:S01]  /*1b800*/  LDL.LU R12, [R1+0x810] ;  /* 0x00081000010c7983 */ /* 0x001ea20000300800 */
[----:B------:R-:W-:-:S05]  /*1b810*/  IADD3.X R0, R0, UR13, RZ, P4, !PT ;  /* 0x0000000d00007c10 */ /* 0x000fca000a7fe4ff */
[----:B------:R-:W-:Y:S04]  /*1b820*/  STL [R1+0x818], R0 ;  /* 0x0008180001007387 */ /* 0x000fe80000100800 */
[----:B--2---:R0:W-:Y:S04]  /*1b830*/  STL [R1+0xbc0], R12 ;  /* 0x000bc00c01007387 */ /* 0x0041e80000100800 */
[----:B0-----:R-:W2:Y:S04]  /*1b840*/  LDL.LU R12, [R1+0x7ec] ;  /* 0x0007ec00010c7983 */ /* 0x001ea80000300800 */
[----:B------:R-:W3:Y:S04]  /*1b850*/  LDL.LU R13, [R1+0x808] ;  /* 0x00080800010d7983 */ /* 0x000ee80000300800 */
        /* <DEDUP_REMOVED lines=26> */
[----:B------:R-:W4:Y:S01]  /*1ba00*/  LDL.LU R0, [R1+0x774] ;  /* 0x0007740001007983 */ /* 0x000f220000300800 */
[----:B--2---:R-:W-:-:S05]  /*1ba10*/  IADD3 R12, P4, R12, UR9, RZ ;  /* 0x000000090c0c7c10 */ /* 0x004fca000ff9e0ff */
[----:B------:R0:W-:Y:S04]  /*1ba20*/  STL [R1+0x7ec], R12 ;  /* 0x0007ec0c01007387 */ /* 0x0001e80000100800 */
[----:B0-----:R-:W2:Y:S02]  /*1ba30*/  LDL.LU R12, [R1+0xbc0] ;  /* 0x000bc000010c7983 */ /* 0x001ea40000300800 */
[----:B--2---:R-:W-:-:S05]  /*1ba40*/  IADD3.X R12, R12, UR13, RZ, P5, !PT ;  /* 0x0000000d0c0c7c10 */ /* 0x004fca000affe4ff */
[----:B------:R0:W-:Y:S04]  /*1ba50*/  STL [R1+0x810], R12 ;  /* 0x0008100c01007387 */ /* 0x0001e80000100800 */
[----:B0-----:R-:W2:Y:S01]  /*1ba60*/  LDL.LU R12, [R1+0xbbc] ;  /* 0x000bbc00010c7983 */ /* 0x001ea20000300800 */
[----:B---3--:R-:W-:Y:S02]  /*1ba70*/  IADD3.X R13, R13, UR13, RZ, P6, !PT ;  /* 0x0000000d0d0d7c10 */ /* 0x008fe4000b7fe4ff */
[----:B----4-:R-:W-:Y:S02]  /*1ba80*/  IADD3 R14, P6, R14, UR9, RZ ;  /* 0x000000090e0e7c10 */ /* 0x010fe4000ffde0ff */
        /* <DEDUP_REMOVED lines=19> */
[----:B--2---:R-:W-:-:S05]  /*1bbc0*/  IADD3 R12, P5, R12, UR9, RZ ;  /* 0x000000090c0c7c10 */ /* 0x004fca000ffbe0ff */
[----:B------:R0:W-:Y:S04]  /*1bbd0*/  STL [R1+0x7e4], R12 ;  /* 0x0007e40c01007387 */ /* 0x0001e80000100800 */
        /* <DEDUP_REMOVED lines=29> */
[----:B0-----:R-:W2:Y:S01]  /*1bdb0*/  LDL.LU R12, [R1+0x790] ;  /* 0x00079000010c7983 */ /* 0x001ea20000300800 */
[----:B------:R-:W-:-:S02]  /*1bdc0*/  IADD3 R28, P6, R28, UR9, RZ ;  /* 0x000000091c1c7c10 */ /* 0x000fc4000ffde0ff */
[----:B------:R-:W-:-:S03]  /*1bdd0*/  IADD3.X R29, R29, UR13, RZ, P1, !PT ;  /* 0x0000000d1d1d7c10 */ /* 0x000fc60008ffe4ff */
[----:B------:R-:W-:Y:S04]  /*1bde0*/  STL [R1+0x77c], R28 ;  /* 0x00077c1c01007387 */ /* 0x000fe80000100800 */
[----:B--2---:R0:W-:Y:S04]  /*1bdf0*/  STL [R1+0xbb4], R12 ;  /* 0x000bb40c01007387 */ /* 0x0041e80000100800 */
[----:B------:R-:W-:Y:S04]  /*1be00*/  STL [R1+0x7a0], R29 ;  /* 0x0007a01d01007387 */ /* 0x000fe80000100800 */
[----:B0-----:R-:W2:Y:S01]  /*1be10*/  LDL.LU R12, [R1+0x76c] ;  /* 0x00076c00010c7983 */ /* 0x001ea20000300800 */
[----:B------:R-:W-:-:S05]  /*1be20*/  IADD3 R0, P1, R0, UR9, RZ ;  /* 0x0000000900007c10 */ /* 0x000fca000ff3e0ff */
[----:B------:R-:W-:Y:S04]  /*1be30*/  STL [R1+0x774], R0 ;  /* 0x0007740001007387 */ /* 0x000fe80000100800 */
        /* <DEDUP_REMOVED lines=833> */
[----:B------:R-:W-:-:S02]  /*1f250*/  IADD3.X R28, R28, UR10, RZ, P2, !PT ;  /* 0x0000000a1c1c7c10 */ /* 0x000fc400097fe4ff */
[----:B--2---:R-:W-:Y:S02]  /*1f260*/  IADD3.X R12, R12, UR10, RZ, P1, !PT ;  /* 0x0000000a0c0c7c10 */ /* 0x004fe40008ffe4ff */
        /* <DEDUP_REMOVED lines=31> */
[----:B------:R0:W-:Y:S04]  /*1f460*/  STL [R1+0x8e8], R0 ;  /* 0x0008e80001007387 */ /* 0x0001e80000100800 */
[----:B------:R-:W-:Y:S04]  /*1f470*/  STL [R1+0x8f0], R28 ;  /* 0x0008f01c01007387 */ /* 0x000fe80000100800 */
[----:B0-----:R-:W2:Y:S01]  /*1f480*/  LDL.LU R0, [R1+0xa5c] ;  /* 0x000a5c0001007983 */ /* 0x001ea20000300800 */
[----:B------:R-:W-:-:S05]  /*1f490*/  IADD3 R29, P2, R29, UR5, RZ ;  /* 0x000000051d1d7c10 */ /* 0x000fca000ff5e0ff */
[----:B------:R-:W-:Y:S04]  /*1f4a0*/  STL [R1+0xa4c], R29 ;  /* 0x000a4c1d01007387 */ /* 0x000fe80000100800 */
[----:B--2---:R0:W-:Y:S04]  /*1f4b0*/  STL [R1+0xb6c], R0 ;  /* 0x000b6c0001007387 */ /* 0x0041e80000100800 */
[----:B0-----:R-:W2:Y:S04]  /*1f4c0*/  LDL.LU R0, [R1+0x8e0] ;  /* 0x0008e00001007983 */ /* 0x001ea80000300800 */
        /* <DEDUP_REMOVED lines=58> */
[----:B------:R-:W-:Y:S02]  /*1f870*/  IADD3.X R27, R27, UR10, RZ, P1, !PT ;  /* 0x0000000a1b1b7c10 */ /* 0x000fe40008ffe4ff */
[----:B------:R-:W-:Y:S02]  /*1f880*/  IADD3.X R29, R29, UR10, RZ, P3, !PT ;  /* 0x0000000a1d1d7c10 */ /* 0x000fe40009ffe4ff */
[----:B------:R-:W-:Y:S02]  /*1f890*/  IADD3.X R28, R28, UR10, RZ, P2, !PT ;  /* 0x0000000a1c1c7c10 */ /* 0x000fe400097fe4ff */
[----:B--2---:R-:W-:-:S05]  /*1f8a0*/  IADD3 R0, P4, R0, UR5, RZ ;  /* 0x0000000500007c10 */ /* 0x004fca000ff9e0ff */
[----:B------:R0:W-:Y:S01]  /*1f8b0*/  STL [R1+0xa5c], R0 ;  /* 0x000a5c0001007387 */ /* 0x0001e20000100800 */
[----:B------:R-:W-:Y:S02]  /*1f8c0*/  IADD3.X R6, R6, UR10, RZ, P4, !PT ;  /* 0x0000000a06067c10 */ /* 0x000fe4000a7fe4ff */
[----:B------:R-:W-:Y:S01]  /*1f8d0*/  IADD3 R7, P4, R7, UR5, RZ ;  /* 0x0000000507077c10 */ /* 0x000fe2000ff9e0ff */
[----:B0-----:R1:W5:Y:S04]  /*1f8e0*/  LDL.LU R0, [R1+0xb68] ;  /* 0x000b680001007983 */ /* 0x0013680000300800 */
[----:B------:R1:W-:Y:S04]  /*1f8f0*/  STL [R1+0x8d8], R12 ;  /* 0x0008d80c01007387 */ /* 0x0003e80000100800 */
        /* <DEDUP_REMOVED lines=16> */
[----:B------:R1:W-:Y:S01]  /*1fa00*/  STL [R1+0xa8c], R23 ;  /* 0x000a8c1701007387 */ /* 0x0003e20000100800 */
[----:B------:R-:W-:-:S03]  /*1fa10*/  IADD3.X R18, R18, UR10, RZ, P4, !PT ;  /* 0x0000000a12127c10 */ /* 0x000fc6000a7fe4ff */
        /* <DEDUP_REMOVED lines=10> */
[----:B------:R-:W-:Y:S05]  /*1fac0*/  @P0 BRA `(.L_x_2) ;  /* 0xfffffeac00b80947 */ /* 0x000fea000383ffff */
.L_x_1:
[----:B-1----:R-:W2:Y:S01]  /*1fad0*/  LDL.LU R17, [R1+0x200] ;  /* 0x0002000001117983 */ /* 0x002ea20000300800 */
[----:B------:R-:W-:Y:S01]  /*1fae0*/  ULDC.64 UR28, c[0x0][0x228] ;  /* 0x00008a00001c7ab9 */ /* 0x000fe20000000a00 */
[----:B------:R-:W-:Y:S01]  /*1faf0*/  ULDC UR8, c[0x0][0x22c] ;  /* 0x00008b0000087ab9 */ /* 0x000fe20000000800 */
[----:B------:R-:W1:Y:S01]  /*1fb00*/  S2UR UR5, SR_CgaCtaId ;  /* 0x00000000000579c3 */ /* 0x000e620000008800 */
[----:B------:R-:W2:Y:S01]  /*1fb10*/  LDL.LU R16, [R1+0x204] ;  /* 0x0002040001107983 */ /* 0x000ea20000300800 */
[----:B------:R-:W-:Y:S01]  /*1fb20*/  ULDC UR4, c[0x0][0x22c] ;  /* 0x00008b0000047ab9 */ /* 0x000fe20000000800 */
[----:B------:R-:W-:Y:S01]  /*1fb30*/  ULDC UR26, c[0x0][0x248] ;  /* 0x00009200001a7ab9 */ /* 0x000fe20000000800 */
[----:B------:R-:W-:Y:S01]  /*1fb40*/  ULDC.64 UR30, c[0x0][0x228] ;  /* 0x00008a00001e7ab9 */ /* 0x000fe20000000a00 */
[----:B------:R-:W0:Y:S01]  /*1fb50*/  LDL.LU R15, [R1+0x208] ;  /* 0x00020800010f7983 */ /* 0x000e220000300800 */
[----:B------:R-:W-:Y:S01]  /*1fb60*/  ULDC.64 UR12, c[0x0][0x228] ;  /* 0x00008a00000c7ab9 */ /* 0x000fe20000000a00 */
[----:B------:R-:W-:Y:S01]  /*1fb70*/  ULDC.64 UR10, c[0x0][0x228] ;  /* 0x00008a00000a7ab9 */ /* 0x000fe20000000a00 */
[----:B------:R-:W-:Y:S01]  /*1fb80*/  ULDC.64 UR16, c[0x0][0x228] ;  /* 0x00008a0000107ab9 */ /* 0x000fe20000000a00 */
[----:B------:R-:W0:Y:S01]  /*1fb90*/  LDL.LU R14, [R1+0x20c] ;  /* 0x00020c00010e7983 */ /* 0x000e220000300800 */
[----:B------:R-:W-:Y:S01]  /*1fba0*/  ULDC.64 UR14, c[0x0][0x228] ;  /* 0x00008a00000e7ab9 */ /* 0x000fe20000000a00 */
[----:B------:R-:W-:Y:S01]  /*1fbb0*/  ULDC.64 UR20, c[0x0][0x228] ;  /* 0x00008a0000147ab9 */ /* 0x000fe20000000a00 */
[----:B------:R-:W-:Y:S01]  /*1fbc0*/  ULDC.64 UR18, c[0x0][0x228] ;  /* 0x00008a0000127ab9 */ /* 0x000fe20000000a00 */
[----:B------:R-:W3:Y:S01]  /*1fbd0*/  LDL.LU R13, [R1+0x50] ;  /* 0x00005000010d7983 */ /* 0x000ee20000300800 */
[----:B------:R-:W-:Y:S01]  /*1fbe0*/  ULDC.64 UR24, c[0x0][0x228] ;  /* 0x00008a0000187ab9 */ /* 0x000fe20000000a00 */
[----:B------:R-:W-:-:S02]  /*1fbf0*/  ULDC.64 UR22, c[0x0][0x228] ;  /* 0x00008a0000167ab9 */ /* 0x000fc40000000a00 */
        /* <DEDUP_REMOVED lines=11> */
[----:B------:R-:W-:Y:S01]  /*1fcb0*/  BAR.SYNC.DEFER_BLOCKING 0x0 ;  /* 0x0000000000007b1d */ /* 0x000fe20000010000 */
[----:B--2---:R-:W-:-:S05]  /*1fcc0*/  F2FP.SATFINITE.E4M3.F32.PACK_AB_MERGE_C R25, R16, R17, RZ ;  /* 0x000000111019723e */ /* 0x004fca00048070ff */
[----:B------:R-:W-:Y:S01]  /*1fcd0*/  STL [R1+0xbcc], R25 ;  /* 0x000bcc1901007387 */ /* 0x000fe20000100800 */
[----:B0----5:R-:W-:-:S05]  /*1fce0*/  F2FP.SATFINITE.E4M3.F32.PACK_AB_MERGE_C R0, R14, R15, RZ ;  /* 0x0000000f0e00723e */ /* 0x021fca00048070ff */
[----:B------:R0:W-:Y:S01]  /*1fcf0*/  STL [R1+0x14], R0 ;  /* 0x0000140001007387 */ /* 0x0001e20000100800 */
[----:B---3--:R-:W-:-:S05]  /*1fd00*/  F2FP.SATFINITE.E4M3.F32.PACK_AB_MERGE_C R12, R12, R13, RZ ;  /* 0x0000000d0c0c723e */ /* 0x008fca00048070ff */
[----:B------:R-:W-:Y:S01]  /*1fd10*/  STL [R1+0x24], R12 ;  /* 0x0000240c01007387 */ /* 0x000fe20000100800 */
[----:B----4-:R-:W-:-:S05]  /*1fd20*/  F2FP.SATFINITE.E4M3.F32.PACK_AB_MERGE_C R10, R10, R11, RZ ;  /* 0x0000000b0a0a723e */ /* 0x010fca00048070ff */
[----:B------:R-:W-:Y:S01]  /*1fd30*/  STL [R1+0x20], R10 ;  /* 0x0000200a01007387 */ /* 0x000fe20000100800 */
[----:B0-----:R-:W-:-:S05]  /*1fd40*/  F2FP.SATFINITE.E4M3.F32.PACK_AB_MERGE_C R0, R8, R9, RZ ;  /* 0x000000090800723e */ /* 0x001fca00048070ff */
[----:B------:R0:W-:Y:S01]  /*1fd50*/  STL [R1+0x34], R0 ;  /* 0x0000340001007387 */ /* 0x0001e20000100800 */
[----:B------:R-:W-:-:S05]  /*1fd60*/  F2FP.SATFINITE.E4M3.F32.PACK_AB_MERGE_C R6, R6, R7, RZ ;  /* 0x000000070606723e */ /* 0x000fca00048070ff */
[----:B------:R-:W-:Y:S01]  /*1fd70*/  STL [R1+0x30], R6 ;  /* 0x0000300601007387 */ /* 0x000fe20000100800 */
[----:B------:R-:W-:-:S03]  /*1fd80*/  F2FP.SATFINITE.E4M3.F32.PACK_AB_MERGE_C R4, R4, R5, RZ ;  /* 0x000000050404723e */ /* 0x000fc600048070ff */
[----:B------:R-:W2:Y:S04]  /*1fd90*/  LDL.LU R25, [R1+0x17c] ;  /* 0x00017c0001197983 */ /* 0x000ea80000300800 */
[----:B------:R-:W-:Y:S01]  /*1fda0*/  STL [R1+0x44], R4 ;  /* 0x0000440401007387 */ /* 0x000fe20000100800 */
[----:B0-----:R-:W-:-:S03]  /*1fdb0*/  F2FP.SATFINITE.E4M3.F32.PACK_AB_MERGE_C R0, R2, R3, RZ ;  /* 0x000000030200723e */ /* 0x001fc600048070ff */
[----:B--2---:R0:W-:Y:S04]  /*1fdc0*/  STL [R1+0xc4c], R25 ;  /* 0x000c4c1901007387 */ /* 0x0041e80000100800 */
[----:B------:R-:W-:Y:S04]  /*1fdd0*/  STL [R1+0x40], R0 ;  /* 0x0000400001007387 */ /* 0x000fe80000100800 */
[----:B0-----:R-:W2:Y:S04]  /*1fde0*/  LDL.LU R25, [R1+0x174] ;  /* 0x0001740001197983 */ /* 0x001ea80000300800 */
[----:B--2---:R0:W-:Y:S04]  /*1fdf0*/  STL [R1+0xc54], R25 ;  /* 0x000c541901007387 */ /* 0x0041e80000100800 */
        /* <DEDUP_REMOVED lines=23> */
[----:B------:R-:W3:Y:S04]  /*1ff70*/  LDL.LU R0, [R1+0x160] ;  /* 0x0001600001007983 */ /* 0x000ee80000300800 */
[----:B---3--:R0:W-:Y:S04]  /*1ff80*/  STL [R1+0xc48], R0 ;  /* 0x000c480001007387 */ /* 0x0081e80000100800 */
[----:B0-----:R-:W3:Y:S04]  /*1ff90*/  LDL.LU R0, [R1+0x178] ;  /* 0x0001780001007983 */ /* 0x001ee80000300800 */
        /* <DEDUP_REMOVED lines=25> */
[----:B0-----:R-:W2:Y:S04]  /*20130*/  LDL.LU R0, [R1+0x260] ;  /* 0x0002600001007983 */ /* 0x001ea80000300800 */
[----:B------:R-:W3:Y:S04]  /*20140*/  LDL.LU R29, [R1+0x164] ;  /* 0x00016400011d7983 */ /* 0x000ee80000300800 */
[----:B------:R-:W4:Y:S04]  /*20150*/  LDL.LU R28, [R1+0x168] ;  /* 0x00016800011c7983 */ /* 0x000f280000300800 */
[----:B------:R-:W4:Y:S04]  /*20160*/  LDL.LU R27, [R1+0x16c] ;  /* 0x00016c00011b7983 */ /* 0x000f280000300800 */
[----:B------:R-:W3:Y:S04]  /*20170*/  LDL.LU R26, [R1+0x150] ;  /* 0x00015000011a7983 */ /* 0x000ee80000300800 */
        /* <DEDUP_REMOVED lines=23> */
[----:B--2---:R-:W-:-:S03]  /*202f0*/  F2FP.SATFINITE.E4M3.F32.PACK_AB_MERGE_C R25, R25, R0, RZ ;  /* 0x000000001919723e */ /* 0x004fc600048070ff */
[----:B------:R-:W2:Y:S04]  /*20300*/  LDL.LU R0, [R1+0xcb0] ;  /* 0x000cb00001007983 */ /* 0x000ea80000300800 */
[----:B------:R0:W-:Y:S04]  /*20310*/  STL [R1+0x70], R25 ;  /* 0x0000701901007387 */ /* 0x0001e80000100800 */
[----:B0-----:R-:W2:Y:S02]  /*20320*/  LDL.LU R25, [R1+0xcac] ;  /* 0x000cac0001197983 */ /* 0x001ea40000300800 */
[----:B--2---:R-:W-:-:S02]  /*20330*/  F2FP.SATFINITE.E4M3.F32.PACK_AB_MERGE_C R25, R25, R0, RZ ;  /* 0x000000001919723e */ /* 0x004fc400048070ff */
        /* <DEDUP_REMOVED lines=33> */
[----:B------:R0:W-:Y:S04]  /*20550*/  STL [R1], R25 ;  /* 0x0000001901007387 */ /* 0x0001e80000100800 */
        /* <DEDUP_REMOVED lines=14> */
[----:B------:R-:W2:Y:S01]  /*20640*/  LDL.LU R0, [R1+0xc48] ;  /* 0x000c480001007983 */ /* 0x000ea20000300800 */
[----:B---3--:R-:W-:-:S03]  /*20650*/  F2FP.SATFINITE.E4M3.F32.PACK_AB_MERGE_C R24, R24, R26, RZ ;  /* 0x0000001a1818723e */ /* 0x008fc600048070ff */
[----:B------:R0:W-:Y:S01]  /*20660*/  STL [R1+0x18], R25 ;  /* 0x0000181901007387 */ /* 0x0001e20000100800 */
[----:B----4-:R-:W-:Y:S02]  /*20670*/  F2FP.SATFINITE.E4M3.F32.PACK_AB_MERGE_C R20, R20, R21, RZ ;  /* 0x000000151414723e */ /* 0x010fe400048070ff */
[----:B------:R-:W-:Y:S02]  /*20680*/  F2FP.SATFINITE.E4M3.F32.PACK_AB_MERGE_C R18, R18, R19, RZ ;  /* 0x000000131212723e */ /* 0x000fe400048070ff */
[----:B0-----:R-:W-:Y:S02]  /*20690*/  F2FP.SATFINITE.E4M3.F32.PACK_AB_MERGE_C R25, R27, R28, RZ ;  /* 0x0000001c1b19723e */ /* 0x001fe400048070ff */
[----:B------:R-:W-:Y:S02]  /*206a0*/  F2FP.SATFINITE.E4M3.F32.PACK_AB_MERGE_C R14, R14, R15, RZ ;  /* 0x0000000f0e0e723e */ /* 0x000fe400048070ff */
[----:B------:R-:W-:Y:S02]  /*206b0*/  F2FP.SATFINITE.E4M3.F32.PACK_AB_MERGE_C R12, R12, R13, RZ ;  /* 0x0000000d0c0c723e */ /* 0x000fe400048070ff */
[----:B------:R-:W-:-:S02]  /*206c0*/  F2FP.SATFINITE.E4M3.F32.PACK_AB_MERGE_C R28, R4, R5, RZ ;  /* 0x00000005041c723e */ /* 0x000fc400048070ff */
[----:B--2---:R-:W-:-:S05]  /*206d0*/  F2FP.SATFINITE.E4M3.F32.PACK_AB_MERGE_C R0, R29, R0, RZ ;  /* 0x000000001d00723e */ /* 0x004fca00048070ff */
[----:B------:R0:W-:Y:S04]  /*206e0*/  STL [R1+0x2c], R0 ;  /* 0x00002c0001007387 */ /* 0x0001e80000100800 */
[----:B------:R-:W-:Y:S01]  /*206f0*/  STL [R1+0x28], R25 ;  /* 0x0000281901007387 */ /* 0x000fe20000100800 */
[----:B0-----:R-:W-:-:S03]  /*20700*/  F2FP.SATFINITE.E4M3.F32.PACK_AB_MERGE_C R0, R22, R23, RZ ;  /* 0x000000171600723e */ /* 0x001fc600048070ff */
[----:B------:R-:W-:Y:S04]  /*20710*/  STL [R1+0x3c], R24 ;  /* 0x00003c1801007387 */ /* 0x000fe80000100800 */
[----:B------:R0:W-:Y:S01]  /*20720*/  STL [R1+0x38], R0 ;  /* 0x0000380001007387 */ /* 0x0001e20000100800 */
[----:B------:R-:W-:-:S03]  /*20730*/  F2FP.SATFINITE.E4M3.F32.PACK_AB_MERGE_C R22, R8, R9, RZ ;  /* 0x000000090816723e */ /* 0x000fc600048070ff */
[----:B------:R-:W-:Y:S01]  /*20740*/  STL [R1+0x58], R20 ;  /* 0x0000581401007387 */ /* 0x000fe20000100800 */
[----:B0-----:R-:W-:-:S03]  /*20750*/  F2FP.SATFINITE.E4M3.F32.PACK_AB_MERGE_C R0, R16, R17, RZ ;  /* 0x000000111000723e */ /* 0x001fc600048070ff */
[----:B------:R-:W-:Y:S01]  /*20760*/  STL [R1+0x54], R18 ;  /* 0x0000541201007387 */ /* 0x000fe20000100800 */
[----:B------:R-:W-:-:S03]  /*20770*/  F2FP.SATFINITE.E4M3.F32.PACK_AB_MERGE_C R17, R6, R7, RZ ;  /* 0x000000070611723e */ /* 0x000fc600048070ff */
[----:B------:R0:W-:Y:S04]  /*20780*/  STL [R1+0x9c], R0 ;  /* 0x00009c0001007387 */ /* 0x0001e80000100800 */
[----:B------:R-:W-:Y:S01]  /*20790*/  STL [R1+0x98], R14 ;  /* 0x0000980e01007387 */ /* 0x000fe20000100800 */
[----:B0-----:R-:W-:-:S03]  /*207a0*/  F2FP.SATFINITE.E4M3.F32.PACK_AB_MERGE_C R0, R10, R11, RZ ;  /* 0x0000000b0a00723e */ /* 0x001fc600048070ff */
[----:B------:R-:W-:Y:S04]  /*207b0*/  STL [R1+0xdc], R12 ;  /* 0x0000dc0c01007387 */ /* 0x000fe80000100800 */
[----:B------:R-:W-:Y:S04]  /*207c0*/  STL [R1+0xbd0], R22 ;  /* 0x000bd01601007387 */ /* 0x000fe80000100800 */
[----:B------:R-:W-:Y:S04]  /*207d0*/  STL [R1+0xd8], R0 ;  /* 0x0000d80001007387 */ /* 0x000fe80000100800 */
[----:B------:R-:W-:Y:S04]  /*207e0*/  STL [R1+0xbc8], R17 ;  /* 0x000bc81101007387 */ /* 0x000fe80000100800 */
[----:B------:R-:W-:Y:S04]  /*207f0*/  STL [R1+0xbd4], R28 ;  /* 0x000bd41c01007387 */ /* 0x000fe80000100800 */
[----:B------:R-:W2:Y:S04]  /*20800*/  LDL.LU R16, [R1+0x11c] ;  /* 0x00011c0001107983 */ /* 0x000ea80000300800 */
[----:B--2---:R0:W-:Y:S04]  /*20810*/  STL [R1+0xc40], R16 ;  /* 0x000c401001007387 */ /* 0x0041e80000100800 */
[----:B0-----:R-:W2:Y:S04]  /*20820*/  LDL.LU R16, [R1+0x114] ;  /* 0x0001140001107983 */ /* 0x001ea80000300800 */
[----:B------:R-:W3:Y:S04]  /*20830*/  LDL.LU R29, [R1+0x104] ;  /* 0x00010400011d7983 */ /* 0x000ee80000300800 */
[----:B---3--:R0:W-:Y:S04]  /*20840*/  STL [R1+0xc3c], R29 ;  /* 0x000c3c1d01007387 */ /* 0x0081e80000100800 */
[----:B0-----:R-:W3:Y:S04]  /*20850*/  LDL.LU R29, [R1+0x118] ;  /* 0x00011800011d7983 */ /* 0x001ee80000300800 */
[----:B---3--:R0:W-:Y:S04]  /*20860*/  STL [R1+0xc44], R29 ;  /* 0x000c441d01007387 */ /* 0x0081e80000100800 */
[----:B0-----:R-:W2:Y:S04]  /*20870*/  LDL.LU R29, [R1+0x110] ;  /* 0x00011000011d7983 */ /* 0x001ea80000300800 */
[----:B------:R-:W3:Y:S04]  /*20880*/  LDL.LU R19, [R1+0x10c] ;  /* 0x00010c0001137983 */ /* 0x000ee80000300800 */
[----:B---3--:R0:W-:Y:S04]  /*20890*/  STL [R1+0xc38], R19 ;  /* 0x000c381301007387 */ /* 0x0081e80000100800 */
[----:B0-----:R-:W3:Y:S04]  /*208a0*/  LDL.LU R19, [R1+0x100] ;  /* 0x0001000001137983 */ /* 0x001ee80000300800 */
[----:B------:R-:W4:Y:S04]  /*208b0*/  LDL.LU R21, [R1+0xf4] ;  /* 0x0000f40001157983 */ /* 0x000f280000300800 */
[----:B----4-:R0:W-:Y:S04]  /*208c0*/  STL [R1+0xc34], R21 ;  /* 0x000c341501007387 */ /* 0x0101e80000100800 */
[----:B0-----:R-:W4:Y:S04]  /*208d0*/  LDL.LU R21, [R1+0x108] ;  /* 0x0001080001157983 */ /* 0x001f280000300800 */
[----:B------:R-:W2:Y:S04]  /*208e0*/  LDL.LU R18, [R1+0xfc] ;  /* 0x0000fc0001127983 */ /* 0x000ea80000300800 */
[----:B--2---:R0:W-:Y:S04]  /*208f0*/  STL [R1+0xc30], R18 ;  /* 0x000c301201007387 */ /* 0x0041e80000100800 */
        /* <DEDUP_REMOVED lines=9> */
[----:B0-----:R-:W2:Y:S01]  /*20990*/  LDL.LU R17, [R1+0x1b4] ;  /* 0x0001b40001117983 */ /* 0x001ea20000300800 */
[----:B------:R-:W-:-:S03]  /*209a0*/  F2FP.SATFINITE.E4M3.F32.PACK_AB_MERGE_C R27, R2, R3, RZ ;  /* 0x00000003021b723e */ /* 0x000fc600048070ff */
        /* <DEDUP_REMOVED lines=11> */
[----:B------:R-:W4:Y:S04]  /*20a60*/  LDL.LU R26, [R1+0xc8] ;  /* 0x0000c800011a7983 */ /* 0x000f280000300800 */
[----:B----4-:R0:W-:Y:S04]  /*20a70*/  STL [R1+0xc04], R26 ;  /* 0x000c041a01007387 */ /* 0x0101e80000100800 */
[----:B0-----:R-:W4:Y:S04]  /*20a80*/  LDL.LU R26, [R1+0xc0] ;  /* 0x0000c000011a7983 */ /* 0x001f280000300800 */
[----:B----4-:R0:W-:Y:S04]  /*20a90*/  STL [R1+0xc0c], R26 ;  /* 0x000c0c1a01007387 */ /* 0x0101e80000100800 */
[----:B0-----:R-:W4:Y:S04]  /*20aa0*/  LDL.LU R26, [R1+0xe8] ;  /* 0x0000e800011a7983 */ /* 0x001f280000300800 */
[----:B----4-:R0:W-:Y:S04]  /*20ab0*/  STL [R1+0xc14], R26 ;  /* 0x000c141a01007387 */ /* 0x0101e80000100800 */
[----:B0-----:R-:W4:Y:S04]  /*20ac0*/  LDL.LU R26, [R1+0xe0] ;  /* 0x0000e000011a7983 */ /* 0x001f280000300800 */
[----:B------:R-:W4:Y:S04]  /*20ad0*/  LDL.LU R2, [R1+0xcc] ;  /* 0x0000cc0001027983 */ /* 0x000f280000300800 */
[----:B------:R-:W4:Y:S04]  /*20ae0*/  LDL.LU R0, [R1+0xb4] ;  /* 0x0000b40001007983 */ /* 0x000f280000300800 */
        /* <DEDUP_REMOVED lines=27> */
[----:B------:R0:W-:Y:S04]  /*20ca0*/  STL [R1+0xbd8], R27 ;  /* 0x000bd81b01007387 */ /* 0x0001e80000100800 */
[----:B0-----:R-:W2:Y:S01]  /*20cb0*/  LDL.LU R27, [R1+0x210] ;  /* 0x00021000011b7983 */ /* 0x001ea20000300800 */
[----:B------:R-:W-:-:S03]  /*20cc0*/  F2FP.SATFINITE.E4M3.F32.PACK_AB_MERGE_C R16, R16, R29, RZ ;  /* 0x0000001d1010723e */ /* 0x000fc600048070ff */
[----:B--2---:R0:W-:Y:S04]  /*20cd0*/  STL [R1+0xbdc], R27 ;  /* 0x000bdc1b01007387 */ /* 0x0041e80000100800 */
[----:B0-----:R-:W2:Y:S04]  /*20ce0*/  LDL.LU R27, [R1+0x228] ;  /* 0x00022800011b7983 */ /* 0x001ea80000300800 */
[----:B------:R-:W2:Y:S04]  /*20cf0*/  LDL.LU R13, [R1+0x214] ;  /* 0x00021400010d7983 */ /* 0x000ea80000300800 */
[----:B------:R-:W2:Y:S04]  /*20d00*/  LDL.LU R28, [R1+0x218] ;  /* 0x00021800011c7983 */ /* 0x000ea80000300800 */
[----:B------:R-:W2:Y:S04]  /*20d10*/  LDL.LU R14, [R1+0x21c] ;  /* 0x00021c00010e7983 */ /* 0x000ea80000300800 */
[----:B------:R-:W2:Y:S04]  /*20d20*/  LDL.LU R22, [R1+0xa0] ;  /* 0x0000a00001167983 */ /* 0x000ea80000300800 */
[----:B------:R-:W2:Y:S04]  /*20d30*/  LDL.LU R25, [R1+0xa4] ;  /* 0x0000a40001197983 */ /* 0x000ea80000300800 */
[----:B------:R-:W2:Y:S04]  /*20d40*/  LDL.LU R24, [R1+0xa8] ;  /* 0x0000a80001187983 */ /* 0x000ea80000300800 */
[----:B------:R-:W2:Y:S04]  /*20d50*/  LDL.LU R23, [R1+0xac] ;  /* 0x0000ac0001177983 */ /* 0x000ea80000300800 */
[----:B------:R-:W3:Y:S04]  /*20d60*/  LDL.LU R29, [R1+0xc44] ;  /* 0x000c4400011d7983 */ /* 0x000ee80000300800 */
[----:B------:R0:W-:Y:S04]  /*20d70*/  STL [R1+0x8], R16 ;  /* 0x0000081001007387 */ /* 0x0001e80000100800 */
[----:B0-----:R-:W3:Y:S02]  /*20d80*/  LDL.LU R16, [R1+0xc40] ;  /* 0x000c400001107983 */ /* 0x001ee40000300800 */
[----:B---3--:R-:W-:-:S02]  /*20d90*/  F2FP.SATFINITE.E4M3.F32.PACK_AB_MERGE_C R16, R16, R29, RZ ;  /* 0x0000001d1010723e */ /* 0x008fc400048070ff */
[----:B------:R-:W3:Y:S02]  /*20da0*/  LDL.LU R29, [R1+0xc3c] ;  /* 0x000c3c00011d7983 */ /* 0x000ee40000300800 */
[----:B---3--:R-:W-:Y:S02]  /*20db0*/  F2FP.SATFINITE.E4M3.F32.PACK_AB_MERGE_C R29, R29, R19, RZ ;  /* 0x000000131d1d723e */ /* 0x008fe400048070ff */
[----:B------:R-:W3:Y:S02]  /*20dc0*/  LDL.LU R19, [R1+0xc38] ;  /* 0x000c380001137983 */ /* 0x000ee40000300800 */
[----:B---3--:R-:W-:Y:S02]  /*20dd0*/  F2FP.SATFINITE.E4M3.F32.PACK_AB_MERGE_C R19, R19, R21, RZ ;  /* 0x000000151313723e */ /* 0x008fe400048070ff */
[----:B------:R-:W3:Y:S02]  /*20de0*/  LDL.LU R21, [R1+0xc34] ;  /* 0x000c340001157983 */ /* 0x000ee40000300800 */
        /* <DEDUP_REMOVED lines=9> */
[----:B------:R-:W3:Y:S04]  /*20e80*/  LDL.LU R3, [R1+0xc20] ;  /* 0x000c200001037983 */ /* 0x000ee80000300800 */
[----:B------:R0:W-:Y:S04]  /*20e90*/  STL [R1+0x50], R17 ;  /* 0x0000501101007387 */ /* 0x0001e80000100800 */
[----:B0-----:R-:W3:Y:S02]  /*20ea0*/  LDL.LU R17, [R1+0xc1c] ;  /* 0x000c1c0001117983 */ /* 0x001ee40000300800 */
[----:B---3--:R-:W-:-:S02]  /*20eb0*/  F2FP.SATFINITE.E4M3.F32.PACK_AB_MERGE_C R17, R17, R3, RZ ;  /* 0x000000031111723e */ /* 0x008fc400048070ff */
[----:B------:R-:W3:Y:S04]  /*20ec0*/  LDL.LU R3, [R1+0xc18] ;  /* 0x000c180001037983 */ /* 0x000ee80000300800 */
[----:B------:R-:W-:Y:S01]  /*20ed0*/  STL [R1+0x4c], R17 ;  /* 0x00004c1101007387 */ /* 0x000fe20000100800 */
[----:B---3--:R-:W-:-:S03]  /*20ee0*/  F2FP.SATFINITE.E4M3.F32.PACK_AB_MERGE_C R3, R3, R26, RZ ;  /* 0x0000001a0303723e */ /* 0x008fc600048070ff */
[----:B------:R-:W3:Y:S04]  /*20ef0*/  LDL.LU R26, [R1+0xc14] ;  /* 0x000c1400011a7983 */ /* 0x000ee80000300800 */
[----:B------:R0:W-:Y:S04]  /*20f00*/  STL [R1+0x94], R3 ;  /* 0x0000940301007387 */ /* 0x0001e80000100800 */
[----:B0-----:R-:W3:Y:S02]  /*20f10*/  LDL.LU R3, [R1+0xc10] ;  /* 0x000c100001037983 */ /* 0x001ee40000300800 */
[----:B---3--:R-:W-:-:S02]  /*20f20*/  F2FP.SATFINITE.E4M3.F32.PACK_AB_MERGE_C R3, R3, R26, RZ ;  /* 0x0000001a0303723e */ /* 0x008fc400048070ff */
[----:B------:R-:W3:Y:S04]  /*20f30*/  LDL.LU R26, [R1+0xc0c] ;  /* 0x000c0c00011a7983 */ /* 0x000ee80000300800 */
[----:B------:R0:W-:Y:S04]  /*20f40*/  STL [R1+0x90], R3 ;  /* 0x0000900301007387 */ /* 0x0001e80000100800 */
[----:B0-----:R-:W3:Y:S02]  /*20f50*/  LDL.LU R3, [R1+0xc08] ;  /* 0x000c080001037983 */ /* 0x001ee40000300800 */
[----:B---3--:R-:W-:-:S02]  /*20f60*/  F2FP.SATFINITE.E4M3.F32.PACK_AB_MERGE_C R3, R3, R26, RZ ;  /* 0x0000001a0303723e */ /* 0x008fc400048070ff */
[----:B------:R-:W3:Y:S01]  /*20f70*/  LDL.LU R26, [R1+0xc04] ;  /* 0x000c0400011a7983 */ /* 0x000ee20000300800 */
[----:B------:R-:W-:Y:S02]  /*20f80*/  F2FP.SATFINITE.E4M3.F32.PACK_AB_MERGE_C R0, R0, R4, RZ ;  /* 0x000000040000723e */ /* 0x000fe400048070ff */
[----:B---3--:R-:W-:Y:S02]  /*20f90*/  F2FP.SATFINITE.E4M3.F32.PACK_AB_MERGE_C R2, R2, R26, RZ ;  /* 0x0000001a0202723e */ /* 0x008fe400048070ff */
[----:B------:R-:W3:Y:S04]  /*20fa0*/  LDL R26, [R1+0x3c4] ;  /* 0x0003c400011a7983 */ /* 0x000ee80000100800 */
[----:B------:R-:W4:Y:S02]  /*20fb0*/  LDL.LU R4, [R1+0xc00] ;  /* 0x000c000001047983 */ /* 0x000f240000300800 */
[----:B----4-:R-:W-:-:S02]  /*20fc0*/  F2FP.SATFINITE.E4M3.F32.PACK_AB_MERGE_C R4, R4, R5, RZ ;  /* 0x000000050404723e */ /* 0x010fc400048070ff */
[----:B------:R-:W4:Y:S02]  /*20fd0*/  LDL.LU R5, [R1+0xbfc] ;  /* 0x000bfc0001057983 */ /* 0x000f240000300800 */
[----:B----4-:R-:W-:Y:S02]  /*20fe0*/  F2FP.SATFINITE.E4M3.F32.PACK_AB_MERGE_C R5, R5, R6, RZ ;  /* 0x000000060505723e */ /* 0x010fe400048070ff */
[----:B------:R-:W4:Y:S02]  /*20ff0*/  LDL.LU R6, [R1+0xbf8] ;  /* 0x000bf80001067983 */ /* 0x000f240000300800 */
[----:B----4-:R-:W-:Y:S02]  /*21000*/  F2FP.SATFINITE.E4M3.F32.PACK_AB_MERGE_C R6, R6, R7, RZ ;  /* 0x000000070606723e */ /* 0x010fe400048070ff */
        /* <DEDUP_REMOVED lines=10> */
[----:B------:R-:W2:Y:S02]  /*210b0*/  LDL.LU R12, [R1+0xbe0] ;  /* 0x000be000010c7983 */ /* 0x000ea40000300800 */
[----:B--2---:R-:W-:Y:S02]  /*210c0*/  F2FP.SATFINITE.E4M3.F32.PACK_AB_MERGE_C R12, R12, R27, RZ ;  /* 0x0000001b0c0c723e */ /* 0x004fe400048070ff */
[----:B------:R-:W2:Y:S01]  /*210d0*/  LDL.LU R27, [R1+0xbdc] ;  /* 0x000bdc00011b7983 */ /* 0x000ea20000300800 */
[----:B------:R-:W-:Y:S02]  /*210e0*/  F2FP.SATFINITE.E4M3.F32.PACK_AB_MERGE_C R25, R25, R22, RZ ;  /* 0x000000161919723e */ /* 0x000fe400048070ff */
[----:B------:R-:W-:-:S02]  /*210f0*/  F2FP.SATFINITE.E4M3.F32.PACK_AB_MERGE_C R14, R14, R28, RZ ;  /* 0x0000001c0e0e723e */ /* 0x000fc400048070ff */
[----:B------:R-:W-:Y:S01]  /*21100*/  F2FP.SATFINITE.E4M3.F32.PACK_AB_MERGE_C R24, R23, R24, RZ ;  /* 0x000000181718723e */ /* 0x000fe200048070ff */
[----:B---3--:R-:W-:-:S05]  /*21110*/  VIADD R23, R26, 0x3f ;  /* 0x0000003f1a177836 */ /* 0x008fca0000000000 */
[----:B------:R-:W-:Y:S01]  /*21120*/  ISETP.GE.AND P0, PT, R23, UR29, PT ;  /* 0x0000001d17007c0c */ /* 0x000fe2000bf06270 */
[----:B------:R-:W-:Y:S01]  /*21130*/  VIADD R23, R26, 0x2 ;  /* 0x000000021a177836 */ /* 0x000fe20000000000 */
[----:B------:R-:W0:Y:S04]  /*21140*/  S2R R17, SR_TID.X ;  /* 0x0000000000117919 */ /* 0x000e280000002100 */
[----:B------:R-:W-:Y:S01]  /*21150*/  ISETP.GE.AND P3, PT, R23, UR8, PT ;  /* 0x0000000817007c0c */ /* 0x000fe2000bf66270 */
[----:B------:R-:W-:Y:S01]  /*21160*/  ULDC.64 UR8, c[0x0][0x228] ;  /* 0x00008a0000087ab9 */ /* 0x000fe20000000a00 */
[----:B------:R-:W3:Y:S01]  /*21170*/  S2R R23, SR_TID.X ;  /* 0x0000000000177919 */ /* 0x000ee20000002100 */
[----:B--2---:R-:W-:Y:S02]  /*21180*/  F2FP.SATFINITE.E4M3.F32.PACK_AB_MERGE_C R13, R13, R27, RZ ;  /* 0x0000001b0d0d723e */ /* 0x004fe400048070ff */
[----:B------:R-:W2:Y:S04]  /*21190*/  LDL.LU R27, [R1+0xbd8] ;  /* 0x000bd800011b7983 */ /* 0x000ea80000300800 */
[----:B------:R-:W4:Y:S04]  /*211a0*/  LDL.LU R28, [R1+0xbd4] ;  /* 0x000bd400011c7983 */ /* 0x000f280000300800 */
[----:B------:R-:W2:Y:S04]  /*211b0*/  LDL.LU R22, [R1+0xbd0] ;  /* 0x000bd00001167983 */ /* 0x000ea80000300800 */
[----:B------:R1:W-:Y:S04]  /*211c0*/  STL [R1+0x78], R25 ;  /* 0x0000781901007387 */ /* 0x0003e80000100800 */
[----:B-1----:R-:W4:Y:S04]  /*211d0*/  LDL.LU R25, [R1+0xbcc] ;  /* 0x000bcc0001197983 */ /* 0x002f280000300800 */
[----:B------:R1:W-:Y:S01]  /*211e0*/  STL [R1+0x48], R24 ;  /* 0x0000481801007387 */ /* 0x0003e20000100800 */
[----:B0-----:R-:W-:-:S02]  /*211f0*/  IMAD.SHL.U32 R17, R17, 0x10, RZ ;  /* 0x0000001011117824 */ /* 0x001fc400078e00ff */
[----:B---3--:R-:W-:Y:S02]  /*21200*/  IMAD.SHL.U32 R23, R23, 0x20, RZ ;  /* 0x0000002017177824 */ /* 0x008fe400078e00ff */
[----:B-1----:R-:W-:-:S05]  /*21210*/  VIADD R24, R26, 0x1 ;  /* 0x000000011a187836 */ /* 0x002fca0000000000 */
[----:B------:R-:W-:Y:S01]  /*21220*/  ISETP.GE.AND P2, PT, R24, UR4, PT ;  /* 0x0000000418007c0c */ /* 0x000fe2000bf46270 */
[----:B------:R-:W-:Y:S01]  /*21230*/  UMOV UR4, 0x400 ;  /* 0x0000040000047882 */ /* 0x000fe20000000000 */
[----:B------:R-:W-:Y:S01]  /*21240*/  LOP3.LUT R17, R17, 0xf0, RZ, 0xc0, !PT ;  /* 0x000000f011117812 */ /* 0x000fe200078ec0ff */
[----:B------:R-:W-:Y:S01]  /*21250*/  ULEA UR4, UR5, UR4, 0x18 ;  /* 0x0000000405047291 */ /* 0x000fe2000f8ec03f */
[----:B------:R-:W-:-:S05]  /*21260*/  LOP3.LUT R23, R23, 0x200, RZ, 0xc0, !PT ;  /* 0x0000020017177812 */ /* 0x000fca00078ec0ff */
[----:B------:R-:W-:Y:S02]  /*21270*/  IADD3 R23, R23, UR4, R17 ;  /* 0x0000000417177c10 */ /* 0x000fe4000fffe011 */
[----:B--2---:R-:W-:Y:S02]  /*21280*/  LOP3.LUT R26, R22, 0xffff, RZ, 0xc0, !PT ;  /* 0x0000ffff161a7812 */ /* 0x004fe400078ec0ff */
[----:B----4-:R-:W-:Y:S02]  /*21290*/  LOP3.LUT R24, R25, 0xffff, RZ, 0xc0, !PT ;  /* 0x0000ffff19187812 */ /* 0x010fe400078ec0ff */
[--C-:B------:R-:W-:Y:S02]  /*212a0*/  SHF.R.U32.HI R25, RZ, 0x8, R26.reuse ;  /* 0x00000008ff197819 */ /* 0x100fe4000001161a */
[----:B------:R-:W-:Y:S02]  /*212b0*/  PRMT R26, R24, 0x3340, R26 ;  /* 0x00003340181a7816 */ /* 0x000fe4000000001a */
[----:B------:R-:W-:-:S02]  /*212c0*/  SHF.R.U32.HI R22, RZ, 0x8, R24 ;  /* 0x00000008ff167819 */ /* 0x000fc40000011618 */
[----:B------:R-:W2:Y:S01]  /*212d0*/  LDL.LU R24, [R1+0x14] ;  /* 0x0000140001187983 */ /* 0x000ea20000300800 */
[----:B------:R-:W-:-:S03]  /*212e0*/  LOP3.LUT R25, R25, 0xffff, RZ, 0xc0, !PT ;  /* 0x0000ffff19197812 */ /* 0x000fc600078ec0ff */
[----:B------:R0:W-:Y:S01]  /*212f0*/  STL [R1+0xec], R26 ;  /* 0x0000ec1a01007387 */ /* 0x0001e20000100800 */
[----:B------:R-:W-:-:S03]  /*21300*/  LOP3.LUT R22, R22, 0xffff, RZ, 0xc0, !PT ;  /* 0x0000ffff16167812 */ /* 0x000fc600078ec0ff */
[----:B0-----:R-:W3:Y:S04]  /*21310*/  LDL.LU R26, [R1] ;  /* 0x00000000011a7983 */ /* 0x001ee80000300800 */
[----:B------:R-:W4:Y:S01]  /*21320*/  LDL.LU R17, [R1+0xbc8] ;  /* 0x000bc80001117983 */ /* 0x000f220000300800 */
[----:B------:R-:W-:-:S03]  /*21330*/  PRMT R22, R22, 0x3340, R25 ;  /* 0x0000334016167816 */ /* 0x000fc60000000019 */
[----:B------:R-:W4:Y:S04]  /*21340*/  LDL.LU R25, [R1+0x4] ;  /* 0x0000040001197983 */ /* 0x000f280000300800 */
[----:B------:R3:W-:Y:S01]  /*21350*/  STL [R1+0xbc], R22 ;  /* 0x0000bc1601007387 */ /* 0x0007e20000100800 */
[----:B------:R-:W-:Y:S02]  /*21360*/  LOP3.LUT R3, R3, 0xffff, RZ, 0xc0, !PT ;  /* 0x0000ffff03037812 */ /* 0x000fe400078ec0ff */
[----:B------:R-:W-:Y:S02]  /*21370*/  LOP3.LUT R2, R2, 0xffff, RZ, 0xc0, !PT ;  /* 0x0000ffff02027812 */ /* 0x000fe400078ec0ff */
[----:B--2---:R-:W-:Y:S02]  /*21380*/  LOP3.LUT R24, R24, 0xffff, RZ, 0xc0, !PT ;  /* 0x0000ffff18187812 */ /* 0x004fe400078ec0ff */
[----:B---3--:R-:W-:-:S02]  /*21390*/  LOP3.LUT R22, R26, 0xffff, RZ, 0xc0, !PT ;  /* 0x0000ffff1a167812 */ /* 0x008fc400078ec0ff */
[----:B----4-:R-:W-:Y:S02]  /*213a0*/  LOP3.LUT R17, R17, 0xffff, RZ, 0xc0, !PT ;  /* 0x0000ffff11117812 */ /* 0x010fe400078ec0ff */
[----:B------:R-:W-:Y:S02]  /*213b0*/  SHF.R.U32.HI R26, RZ, 0x8, R24 ;  /* 0x00000008ff1a7819 */ /* 0x000fe40000011618 */
[----:B------:R-:W-:Y:S02]  /*213c0*/  PRMT R24, R24, 0x3340, R17 ;  /* 0x0000334018187816 */ /* 0x000fe40000000011 */
[----:B------:R-:W-:-:S03]  /*213d0*/  LOP3.LUT R25, R25, 0xffff, RZ, 0xc0, !PT ;  /* 0x0000ffff19197812 */ /* 0x000fc600078ec0ff */
[----:B------:R0:W-:Y:S02]  /*213e0*/  STL [R1+0xe8], R24 ;  /* 0x0000e81801007387 */ /* 0x0001e40000100800 */
[----:B0-----:R-:W-:Y:S02]  /*213f0*/  SHF.R.U32.HI R24, RZ, 0x8, R17 ;  /* 0x00000008ff187819 */ /* 0x001fe40000011611 */
[----:B------:R-:W-:Y:S02]  /*21400*/  SHF.R.U32.HI R17, RZ, 0x8, R25 ;  /* 0x00000008ff117819 */ /* 0x000fe40000011619 */
[----:B------:R-:W-:-:S05]  /*21410*/  PRMT R25, R25, 0x3340, R3 ;  /* 0x0000334019197816 */ /* 0x000fca0000000003 */
[----:B------:R0:W-:Y:S01]  /*21420*/  STL [R1+0xe4], R25 ;  /* 0x0000e41901007387 */ /* 0x0001e20000100800 */
[----:B------:R-:W-:Y:S02]  /*21430*/  LOP3.LUT R26, R26, 0xffff, RZ, 0xc0, !PT ;  /* 0x0000ffff1a1a7812 */ /* 0x000fe400078ec0ff */
[----:B------:R-:W-:Y:S02]  /*21440*/  LOP3.LUT R24, R24, 0xffff, RZ, 0xc0, !PT ;  /* 0x0000ffff18187812 */ /* 0x000fe400078ec0ff */
[----:B0-----:R-:W-:Y:S02]  /*21450*/  SHF.R.U32.HI R25, RZ, 0x8, R3 ;  /* 0x00000008ff197819 */ /* 0x001fe40000011603 */
[----:B------:R-:W-:Y:S02]  /*21460*/  SHF.R.U32.HI R3, RZ, 0x8, R22 ;  /* 0x00000008ff037819 */ /* 0x000fe40000011616 */
[----:B------:R-:W-:Y:S02]  /*21470*/  PRMT R22, R22, 0x3340, R2 ;  /* 0x0000334016167816 */ /* 0x000fe40000000002 */
[----:B------:R-:W-:-:S02]  /*21480*/  PRMT R24, R26, 0x3340, R24 ;  /* 0x000033401a187816 */ /* 0x000fc40000000018 */
[----:B------:R-:W-:Y:S01]  /*21490*/  LOP3.LUT R17, R17, 0xffff, RZ, 0xc0, !PT ;  /* 0x0000ffff11117812 */ /* 0x000fe200078ec0ff */
[----:B------:R0:W-:Y:S01]  /*214a0*/  STL [R1+0xe0], R22 ;  /* 0x0000e01601007387 */ /* 0x0001e20000100800 */
[----:B------:R-:W-:-:S04]  /*214b0*/  LOP3.LUT R25, R25, 0xffff, RZ, 0xc0, !PT ;  /* 0x0000ffff19197812 */ /* 0x000fc800078ec0ff */
[----:B------:R-:W-:Y:S01]  /*214c0*/  PRMT R25, R17, 0x3340, R25 ;  /* 0x0000334011197816 */ /* 0x000fe20000000019 */
[----:B0-----:R-:W2:Y:S04]  /*214d0*/  LDL.LU R22, [R1+0xb64] ;  /* 0x000b640001167983 */ /* 0x001ea80000300800 */
[----:B------:R-:W3:Y:S04]  /*214e0*/  LDL.LU R26, [R1+0x10] ;  /* 0x00001000011a7983 */ /* 0x000ee80000300800 */
[----:B------:R0:W-:Y:S04]  /*214f0*/  STL [R1+0xa8], R24 ;  /* 0x0000a81801007387 */ /* 0x0001e80000100800 */
[----:B0-----:R-:W4:Y:S04]  /*21500*/  LDL.LU R24, [R1+0xc] ;  /* 0x00000c0001187983 */ /* 0x001f280000300800 */
[----:B------:R-:W3:Y:S04]  /*21510*/  LDL.LU R17, [R1+0x24] ;  /* 0x0000240001117983 */ /* 0x000ee80000300800 */
[----:B------:R0:W-:Y:S04]  /*21520*/  STL [R1+0xa4], R25 ;  /* 0x0000a41901007387 */ /* 0x0001e80000100800 */
[----:B0-----:R-:W4:Y:S01]  /*21530*/  LDL.LU R25, [R1+0x20] ;  /* 0x0000200001197983 */ /* 0x001f220000300800 */
[----:B------:R-:W-:-:S02]  /*21540*/  SHF.R.U32.HI R2, RZ, 0x8, R2 ;  /* 0x00000008ff027819 */ /* 0x000fc40000011602 */
[----:B------:R-:W-:Y:S02]  /*21550*/  LOP3.LUT R3, R3, 0xffff, RZ, 0xc0, !PT ;  /* 0x0000ffff03037812 */ /* 0x000fe400078ec0ff */
[----:B------:R-:W-:-:S04]  /*21560*/  LOP3.LUT R2, R2, 0xffff, RZ, 0xc0, !PT ;  /* 0x0000ffff02027812 */ /* 0x000fc800078ec0ff */
[----:B------:R-:W-:Y:S02]  /*21570*/  PRMT R2, R3, 0x3340, R2 ;  /* 0x0000334003027816 */ /* 0x000fe40000000002 */
[----:B------:R-:W-:Y:S02]  /*21580*/  LOP3.LUT R28, R28, 0xffff, RZ, 0xc0, !PT ;  /* 0x0000ffff1c1c7812 */ /* 0x000fe400078ec0ff */
[----:B------:R-:W-:Y:S02]  /*21590*/  LOP3.LUT R27, R27, 0xffff, RZ, 0xc0, !PT ;  /* 0x0000ffff1b1b7812 */ /* 0x000fe400078ec0ff */
[----:B------:R-:W-:Y:S02]  /*215a0*/  LOP3.LUT R0, R0, 0xffff, RZ, 0xc0, !PT ;  /* 0x0000ffff00007812 */ /* 0x000fe400078ec0ff */
[----:B------:R-:W-:Y:S02]  /*215b0*/  LOP3.LUT R4, R4, 0xffff, RZ, 0xc0, !PT ;  /* 0x0000ffff04047812 */ /* 0x000fe400078ec0ff */
[----:B--2---:R-:W-:-:S05]  /*215c0*/  LOP3.LUT R22, R22, 0x100, RZ, 0xc0, !PT ;  /* 0x0000010016167812 */ /* 0x004fca00078ec0ff */
[----:B------:R-:W-:-:S05]  /*215d0*/  IMAD.IADD R3, R22, 0x1, R23 ;  /* 0x0000000116037824 */ /* 0x000fca00078e0217 */
[----:B------:R0:W-:Y:S04]  /*215e0*/  STL [R1+0xbb8], R3 ;  /* 0x000bb80301007387 */ /* 0x0001e80000100800 */
[----:B------:R1:W-:Y:S04]  /*215f0*/  STL [R1+0xa0], R2 ;  /* 0x0000a00201007387 */ /* 0x0003e80000100800 */
[----:B0-----:R-:W2:Y:S01]  /*21600*/  LDL.LU R3, [R1+0x1c] ;  /* 0x00001c0001037983 */ /* 0x001ea20000300800 */
[----:B---3--:R-:W-:Y:S02]  /*21610*/  LOP3.LUT R23, R17, 0xffff, RZ, 0xc0, !PT ;  /* 0x0000ffff11177812 */ /* 0x008fe400078ec0ff */
[----:B----4-:R-:W-:-:S02]  /*21620*/  LOP3.LUT R17, R24, 0xffff, RZ, 0xc0, !PT ;  /* 0x0000ffff18117812 */ /* 0x010fc400078ec0ff */
[----:B------:R-:W-:Y:S02]  /*21630*/  SHF.R.U32.HI R24, RZ, 0x8, R23 ;  /* 0x00000008ff187819 */ /* 0x000fe40000011617 */
[----:B------:R-:W-:Y:S02]  /*21640*/  PRMT R23, R23, 0x3340, R28 ;  /* 0x0000334017177816 */ /* 0x000fe4000000001c */
[----:B-1----:R-:W-:Y:S02]  /*21650*/  LOP3.LUT R2, R26, 0xffff, RZ, 0xc0, !PT ;  /* 0x0000ffff1a027812 */ /* 0x002fe400078ec0ff */
[----:B------:R-:W-:Y:S02]  /*21660*/  LOP3.LUT R22, R25, 0xffff, RZ, 0xc0, !PT ;  /* 0x0000ffff19167812 */ /* 0x000fe400078ec0ff */
[----:B------:R-:W3:Y:S04]  /*21670*/  LDL.LU R25, [R1+0x18] ;  /* 0x0000180001197983 */ /* 0x000ee80000300800 */
[----:B------:R-:W4:Y:S04]  /*21680*/  LDL.LU R26, [R1+0x8] ;  /* 0x00000800011a7983 */ /* 0x000f280000300800 */
[----:B------:R0:W-:Y:S02]  /*21690*/  STL [R1+0xcc], R23 ;  /* 0x0000cc1701007387 */ /* 0x0001e40000100800 */
[----:B0-----:R-:W-:-:S02]  /*216a0*/  SHF.R.U32.HI R23, RZ, 0x8, R22 ;  /* 0x00000008ff177819 */ /* 0x001fc40000011616 */
[----:B------:R-:W-:-:S05]  /*216b0*/  PRMT R22, R22, 0x3340, R27 ;  /* 0x0000334016167816 */ /* 0x000fca000000001b */
[----:B------:R0:W-:Y:S01]  /*216c0*/  STL [R1+0xc8], R22 ;  /* 0x0000c81601007387 */ /* 0x0001e20000100800 */
[----:B------:R-:W-:Y:S02]  /*216d0*/  SHF.R.U32.HI R28, RZ, 0x8, R28 ;  /* 0x00000008ff1c7819 */ /* 0x000fe4000001161c */
[----:B0-----:R-:W-:Y:S02]  /*216e0*/  SHF.R.U32.HI R22, RZ, 0x8, R2 ;  /* 0x00000008ff167819 */ /* 0x001fe40000011602 */
[----:B------:R-:W-:Y:S02]  /*216f0*/  PRMT R2, R2, 0x3340, R0 ;  /* 0x0000334002027816 */ /* 0x000fe40000000000 */
[----:B------:R-:W-:-:S03]  /*21700*/  LOP3.LUT R28, R28, 0xffff, RZ, 0xc0, !PT ;  /* 0x0000ffff1c1c7812 */ /* 0x000fc600078ec0ff */
[----:B------:R0:W-:Y:S01]  /*21710*/  STL [R1+0xc4], R2 ;  /* 0x0000c40201007387 */ /* 0x0001e20000100800 */
[----:B------:R-:W-:Y:S02]  /*21720*/  LOP3.LUT R24, R24, 0xffff, RZ, 0xc0, !PT ;  /* 0x0000ffff18187812 */ /* 0x000fe400078ec0ff */
[----:B0-----:R-:W-:Y:S02]  /*21730*/  SHF.R.U32.HI R2, RZ, 0x8, R17 ;  /* 0x00000008ff027819 */ /* 0x001fe40000011611 */
[----:B------:R-:W-:Y:S02]  /*21740*/  PRMT R17, R17, 0x3340, R4 ;  /* 0x0000334011117816 */ /* 0x000fe40000000004 */
[----:B------:R-:W-:-:S03]  /*21750*/  PRMT R24, R24, 0x3340, R28 ;  /* 0x0000334018187816 */ /* 0x000fc6000000001c */
[----:B------:R0:W-:Y:S04]  /*21760*/  STL [R1+0xc0], R17 ;  /* 0x0000c01101007387 */ /* 0x0001e80000100800 */
[----:B0-----:R-:W3:Y:S04]  /*21770*/  LDL.LU R17, [R1+0x30] ;  /* 0x0000300001117983 */ /* 0x001ee80000300800 */
[----:B------:R-:W4:Y:S01]  /*21780*/  LDL.LU R28, [R1+0x34] ;  /* 0x00003400011c7983 */ /* 0x000f220000300800 */
[----:B------:R-:W-:Y:S02]  /*21790*/  SHF.R.U32.HI R27, RZ, 0x8, R27 ;  /* 0x00000008ff1b7819 */ /* 0x000fe4000001161b */
[----:B------:R-:W-:-:S02]  /*217a0*/  SHF.R.U32.HI R0, RZ, 0x8, R0 ;  /* 0x00000008ff007819 */ /* 0x000fc40000011600 */
[----:B------:R-:W-:Y:S02]  /*217b0*/  SHF.R.U32.HI R4, RZ, 0x8, R4 ;  /* 0x00000008ff047819 */ /* 0x000fe40000011604 */
[----:B------:R-:W-:Y:S02]  /*217c0*/  LOP3.LUT R23, R23, 0xffff, RZ, 0xc0, !PT ;  /* 0x0000ffff17177812 */ /* 0x000fe400078ec0ff */
[----:B------:R-:W-:Y:S02]  /*217d0*/  LOP3.LUT R27, R27, 0xffff, RZ, 0xc0, !PT ;  /* 0x0000ffff1b1b7812 */ /* 0x000fe400078ec0ff */
[----:B------:R-:W-:Y:S02]  /*217e0*/  LOP3.LUT R22, R22, 0xffff, RZ, 0xc0, !PT ;  /* 0x0000ffff16167812 */ /* 0x000fe400078ec0ff */
[----:B------:R-:W-:Y:S02]  /*217f0*/  LOP3.LUT R0, R0, 0xffff, RZ, 0xc0, !PT ;  /* 0x0000ffff00007812 */ /* 0x000fe400078ec0ff */
[----:B------:R-:W-:-:S02]  /*21800*/  LOP3.LUT R2, R2, 0xffff, RZ, 0xc0, !PT ;  /* 0x0000ffff02027812 */ /* 0x000fc400078ec0ff */
[----:B------:R-:W-:Y:S02]  /*21810*/  LOP3.LUT R4, R4, 0xffff, RZ, 0xc0, !PT ;  /* 0x0000ffff04047812 */ /* 0x000fe400078ec0ff */
[----:B------:R-:W-:Y:S02]  /*21820*/  PRMT R23, R23, 0x3340, R27 ;  /* 0x0000334017177816 */ /* 0x000fe4000000001b */
[----:B------:R-:W-:Y:S02]  /*21830*/  PRMT R0, R22, 0x3340, R0 ;  /* 0x0000334016007816 */ /* 0x000fe40000000000 */
[----:B------:R-:W-:Y:S01]  /*21840*/  PRMT R4, R2, 0x3340, R4 ;  /* 0x0000334002047816 */ /* 0x000fe20000000004 */
[----:B------:R-:W-:Y:S04]  /*21850*/  STL [R1+0x84], R24 ;  /* 0x0000841801007387 */ /* 0x000fe80000100800 */
[----:B------:R-:W-:Y:S04]  /*21860*/  STL [R1+0x80], R23 ;  /* 0x0000801701007387 */ /* 0x000fe80000100800 */
[----:B------:R-:W-:Y:S04]  /*21870*/  STL [R1+0x14], R0 ;  /* 0x0000140001007387 */ /* 0x000fe80000100800 */
[----:B------:R2:W-:Y:S02]  /*21880*/  STL [R1+0x10], R4 ;  /* 0x0000100401007387 */ /* 0x0005e40000100800 */
[----:B--2---:R-:W-:-:S02]  /*21890*/  LOP3.LUT R4, R3, 0xffff, RZ, 0xc0, !PT ;  /* 0x0000ffff03047812 */ /* 0x004fc400078ec0ff */
[----:B----4-:R-:W-:Y:S02]  /*218a0*/  LOP3.LUT R2, R28, 0xffff, RZ, 0xc0, !PT ;  /* 0x0000ffff1c027812 */ /* 0x010fe400078ec0ff */
[----:B------:R-:W2:Y:S04]  /*218b0*/  LDL.LU R28, [R1+0x44] ;  /* 0x00004400011c7983 */ /* 0x000ea80000300800 */
[----:B------:R-:W4:Y:S01]  /*218c0*/  LDL.LU R3, [R1+0x40] ;  /* 0x0000400001037983 */ /* 0x000f220000300800 */
[----:B---3--:R-:W-:Y:S02]  /*218d0*/  LOP3.LUT R0, R17, 0xffff, RZ, 0xc0, !PT ;  /* 0x0000ffff11007812 */ /* 0x008fe400078ec0ff */
[----:B------:R-:W-:Y:S02]  /*218e0*/  LOP3.LUT R17, R25, 0xffff, RZ, 0xc0, !PT ;  /* 0x0000ffff19117812 */ /* 0x000fe400078ec0ff */
[----:B------:R-:W3:Y:S01]  /*218f0*/  LDL.LU R25, [R1+0x2c] ;  /* 0x00002c0001197983 */ /* 0x000ee20000300800 */
[----:B------:R-:W-:-:S03]  /*21900*/  LOP3.LUT R22, R26, 0xffff, RZ, 0xc0, !PT ;  /* 0x0000ffff1a167812 */ /* 0x000fc600078ec0ff */
[----:B------:R-:W3:Y:S01]  /*21910*/  LDL.LU R26, [R1+0x28] ;  /* 0x00002800011a7983 */ /* 0x000ee20000300800 */
[----:B------:R-:W-:Y:S02]  /*21920*/  PRMT R24, R2, 0x3340, R22 ;  /* 0x0000334002187816 */ /* 0x000fe40000000016 */
[----:B------:R-:W-:-:S03]  /*21930*/  LOP3.LUT R16, R16, 0xffff, RZ, 0xc0, !PT ;  /* 0x0000ffff10107812 */ /* 0x000fc600078ec0ff */
[----:B------:R0:W-:Y:S01]  /*21940*/  STL [R1+0xb8], R24 ;  /* 0x0000b81801007387 */ /* 0x0001e20000100800 */
[----:B------:R-:W-:Y:S02]  /*21950*/  LOP3.LUT R5, R5, 0xffff, RZ, 0xc0, !PT ;  /* 0x0000ffff05057812 */ /* 0x000fe400078ec0ff */
[----:B0-----:R-:W-:Y:S02]  /*21960*/  PRMT R24, R0, 0x3340, R16 ;  /* 0x0000334000187816 */ /* 0x001fe40000000010 */
[----:B------:R-:W-:-:S03]  /*21970*/  LOP3.LUT R6, R6, 0xffff, RZ, 0xc0, !PT ;  /* 0x0000ffff06067812 */ /* 0x000fc600078ec0ff */
[----:B------:R0:W-:Y:S01]  /*21980*/  STL [R1+0xb4], R24 ;  /* 0x0000b41801007387 */ /* 0x0001e20000100800 */
[----:B------:R-:W-:Y:S02]  /*21990*/  SHF.R.U32.HI R23, RZ, 0x8, R2 ;  /* 0x00000008ff177819 */ /* 0x000fe40000011602 */
[----:B------:R-:W-:Y:S02]  /*219a0*/  SHF.R.U32.HI R22, RZ, 0x8, R22 ;  /* 0x00000008ff167819 */ /* 0x000fe40000011616 */
[----:B------:R-:W-:Y:S02]  /*219b0*/  SHF.R.U32.HI R2, RZ, 0x8, R0 ;  /* 0x00000008ff027819 */ /* 0x000fe40000011600 */
[--C-:B0-----:R-:W-:Y:S02]  /*219c0*/  PRMT R24, R4, 0x3340, R5.reuse ;  /* 0x0000334004187816 */ /* 0x101fe40000000005 */
[----:B------:R-:W-:Y:S02]  /*219d0*/  SHF.R.U32.HI R16, RZ, 0x8, R16 ;  /* 0x00000008ff107819 */ /* 0x000fe40000011610 */
[----:B------:R-:W-:Y:S01]  /*219e0*/  SHF.R.U32.HI R0, RZ, 0x8, R4 ;  /* 0x00000008ff007819 */ /* 0x000fe20000011604 */
[----:B------:R0:W-:Y:S01]  /*219f0*/  STL [R1+0xb0], R24 ;  /* 0x0000b01801007387 */ /* 0x0001e20000100800 */
[----:B------:R-:W-:-:S02]  /*21a00*/  SHF.R.U32.HI R5, RZ, 0x8, R5 ;  /* 0x00000008ff057819 */ /* 0x000fc40000011605 */
[----:B------:R-:W-:Y:S02]  /*21a10*/  SHF.R.U32.HI R4, RZ, 0x8, R17 ;  /* 0x00000008ff047819 */ /* 0x000fe40000011611 */
[----:B------:R-:W-:Y:S02]  /*21a20*/  LOP3.LUT R22, R22, 0xffff, RZ, 0xc0, !PT ;  /* 0x0000ffff16167812 */ /* 0x000fe400078ec0ff */
[----:B------:R-:W-:Y:S02]  /*21a30*/  LOP3.LUT R2, R2, 0xffff, RZ, 0xc0, !PT ;  /* 0x0000ffff02027812 */ /* 0x000fe400078ec0ff */
[----:B0-----:R-:W-:Y:S02]  /*21a40*/  PRMT R24, R17, 0x3340, R6 ;  /* 0x0000334011187816 */ /* 0x001fe40000000006 */
[----:B------:R-:W-:Y:S02]  /*21a50*/  LOP3.LUT R17, R23, 0xffff, RZ, 0xc0, !PT ;  /* 0x0000ffff17117812 */ /* 0x000fe400078ec0ff */
[----:B------:R-:W-:-:S02]  /*21a60*/  LOP3.LUT R16, R16, 0xffff, RZ, 0xc0, !PT ;  /* 0x0000ffff10107812 */ /* 0x000fc400078ec0ff */
[----:B------:R-:W-:Y:S02]  /*21a70*/  LOP3.LUT R0, R0, 0xffff, RZ, 0xc0, !PT ;  /* 0x0000ffff00007812 */ /* 0x000fe400078ec0ff */
[----:B------:R-:W-:Y:S02]  /*21a80*/  LOP3.LUT R5, R5, 0xffff, RZ, 0xc0, !PT ;  /* 0x0000ffff05057812 */ /* 0x000fe400078ec0ff */
[----:B------:R-:W-:Y:S02]  /*21a90*/  SHF.R.U32.HI R6, RZ, 0x8, R6 ;  /* 0x00000008ff067819 */ /* 0x000fe40000011606 */
[----:B------:R-:W-:Y:S02]  /*21aa0*/  PRMT R17, R17, 0x3340, R22 ;  /* 0x0000334011117816 */ /* 0x000fe40000000016 */
[----:B------:R-:W-:Y:S02]  /*21ab0*/  PRMT R16, R2, 0x3340, R16 ;  /* 0x0000334002107816 */ /* 0x000fe40000000010 */
[----:B------:R-:W-:Y:S01]  /*21ac0*/  PRMT R2, R0, 0x3340, R5 ;  /* 0x0000334000027816 */ /* 0x000fe20000000005 */
[----:B------:R-:W-:Y:S01]  /*21ad0*/  STL [R1+0xac], R24 ;  /* 0x0000ac1801007387 */ /* 0x000fe20000100800 */
[----:B------:R-:W-:-:S02]  /*21ae0*/  LOP3.LUT R4, R4, 0xffff, RZ, 0xc0, !PT ;  /* 0x0000ffff04047812 */ /* 0x000fc400078ec0ff */
[----:B------:R-:W-:Y:S01]  /*21af0*/  LOP3.LUT R6, R6, 0xffff, RZ, 0xc0, !PT ;  /* 0x0000ffff06067812 */ /* 0x000fe200078ec0ff */
[----:B------:R-:W-:Y:S03]  /*21b00*/  STL [R1+0xbbc], R17 ;  /* 0x000bbc1101007387 */ /* 0x000fe60000100800 */
[----:B------:R-:W-:Y:S01]  /*21b10*/  PRMT R0, R4, 0x3340, R6 ;  /* 0x0000334004007816 */ /* 0x000fe20000000006 */
[----:B------:R-:W-:Y:S04]  /*21b20*/  STL [R1+0xbc0], R16 ;  /* 0x000bc01001007387 */ /* 0x000fe80000100800 */
[----:B------:R0:W-:Y:S01]  /*21b30*/  STL [R1+0xbc4], R2 ;  /* 0x000bc40201007387 */ /* 0x0001e20000100800 */
[----:B--2---:R-:W-:-:S03]  /*21b40*/  LOP3.LUT R5, R28, 0xffff, RZ, 0xc0, !PT ;  /* 0x0000ffff1c057812 */ /* 0x004fc600078ec0ff */
[----:B------:R-:W2:Y:S01]  /*21b50*/  LDL.LU R28, [R1+0x70] ;  /* 0x00007000011c7983 */ /* 0x000ea20000300800 */
[----:B----4-:R-:W-:-:S03]  /*21b60*/  LOP3.LUT R4, R3, 0xffff, RZ, 0xc0, !PT ;  /* 0x0000ffff03047812 */ /* 0x010fc600078ec0ff */
[----:B------:R-:W4:Y:S01]  /*21b70*/  LDL.LU R3, [R1+0x5c] ;  /* 0x00005c0001037983 */ /* 0x000f220000300800 */
[----:B---3--:R-:W-:-:S03]  /*21b80*/  LOP3.LUT R6, R25, 0xffff, RZ, 0xc0, !PT ;  /* 0x0000ffff19067812 */ /* 0x008fc600078ec0ff */
[----:B------:R-:W3:Y:S01]  /*21b90*/  LDL.LU R25, [R1+0x3c] ;  /* 0x00003c0001197983 */ /* 0x000ee20000300800 */
[----:B------:R-:W-:Y:S02]  /*21ba0*/  LOP3.LUT R29, R29, 0xffff, RZ, 0xc0, !PT ;  /* 0x0000ffff1d1d7812 */ /* 0x000fe400078ec0ff */
[----:B------:R-:W-:Y:S02]  /*21bb0*/  LOP3.LUT R22, R26, 0xffff, RZ, 0xc0, !PT ;  /* 0x0000ffff1a167812 */ /* 0x000fe400078ec0ff */
[----:B------:R-:W3:Y:S01]  /*21bc0*/  LDL.LU R26, [R1+0x38] ;  /* 0x00003800011a7983 */ /* 0x000ee20000300800 */
[----:B0-----:R-:W-:Y:S02]  /*21bd0*/  PRMT R2, R5, 0x3340, R29 ;  /* 0x0000334005027816 */ /* 0x001fe4000000001d */
        /* <DEDUP_REMOVED lines=8> */
[----:B0-----:R-:W-:Y:S02]  /*21c60*/  PRMT R2, R6, 0x3340, R7 ;  /* 0x0000334006027816 */ /* 0x001fe40000000007 */
[----:B------:R-:W-:-:S03]  /*21c70*/  SHF.R.U32.HI R19, RZ, 0x8, R19 ;  /* 0x00000008ff137819 */ /* 0x000fc60000011613 */
[----:B------:R0:W-:Y:S01]  /*21c80*/  STL [R1+0x1c], R2 ;  /* 0x00001c0201007387 */ /* 0x0001e20000100800 */
[----:B------:R-:W-:Y:S02]  /*21c90*/  SHF.R.U32.HI R4, RZ, 0x8, R6 ;  /* 0x00000008ff047819 */ /* 0x000fe40000011606 */
[----:B------:R-:W-:Y:S02]  /*21ca0*/  SHF.R.U32.HI R7, RZ, 0x8, R7 ;  /* 0x00000008ff077819 */ /* 0x000fe40000011607 */
[----:B------:R-:W-:Y:S02]  /*21cb0*/  SHF.R.U32.HI R6, RZ, 0x8, R22 ;  /* 0x00000008ff067819 */ /* 0x000fe40000011616 */
[--C-:B0-----:R-:W-:Y:S02]  /*21cc0*/  PRMT R2, R22, 0x3340, R8.reuse ;  /* 0x0000334016027816 */ /* 0x101fe40000000008 */
[----:B------:R-:W-:Y:S02]  /*21cd0*/  SHF.R.U32.HI R8, RZ, 0x8, R8 ;  /* 0x00000008ff087819 */ /* 0x000fe40000011608 */
[----:B------:R-:W-:Y:S01]  /*21ce0*/  LOP3.LUT R5, R5, 0xffff, RZ, 0xc0, !PT ;  /* 0x0000ffff05057812 */ /* 0x000fe200078ec0ff */
[----:B------:R0:W-:Y:S01]  /*21cf0*/  STL [R1+0x18], R2 ;  /* 0x0000180201007387 */ /* 0x0001e20000100800 */
[----:B------:R-:W-:-:S02]  /*21d00*/  LOP3.LUT R19, R19, 0xffff, RZ, 0xc0, !PT ;  /* 0x0000ffff13137812 */ /* 0x000fc400078ec0ff */
[----:B------:R-:W-:Y:S01]  /*21d10*/  LOP3.LUT R22, R4, 0xffff, RZ, 0xc0, !PT ;  /* 0x0000ffff04167812 */ /* 0x000fe200078ec0ff */
[----:B------:R-:W3:Y:S01]  /*21d20*/  LDL.LU R16, [R1+0xd4] ;  /* 0x0000d40001107983 */ /* 0x000ee20000300800 */
[----:B------:R-:W-:Y:S02]  /*21d30*/  LOP3.LUT R7, R7, 0xffff, RZ, 0xc0, !PT ;  /* 0x0000ffff07077812 */ /* 0x000fe400078ec0ff */
[----:B------:R-:W-:Y:S01]  /*21d40*/  LOP3.LUT R24, R6, 0xffff, RZ, 0xc0, !PT ;  /* 0x0000ffff06187812 */ /* 0x000fe200078ec0ff */
[----:B------:R-:W3:Y:S01]  /*21d50*/  LDL.LU R17, [R1+0xd0] ;  /* 0x0000d00001117983 */ /* 0x000ee20000300800 */
[----:B------:R-:W-:Y:S02]  /*21d60*/  LOP3.LUT R8, R8, 0xffff, RZ, 0xc0, !PT ;  /* 0x0000ffff08087812 */ /* 0x000fe400078ec0ff */
[----:B------:R-:W-:Y:S02]  /*21d70*/  PRMT R5, R5, 0x3340, R19 ;  /* 0x0000334005057816 */ /* 0x000fe40000000013 */
[----:B------:R-:W-:-:S02]  /*21d80*/  PRMT R6, R22, 0x3340, R7 ;  /* 0x0000334016067816 */ /* 0x000fc40000000007 */
[----:B------:R-:W-:Y:S02]  /*21d90*/  PRMT R7, R24, 0x3340, R8 ;  /* 0x0000334018077816 */ /* 0x000fe40000000008 */
[----:B--2---:R-:W-:Y:S02]  /*21da0*/  LOP3.LUT R19, R28, 0xffff, RZ, 0xc0, !PT ;  /* 0x0000ffff1c137812 */ /* 0x004fe400078ec0ff */
[----:B------:R-:W2:Y:S01]  /*21db0*/  LDL.LU R28, [R1+0x58] ;  /* 0x00005800011c7983 */ /* 0x000ea20000300800 */
[----:B----4-:R-:W-:-:S03]  /*21dc0*/  LOP3.LUT R8, R3, 0xffff, RZ, 0xc0, !PT ;  /* 0x0000ffff03087812 */ /* 0x010fc600078ec0ff */
[----:B------:R-:W4:Y:S01]  /*21dd0*/  LDL.LU R3, [R1+0x54] ;  /* 0x0000540001037983 */ /* 0x000f220000300800 */
[----:B------:R-:W-:Y:S02]  /*21de0*/  LOP3.LUT R21, R21, 0xffff, RZ, 0xc0, !PT ;  /* 0x0000ffff15157812 */ /* 0x000fe400078ec0ff */
[----:B------:R-:W-:Y:S02]  /*21df0*/  LOP3.LUT R18, R18, 0xffff, RZ, 0xc0, !PT ;  /* 0x0000ffff12127812 */ /* 0x000fe400078ec0ff */
[----:B0-----:R-:W-:Y:S02]  /*21e00*/  PRMT R2, R19, 0x3340, R21 ;  /* 0x0000334013027816 */ /* 0x001fe40000000015 */
[----:B------:R-:W-:-:S03]  /*21e10*/  SHF.R.U32.HI R29, RZ, 0x8, R29 ;  /* 0x00000008ff1d7819 */ /* 0x000fc6000001161d */
[----:B------:R0:W-:Y:S01]  /*21e20*/  STL [R1+0x7c], R2 ;  /* 0x00007c0201007387 */ /* 0x0001e20000100800 */
[----:B---3--:R-:W-:Y:S02]  /*21e30*/  LOP3.LUT R22, R25, 0xffff, RZ, 0xc0, !PT ;  /* 0x0000ffff19167812 */ /* 0x008fe400078ec0ff */
[----:B------:R-:W-:Y:S02]  /*21e40*/  LOP3.LUT R9, R9, 0xffff, RZ, 0xc0, !PT ;  /* 0x0000ffff09097812 */ /* 0x000fe400078ec0ff */
[----:B------:R-:W-:Y:S02]  /*21e50*/  LOP3.LUT R23, R23, 0xffff, RZ, 0xc0, !PT ;  /* 0x0000ffff17177812 */ /* 0x000fe400078ec0ff */
[----:B------:R-:W-:Y:S02]  /*21e60*/  LOP3.LUT R29, R29, 0xffff, RZ, 0xc0, !PT ;  /* 0x0000ffff1d1d7812 */ /* 0x000fe400078ec0ff */
[----:B0-----:R-:W-:Y:S02]  /*21e70*/  PRMT R2, R8, 0x3340, R18 ;  /* 0x0000334008027816 */ /* 0x001fe40000000012 */
[----:B------:R-:W-:-:S03]  /*21e80*/  PRMT R4, R23, 0x3340, R29 ;  /* 0x0000334017047816 */ /* 0x000fc6000000001d */
[----:B------:R0:W-:Y:S01]  /*21e90*/  STL [R1+0x74], R2 ;  /* 0x0000740201007387 */ /* 0x0001e20000100800 */
[----:B------:R-:W-:Y:S02]  /*21ea0*/  LOP3.LUT R23, R26, 0xffff, RZ, 0xc0, !PT ;  /* 0x0000ffff1a177812 */ /* 0x000fe400078ec0ff */
[----:B------:R-:W-:Y:S02]  /*21eb0*/  LOP3.LUT R10, R10, 0xffff, RZ, 0xc0, !PT ;  /* 0x0000ffff0a0a7812 */ /* 0x000fe400078ec0ff */
[----:B------:R-:W-:Y:S02]  /*21ec0*/  SHF.R.U32.HI R24, RZ, 0x8, R19 ;  /* 0x00000008ff187819 */ /* 0x000fe40000011613 */
[--C-:B0-----:R-:W-:Y:S02]  /*21ed0*/  PRMT R2, R22, 0x3340, R9.reuse ;  /* 0x0000334016027816 */ /* 0x101fe40000000009 */
[----:B------:R-:W-:Y:S02]  /*21ee0*/  SHF.R.U32.HI R19, RZ, 0x8, R8 ;  /* 0x00000008ff137819 */ /* 0x000fe40000011608 */
[----:B------:R-:W-:Y:S01]  /*21ef0*/  SHF.R.U32.HI R8, RZ, 0x8, R22 ;  /* 0x00000008ff087819 */ /* 0x000fe20000011616 */
[----:B------:R0:W-:Y:S01]  /*21f00*/  STL [R1+0x70], R2 ;  /* 0x0000700201007387 */ /* 0x0001e20000100800 */
[----:B------:R-:W-:-:S02]  /*21f10*/  SHF.R.U32.HI R22, RZ, 0x8, R9 ;  /* 0x00000008ff167819 */ /* 0x000fc40000011609 */
[----:B------:R-:W-:Y:S02]  /*21f20*/  SHF.R.U32.HI R9, RZ, 0x8, R23 ;  /* 0x00000008ff097819 */ /* 0x000fe40000011617 */
[----:B------:R-:W-:Y:S02]  /*21f30*/  SHF.R.U32.HI R21, RZ, 0x8, R21 ;  /* 0x00000008ff157819 */ /* 0x000fe40000011615 */
[----:B------:R-:W-:Y:S02]  /*21f40*/  SHF.R.U32.HI R18, RZ, 0x8, R18 ;  /* 0x00000008ff127819 */ /* 0x000fe40000011612 */
[--C-:B0-----:R-:W-:Y:S02]  /*21f50*/  PRMT R2, R23, 0x3340, R10.reuse ;  /* 0x0000334017027816 */ /* 0x101fe4000000000a */
[----:B------:R-:W-:Y:S02]  /*21f60*/  SHF.R.U32.HI R10, RZ, 0x8, R10 ;  /* 0x00000008ff0a7819 */ /* 0x000fe4000001160a */
[----:B------:R-:W-:-:S02]  /*21f70*/  LOP3.LUT R8, R8, 0xffff, RZ, 0xc0, !PT ;  /* 0x0000ffff08087812 */ /* 0x000fc400078ec0ff */
[----:B------:R-:W-:Y:S02]  /*21f80*/  LOP3.LUT R22, R22, 0xffff, RZ, 0xc0, !PT ;  /* 0x0000ffff16167812 */ /* 0x000fe400078ec0ff */
        /* <DEDUP_REMOVED lines=8> */
[----:B------:R-:W-:Y:S02]  /*22010*/  PRMT R24, R24, 0x3340, R21 ;  /* 0x0000334018187816 */ /* 0x000fe40000000015 */
[----:B------:R-:W-:Y:S01]  /*22020*/  PRMT R25, R19, 0x3340, R18 ;  /* 0x0000334013197816 */ /* 0x000fe20000000012 */
[----:B------:R0:W-:Y:S04]  /*22030*/  STL [R1+0x6c], R2 ;  /* 0x00006c0201007387 */ /* 0x0001e80000100800 */
[----:B------:R-:W-:Y:S04]  /*22040*/  STL.64 [R1+0xbb0], R26 ;  /* 0x000bb01a01007387 */ /* 0x000fe80000100a00 */
[----:B------:R-:W-:Y:S04]  /*22050*/  STL.64 [R1+0xba8], R24 ;  /* 0x000ba81801007387 */ /* 0x000fe80000100a00 */
[----:B------:R-:W3:Y:S04]  /*22060*/  LDL.LU R21, [R1+0x1a4] ;  /* 0x0001a40001157983 */ /* 0x000ee80000300800 */
[----:B------:R-:W3:Y:S04]  /*22070*/  LDL.LU R23, [R1+0x1a0] ;  /* 0x0001a00001177983 */ /* 0x000ee80000300800 */
[----:B0-----:R-:W3:Y:S01]  /*22080*/  LDL.LU R2, [R1+0x9c] ;  /* 0x00009c0001027983 */ /* 0x001ee20000300800 */
[----:B------:R-:W-:-:S03]  /*22090*/  LOP3.LUT R18, R16, 0xffff, RZ, 0xc0, !PT ;  /* 0x0000ffff10127812 */ /* 0x000fc600078ec0ff */
[----:B------:R-:W3:Y:S01]  /*220a0*/  LDL.LU R16, [R1+0x98] ;  /* 0x0000980001107983 */ /* 0x000ee20000300800 */
[----:B------:R-:W-:-:S03]  /*220b0*/  LOP3.LUT R10, R17, 0xffff, RZ, 0xc0, !PT ;  /* 0x0000ffff110a7812 */ /* 0x000fc600078ec0ff */
[----:B------:R-:W3:Y:S01]  /*220c0*/  LDL.LU R17, [R1+0x50] ;  /* 0x0000500001117983 */ /* 0x000ee20000300800 */
[----:B----4-:R-:W-:-:S03]  /*220d0*/  LOP3.LUT R9, R3, 0xffff, RZ, 0xc0, !PT ;  /* 0x0000ffff03097812 */ /* 0x010fc600078ec0ff */
[----:B------:R-:W4:Y:S01]  /*220e0*/  LDL.LU R3, [R1+0x4c] ;  /* 0x00004c0001037983 */ /* 0x000f220000300800 */
[----:B------:R-:W-:Y:S02]  /*220f0*/  LOP3.LUT R20, R20, 0xffff, RZ, 0xc0, !PT ;  /* 0x0000ffff14147812 */ /* 0x000fe400078ec0ff */
[----:B------:R-:W-:Y:S02]  /*22100*/  LOP3.LUT R15, R15, 0xffff, RZ, 0xc0, !PT ;  /* 0x0000ffff0f0f7812 */ /* 0x000fe400078ec0ff */
[----:B------:R-:W-:Y:S02]  /*22110*/  PRMT R22, R18, 0x3340, R20 ;  /* 0x0000334012167816 */ /* 0x000fe40000000014 */
[----:B--2---:R-:W-:-:S03]  /*22120*/  LOP3.LUT R8, R28, 0xffff, RZ, 0xc0, !PT ;  /* 0x0000ffff1c087812 */ /* 0x004fc600078ec0ff */
[----:B------:R0:W-:Y:S01]  /*22130*/  STL [R1+0x68], R22 ;  /* 0x0000681601007387 */ /* 0x0001e20000100800 */
[----:B------:R-:W-:Y:S02]  /*22140*/  LOP3.LUT R11, R11, 0xffff, RZ, 0xc0, !PT ;  /* 0x0000ffff0b0b7812 */ /* 0x000fe400078ec0ff */
[----:B------:R-:W-:Y:S02]  /*22150*/  LOP3.LUT R12, R12, 0xffff, RZ, 0xc0, !PT ;  /* 0x0000ffff0c0c7812 */ /* 0x000fe400078ec0ff */
[----:B------:R-:W-:Y:S02]  /*22160*/  SHF.R.U32.HI R19, RZ, 0x8, R18 ;  /* 0x00000008ff137819 */ /* 0x000fe40000011612 */
[----:B0-----:R-:W-:Y:S02]  /*22170*/  PRMT R22, R10, 0x3340, R15 ;  /* 0x000033400a167816 */ /* 0x001fe4000000000f */
[----:B------:R-:W-:Y:S02]  /*22180*/  SHF.R.U32.HI R18, RZ, 0x8, R10 ;  /* 0x00000008ff127819 */ /* 0x000fe4000001160a */
[----:B------:R-:W-:Y:S01]  /*22190*/  SHF.R.U32.HI R10, RZ, 0x8, R8 ;  /* 0x00000008ff0a7819 */ /* 0x000fe20000011608 */
[----:B------:R0:W-:Y:S03]  /*221a0*/  STL [R1+0x64], R22 ;  /* 0x0000641601007387 */ /* 0x0001e60000100800 */
[----:B------:R-:W-:-:S02]  /*221b0*/  LOP3.LUT R10, R10, 0xffff, RZ, 0xc0, !PT ;  /* 0x0000ffff0a0a7812 */ /* 0x000fc400078ec0ff */
[----:B0-----:R-:W-:Y:S02]  /*221c0*/  PRMT R22, R8, 0x3340, R11 ;  /* 0x0000334008167816 */ /* 0x001fe4000000000b */
[----:B------:R-:W-:Y:S02]  /*221d0*/  SHF.R.U32.HI R8, RZ, 0x8, R9 ;  /* 0x00000008ff087819 */ /* 0x000fe40000011609 */
[----:B------:R-:W-:Y:S02]  /*221e0*/  SHF.R.U32.HI R11, RZ, 0x8, R11 ;  /* 0x00000008ff0b7819 */ /* 0x000fe4000001160b */
[--C-:B------:R-:W-:Y:S02]  /*221f0*/  PRMT R9, R9, 0x3340, R12.reuse ;  /* 0x0000334009097816 */ /* 0x100fe4000000000c */
[----:B------:R-:W-:Y:S02]  /*22200*/  SHF.R.U32.HI R12, RZ, 0x8, R12 ;  /* 0x00000008ff0c7819 */ /* 0x000fe4000001160c */
[----:B------:R-:W-:Y:S01]  /*22210*/  LOP3.LUT R11, R11, 0xffff, RZ, 0xc0, !PT ;  /* 0x0000ffff0b0b7812 */ /* 0x000fe200078ec0ff */
[----:B------:R-:W-:Y:S01]  /*22220*/  STL [R1+0x60], R22 ;  /* 0x0000601601007387 */ /* 0x000fe20000100800 */
[----:B------:R-:W-:-:S02]  /*22230*/  LOP3.LUT R8, R8, 0xffff, RZ, 0xc0, !PT ;  /* 0x0000ffff08087812 */ /* 0x000fc400078ec0ff */
[----:B------:R-:W-:Y:S01]  /*22240*/  LOP3.LUT R12, R12, 0xffff, RZ, 0xc0, !PT ;  /* 0x0000ffff0c0c7812 */ /* 0x000fe200078ec0ff */
[----:B------:R0:W-:Y:S03]  /*22250*/  STL [R1+0x5c], R9 ;  /* 0x00005c0901007387 */ /* 0x0001e60000100800 */
[----:B------:R-:W-:Y:S02]  /*22260*/  PRMT R8, R8, 0x3340, R12 ;  /* 0x0000334008087816 */ /* 0x000fe4000000000c */
[----:B0-----:R-:W-:-:S05]  /*22270*/  PRMT R9, R10, 0x3340, R11 ;  /* 0x000033400a097816 */ /* 0x001fca000000000b */
[----:B------:R0:W-:Y:S04]  /*22280*/  STL [R1+0x2c], R9 ;  /* 0x00002c0901007387 */ /* 0x0001e80000100800 */
[----:B------:R1:W-:Y:S01]  /*22290*/  STL [R1+0x38], R8 ;  /* 0x0000380801007387 */ /* 0x0003e20000100800 */
[----:B------:R-:W-:-:S03]  /*222a0*/  SHF.R.U32.HI R15, RZ, 0x8, R15 ;  /* 0x00000008ff0f7819 */ /* 0x000fc6000001160f */
[----:B------:R-:W2:Y:S04]  /*222b0*/  LDL.LU R27, [R1+0x194] ;  /* 0x00019400011b7983 */ /* 0x000ea80000300800 */
[----:B------:R-:W2:Y:S01]  /*222c0*/  LDL.LU R22, [R1+0x190] ;  /* 0x0001900001167983 */ /* 0x000ea20000300800 */
[----:B------:R-:W-:Y:S02]  /*222d0*/  LOP3.LUT R18, R18, 0xffff, RZ, 0xc0, !PT ;  /* 0x0000ffff12127812 */ /* 0x000fe400078ec0ff */
[----:B------:R-:W-:Y:S02]  /*222e0*/  LOP3.LUT R15, R15, 0xffff, RZ, 0xc0, !PT ;  /* 0x0000ffff0f0f7812 */ /* 0x000fe400078ec0ff */
[----:B---3--:R-:W-:Y:S02]  /*222f0*/  LOP3.LUT R12, R21, 0xffff, RZ, 0xc0, !PT ;  /* 0x0000ffff150c7812 */ /* 0x008fe400078ec0ff */
[----:B------:R-:W3:Y:S01]  /*22300*/  LDL.LU R21, [R1+0xdc] ;  /* 0x0000dc0001157983 */ /* 0x000ee20000300800 */
[----:B------:R-:W-:-:S03]  /*22310*/  LOP3.LUT R10, R23, 0xffff, RZ, 0xc0, !PT ;  /* 0x0000ffff170a7812 */ /* 0x000fc600078ec0ff */
[----:B------:R-:W3:Y:S01]  /*22320*/  LDL.LU R23, [R1+0xd8] ;  /* 0x0000d80001177983 */ /* 0x000ee20000300800 */
[----:B0-----:R-:W-:-:S03]  /*22330*/  LOP3.LUT R9, R2, 0xffff, RZ, 0xc0, !PT ;  /* 0x0000ffff02097812 */ /* 0x001fc600078ec0ff */
[----:B------:R-:W3:Y:S01]  /*22340*/  LDL.LU R2, [R1+0x94] ;  /* 0x0000940001027983 */ /* 0x000ee20000300800 */
[----:B-1----:R-:W-:-:S03]  /*22350*/  LOP3.LUT R8, R16, 0xffff, RZ, 0xc0, !PT ;  /* 0x0000ffff10087812 */ /* 0x002fc600078ec0ff */
[----:B------:R-:W3:Y:S01]  /*22360*/  LDL.LU R16, [R1+0x90] ;  /* 0x0000900001107983 */ /* 0x000ee20000300800 */
[----:B------:R-:W-:Y:S02]  /*22370*/  PRMT R29, R18, 0x3340, R15 ;  /* 0x00003340121d7816 */ /* 0x000fe4000000000f */
[----:B------:R-:W-:Y:S02]  /*22380*/  LOP3.LUT R18, R17, 0xffff, RZ, 0xc0, !PT ;  /* 0x0000ffff11127812 */ /* 0x000fe400078ec0ff */
[----:B------:R-:W3:Y:S01]  /*22390*/  LDL.LU R17, [R1+0x78] ;  /* 0x0000780001117983 */ /* 0x000ee20000300800 */
[----:B----4-:R-:W-:-:S03]  /*223a0*/  LOP3.LUT R11, R3, 0xffff, RZ, 0xc0, !PT ;  /* 0x0000ffff030b7812 */ /* 0x010fc600078ec0ff */
[----:B------:R-:W4:Y:S01]  /*223b0*/  LDL.LU R3, [R1+0x48] ;  /* 0x0000480001037983 */ /* 0x000f220000300800 */
[----:B------:R-:W-:Y:S02]  /*223c0*/  SHF.R.U32.HI R20, RZ, 0x8, R20 ;  /* 0x00000008ff147819 */ /* 0x000fe40000011614 */
[----:B------:R-:W-:Y:S02]  /*223d0*/  LOP3.LUT R19, R19, 0xffff, RZ, 0xc0, !PT ;  /* 0x0000ffff13137812 */ /* 0x000fe400078ec0ff */
[----:B------:R-:W-:-:S04]  /*223e0*/  LOP3.LUT R20, R20, 0xffff, RZ, 0xc0, !PT ;  /* 0x0000ffff14147812 */ /* 0x000fc800078ec0ff */
[----:B------:R-:W-:Y:S02]  /*223f0*/  PRMT R28, R19, 0x3340, R20 ;  /* 0x00003340131c7816 */ /* 0x000fe40000000014 */
[----:B------:R-:W-:Y:S02]  /*22400*/  PRMT R19, R12, 0x3340, R18 ;  /* 0x000033400c137816 */ /* 0x000fe40000000012 */
[----:B------:R-:W-:-:S03]  /*22410*/  LOP3.LUT R13, R13, 0xffff, RZ, 0xc0, !PT ;  /* 0x0000ffff0d0d7812 */ /* 0x000fc600078ec0ff */
[----:B------:R0:W-:Y:S01]  /*22420*/  STL [R1+0x58], R19 ;  /* 0x0000581301007387 */ /* 0x0001e20000100800 */
[----:B------:R-:W-:Y:S02]  /*22430*/  LOP3.LUT R14, R14, 0xffff, RZ, 0xc0, !PT ;  /* 0x0000ffff0e0e7812 */ /* 0x000fe400078ec0ff */
[----:B------:R-:W-:Y:S02]  /*22440*/  SHF.R.U32.HI R15, RZ, 0x8, R12 ;  /* 0x00000008ff0f7819 */ /* 0x000fe4000001160c */
[----:B------:R-:W-:Y:S02]  /*22450*/  SHF.R.U32.HI R12, RZ, 0x8, R10 ;  /* 0x00000008ff0c7819 */ /* 0x000fe4000001160a */
[----:B0-----:R-:W-:Y:S02]  /*22460*/  PRMT R19, R10, 0x3340, R11 ;  /* 0x000033400a137816 */ /* 0x001fe4000000000b */
[----:B------:R-:W-:Y:S02]  /*22470*/  SHF.R.U32.HI R18, RZ, 0x8, R18 ;  /* 0x00000008ff127819 */ /* 0x000fe40000011612 */
[----:B------:R-:W-:Y:S01]  /*22480*/  SHF.R.U32.HI R10, RZ, 0x8, R9 ;  /* 0x00000008ff0a7819 */ /* 0x000fe20000011609 */
[----:B------:R0:W-:Y:S01]  /*22490*/  STL [R1+0x54], R19 ;  /* 0x0000541301007387 */ /* 0x0001e20000100800 */
[----:B------:R-:W-:-:S02]  /*224a0*/  SHF.R.U32.HI R11, RZ, 0x8, R11 ;  /* 0x00000008ff0b7819 */ /* 0x000fc4000001160b */
[----:B------:R-:W-:Y:S02]  /*224b0*/  LOP3.LUT R15, R15, 0xffff, RZ, 0xc0, !PT ;  /* 0x0000ffff0f0f7812 */ /* 0x000fe400078ec0ff */
[----:B------:R-:W-:Y:S02]  /*224c0*/  LOP3.LUT R18, R18, 0xffff, RZ, 0xc0, !PT ;  /* 0x0000ffff12127812 */ /* 0x000fe400078ec0ff */
[--C-:B0-----:R-:W-:Y:S02]  /*224d0*/  PRMT R19, R9, 0x3340, R13.reuse ;  /* 0x0000334009137816 */ /* 0x101fe4000000000d */
[----:B------:R-:W-:Y:S02]  /*224e0*/  SHF.R.U32.HI R9, RZ, 0x8, R8 ;  /* 0x00000008ff097819 */ /* 0x000fe40000011608 */
[--C-:B------:R-:W-:Y:S02]  /*224f0*/  PRMT R8, R8, 0x3340, R14.reuse ;  /* 0x0000334008087816 */ /* 0x100fe4000000000e */
[----:B------:R-:W-:Y:S01]  /*22500*/  SHF.R.U32.HI R13, RZ, 0x8, R13 ;  /* 0x00000008ff0d7819 */ /* 0x000fe2000001160d */
[----:B------:R-:W-:Y:S01]  /*22510*/  STL [R1+0x50], R19 ;  /* 0x0000501301007387 */ /* 0x000fe20000100800 */
[----:B------:R-:W-:-:S02]  /*22520*/  SHF.R.U32.HI R14, RZ, 0x8, R14 ;  /* 0x00000008ff0e7819 */ /* 0x000fc4000001160e */
[----:B------:R-:W-:Y:S01]  /*22530*/  LOP3.LUT R12, R12, 0xffff, RZ, 0xc0, !PT ;  /* 0x0000ffff0c0c7812 */ /* 0x000fe200078ec0ff */
[----:B------:R0:W-:Y:S01]  /*22540*/  STL [R1+0x4c], R8 ;  /* 0x00004c0801007387 */ /* 0x0001e20000100800 */
[----:B------:R-:W-:Y:S02]  /*22550*/  LOP3.LUT R11, R11, 0xffff, RZ, 0xc0, !PT ;  /* 0x0000ffff0b0b7812 */ /* 0x000fe400078ec0ff */
[----:B------:R-:W-:Y:S02]  /*22560*/  LOP3.LUT R10, R10, 0xffff, RZ, 0xc0, !PT ;  /* 0x0000ffff0a0a7812 */ /* 0x000fe400078ec0ff */
[----:B------:R-:W-:Y:S02]  /*22570*/  LOP3.LUT R13, R13, 0xffff, RZ, 0xc0, !PT ;  /* 0x0000ffff0d0d7812 */ /* 0x000fe400078ec0ff */
[----:B------:R-:W-:Y:S02]  /*22580*/  LOP3.LUT R9, R9, 0xffff, RZ, 0xc0, !PT ;  /* 0x0000ffff09097812 */ /* 0x000fe400078ec0ff */
[----:B0-----:R-:W-:-:S02]  /*22590*/  PRMT R8, R15, 0x3340, R18 ;  /* 0x000033400f087816 */ /* 0x001fc40000000012 */
[----:B------:R-:W-:Y:S02]  /*225a0*/  LOP3.LUT R14, R14, 0xffff, RZ, 0xc0, !PT ;  /* 0x0000ffff0e0e7812 */ /* 0x000fe400078ec0ff */
[----:B------:R-:W-:Y:S02]  /*225b0*/  PRMT R11, R12, 0x3340, R11 ;  /* 0x000033400c0b7816 */ /* 0x000fe4000000000b */
[----:B------:R-:W-:Y:S01]  /*225c0*/  PRMT R10, R10, 0x3340, R13 ;  /* 0x000033400a0a7816 */ /* 0x000fe2000000000d */
[----:B------:R0:W-:Y:S01]  /*225d0*/  STL [R1], R8 ;  /* 0x0000000801007387 */ /* 0x0001e20000100800 */
[----:B--2---:R-:W-:-:S03]  /*225e0*/  LOP3.LUT R12, R27, 0xffff, RZ, 0xc0, !PT ;  /* 0x0000ffff1b0c7812 */ /* 0x004fc600078ec0ff */
[----:B------:R-:W-:Y:S04]  /*225f0*/  STL [R1+0x4], R11 ;  /* 0x0000040b01007387 */ /* 0x000fe80000100800 */
[----:B------:R1:W-:Y:S01]  /*22600*/  STL [R1+0x20], R10 ;  /* 0x0000200a01007387 */ /* 0x0003e20000100800 */
[----:B0-----:R-:W-:-:S05]  /*22610*/  PRMT R8, R9, 0x3340, R14 ;  /* 0x0000334009087816 */ /* 0x001fca000000000e */
[----:B------:R0:W-:Y:S01]  /*22620*/  STL [R1+0x24], R8 ;  /* 0x0000240801007387 */ /* 0x0001e20000100800 */
[----:B-1----:R-:W-:Y:S02]  /*22630*/  LOP3.LUT R10, R22, 0xffff, RZ, 0xc0, !PT ;  /* 0x0000ffff160a7812 */ /* 0x002fe400078ec0ff */
[----:B---3--:R-:W-:-:S04]  /*22640*/  LOP3.LUT R15, R2, 0xffff, RZ, 0xc0, !PT ;  /* 0x0000ffff020f7812 */ /* 0x008fc800078ec0ff */
[--C-:B------:R-:W-:Y:S02]  /*22650*/  PRMT R2, R12, 0x3340, R15.reuse ;  /* 0x000033400c027816 */ /* 0x100fe4000000000f */
[----:B------:R-:W-:Y:S02]  /*22660*/  LOP3.LUT R13, R16, 0xffff, RZ, 0xc0, !PT ;  /* 0x0000ffff100d7812 */ /* 0x000fe400078ec0ff */
[----:B0-----:R-:W-:Y:S01]  /*22670*/  LOP3.LUT R8, R21, 0xffff, RZ, 0xc0, !PT ;  /* 0x0000ffff15087812 */ /* 0x001fe200078ec0ff */
[----:B------:R0:W-:Y:S01]  /*22680*/  STL [R1+0x3c], R2 ;  /* 0x00003c0201007387 */ /* 0x0001e20000100800 */
[----:B------:R-:W-:Y:S02]  /*22690*/  LOP3.LUT R11, R17, 0xffff, RZ, 0xc0, !PT ;  /* 0x0000ffff110b7812 */ /* 0x000fe400078ec0ff */
[----:B------:R-:W-:Y:S02]  /*226a0*/  SHF.R.U32.HI R14, RZ, 0x8, R12 ;  /* 0x00000008ff0e7819 */ /* 0x000fe4000001160c */
[----:B------:R-:W-:-:S02]  /*226b0*/  SHF.R.U32.HI R15, RZ, 0x8, R15 ;  /* 0x00000008ff0f7819 */ /* 0x000fc4000001160f */
[----:B0-----:R-:W-:Y:S02]  /*226c0*/  PRMT R2, R10, 0x3340, R13 ;  /* 0x000033400a027816 */ /* 0x001fe4000000000d */
[----:B------:R-:W-:-:S03]  /*226d0*/  LOP3.LUT R9, R23, 0xffff, RZ, 0xc0, !PT ;  /* 0x0000ffff17097812 */ /* 0x000fc600078ec0ff */
[----:B------:R0:W-:Y:S01]  /*226e0*/  STL [R1+0x48], R2 ;  /* 0x0000480201007387 */ /* 0x0001e20000100800 */
[----:B------:R-:W-:Y:S02]  /*226f0*/  SHF.R.U32.HI R12, RZ, 0x8, R10 ;  /* 0x00000008ff0c7819 */ /* 0x000fe4000001160a */
[----:B------:R-:W-:Y:S02]  /*22700*/  LOP3.LUT R14, R14, 0xffff, RZ, 0xc0, !PT ;  /* 0x0000ffff0e0e7812 */ /* 0x000fe400078ec0ff */
[----:B------:R-:W-:Y:S01]  /*22710*/  LOP3.LUT R15, R15, 0xffff, RZ, 0xc0, !PT ;  /* 0x0000ffff0f0f7812 */ /* 0x000fe200078ec0ff */
[----:B0-----:R-:W2:Y:S01]  /*22720*/  LDL.LU R2, [R1+0xbc] ;  /* 0x0000bc0001027983 */ /* 0x001ea20000300800 */
[----:B------:R-:W-:-:S03]  /*22730*/  SHF.R.U32.HI R10, RZ, 0x8, R8 ;  /* 0x00000008ff0a7819 */ /* 0x000fc60000011608 */
[----:B------:R-:W3:Y:S01]  /*22740*/  LDL.LU R16, [R1+0xa8] ;  /* 0x0000a80001107983 */ /* 0x000ee20000300800 */
[----:B------:R-:W-:Y:S02]  /*22750*/  SHF.R.U32.HI R13, RZ, 0x8, R13 ;  /* 0x00000008ff0d7819 */ /* 0x000fe4000001160d */
[----:B------:R-:W-:Y:S02]  /*22760*/  LOP3.LUT R12, R12, 0xffff, RZ, 0xc0, !PT ;  /* 0x0000ffff0c0c7812 */ /* 0x000fe400078ec0ff */
[----:B------:R-:W-:Y:S02]  /*22770*/  LOP3.LUT R13, R13, 0xffff, RZ, 0xc0, !PT ;  /* 0x0000ffff0d0d7812 */ /* 0x000fe400078ec0ff */
[----:B----4-:R-:W-:Y:S02]  /*22780*/  LOP3.LUT R18, R3, 0xffff, RZ, 0xc0, !PT ;  /* 0x0000ffff03127812 */ /* 0x010fe400078ec0ff */
[----:B------:R-:W-:Y:S02]  /*22790*/  PRMT R3, R8, 0x3340, R11 ;  /* 0x0000334008037816 */ /* 0x000fe4000000000b */
[----:B------:R-:W-:-:S03]  /*227a0*/  PRMT R19, R9, 0x3340, R18 ;  /* 0x0000334009137816 */ /* 0x000fc60000000012 */
[----:B------:R0:W-:Y:S01]  /*227b0*/  STL [R1+0x44], R3 ;  /* 0x0000440301007387 */ /* 0x0001e20000100800 */
[----:B------:R-:W-:-:S03]  /*227c0*/  SHF.R.U32.HI R8, RZ, 0x8, R9 ;  /* 0x00000008ff087819 */ /* 0x000fc60000011609 */
[----:B------:R-:W4:Y:S01]  /*227d0*/  LDL.LU R17, [R1+0xa4] ;  /* 0x0000a40001117983 */ /* 0x000f220000300800 */
[----:B------:R-:W-:Y:S02]  /*227e0*/  SHF.R.U32.HI R9, RZ, 0x8, R18 ;  /* 0x00000008ff097819 */ /* 0x000fe40000011612 */
[----:B------:R-:W-:Y:S01]  /*227f0*/  PRMT R18, R14, 0x3340, R15 ;  /* 0x000033400e127816 */ /* 0x000fe2000000000f */
[----:B0-----:R-:W2:Y:S04]  /*22800*/  LDL.LU R3, [R1+0xa0] ;  /* 0x0000a00001037983 */ /* 0x001ea80000300800 */
[----:B------:R-:W3:Y:S04]  /*22810*/  LDL.LU R20, [R1+0x14] ;  /* 0x0000140001147983 */ /* 0x000ee80000300800 */
[----:B------:R-:W3:Y:S04]  /*22820*/  LDL.LU R22, [R1+0xc4] ;  /* 0x0000c40001167983 */ /* 0x000ee80000300800 */
[----:B------:R-:W3:Y:S04]  /*22830*/  LDL.LU R21, [R1+0x10] ;  /* 0x0000100001157983 */ /* 0x000ee80000300800 */
[----:B------:R-:W3:Y:S04]  /*22840*/  LDL.LU R23, [R1+0xc0] ;  /* 0x0000c00001177983 */ /* 0x000ee80000300800 */
[----:B------:R-:W-:Y:S04]  /*22850*/  STL [R1+0x40], R19 ;  /* 0x0000401301007387 */ /* 0x000fe80000100800 */
[----:B------:R-:W4:Y:S04]  /*22860*/  LDL.LU R14, [R1+0xe4] ;  /* 0x0000e400010e7983 */ /* 0x000f280000300800 */
[----:B------:R-:W2:Y:S04]  /*22870*/  LDL.LU R15, [R1+0xe0] ;  /* 0x0000e000010f7983 */ /* 0x000ea80000300800 */
[----:B------:R0:W-:Y:S02]  /*22880*/  STL [R1+0x8], R18 ;  /* 0x0000081201007387 */ /* 0x0001e40000100800 */
[----:B0-----:R-:W-:-:S02]  /*22890*/  PRMT R18, R12, 0x3340, R13 ;  /* 0x000033400c127816 */ /* 0x001fc4000000000d */
[----:B------:R-:W3:Y:S04]  /*228a0*/  LDL.LU R12, [R1+0xec] ;  /* 0x0000ec00010c7983 */ /* 0x000ee80000300800 */
[----:B------:R-:W3:Y:S01]  /*228b0*/  LDL.LU R13, [R1+0xe8] ;  /* 0x0000e800010d7983 */ /* 0x000ee20000300800 */
[----:B------:R-:W-:Y:S02]  /*228c0*/  SHF.R.U32.HI R11, RZ, 0x8, R11 ;  /* 0x00000008ff0b7819 */ /* 0x000fe4000001160b */
[----:B------:R-:W-:Y:S02]  /*228d0*/  LOP3.LUT R10, R10, 0xffff, RZ, 0xc0, !PT ;  /* 0x0000ffff0a0a7812 */ /* 0x000fe400078ec0ff */
[----:B------:R-:W-:Y:S01]  /*228e0*/  LOP3.LUT R11, R11, 0xffff, RZ, 0xc0, !PT ;  /* 0x0000ffff0b0b7812 */ /* 0x000fe200078ec0ff */
[----:B------:R0:W-:Y:S01]  /*228f0*/  STL [R1+0xc], R18 ;  /* 0x00000c1201007387 */ /* 0x0001e20000100800 */
[----:B------:R-:W-:-:S02]  /*22900*/  LOP3.LUT R8, R8, 0xffff, RZ, 0xc0, !PT ;  /* 0x0000ffff08087812 */ /* 0x000fc400078ec0ff */
[----:B------:R-:W-:Y:S02]  /*22910*/  LOP3.LUT R9, R9, 0xffff, RZ, 0xc0, !PT ;  /* 0x0000ffff09097812 */ /* 0x000fe400078ec0ff */
[----:B0-----:R-:W-:Y:S02]  /*22920*/  PRMT R18, R10, 0x3340, R11 ;  /* 0x000033400a127816 */ /* 0x001fe4000000000b */
[----:B------:R-:W3:Y:S04]  /*22930*/  LDL.LU R11, [R1+0x84] ;  /* 0x00008400010b7983 */ /* 0x000ee80000300800 */
[----:B------:R-:W3:Y:S04]  /*22940*/  LDL.LU R10, [R1+0xc8] ;  /* 0x0000c800010a7983 */ /* 0x000ee80000300800 */
[----:B------:R0:W-:Y:S01]  /*22950*/  STL [R1+0x28], R18 ;  /* 0x0000281201007387 */ /* 0x0001e20000100800 */
[----:B------:R-:W-:-:S03]  /*22960*/  PRMT R9, R8, 0x3340, R9 ;  /* 0x0000334008097816 */ /* 0x000fc60000000009 */
[----:B0-----:R-:W3:Y:S04]  /*22970*/  LDL.LU R18, [R1+0xb0] ;  /* 0x0000b00001127983 */ /* 0x001ee80000300800 */
[----:B------:R-:W3:Y:S04]  /*22980*/  LDL.LU R19, [R1+0xac] ;  /* 0x0000ac0001137983 */ /* 0x000ee80000300800 */
[----:B------:R-:W3:Y:S04]  /*22990*/  LDL.LU R24, [R1+0x8c] ;  /* 0x00008c0001187983 */ /* 0x000ee80000300800 */
[----:B------:R-:W3:Y:S04]  /*229a0*/  LDL.LU R25, [R1+0x88] ;  /* 0x0000880001197983 */ /* 0x000ee80000300800 */
[----:B------:R-:W3:Y:S04]  /*229b0*/  LDL.LU R26, [R1+0x1c] ;  /* 0x00001c00011a7983 */ /* 0x000ee80000300800 */
[----:B------:R-:W3:Y:S04]  /*229c0*/  LDL.LU R27, [R1+0x18] ;  /* 0x00001800011b7983 */ /* 0x000ee80000300800 */
[----:B------:R-:W3:Y:S04]  /*229d0*/  LDL.LU R8, [R1+0xcc] ;  /* 0x0000cc0001087983 */ /* 0x000ee80000300800 */
[----:B------:R0:W-:Y:S04]  /*229e0*/  STL [R1+0x34], R9 ;  /* 0x0000340901007387 */ /* 0x0001e80000100800 */
[----:B0-----:R-:W3:Y:S01]  /*229f0*/  LDL.LU R9, [R1+0x80] ;  /* 0x0000800001097983 */ /* 0x001ee20000300800 */
[----:B----4-:R-:W-:-:S02]  /*22a00*/  PRMT R14, R14, 0x5410, R17 ;  /* 0x000054100e0e7816 */ /* 0x010fc40000000011 */
[----:B--2---:R-:W-:Y:S02]  /*22a10*/  PRMT R15, R15, 0x5410, R3 ;  /* 0x000054100f0f7816 */ /* 0x004fe40000000003 */
[----:B---3--:R-:W-:Y:S02]  /*22a20*/  PRMT R12, R12, 0x5410, R2 ;  /* 0x000054100c0c7816 */ /* 0x008fe40000000002 */
[----:B------:R-:W2:Y:S01]  /*22a30*/  LDL.LU R2, [R1+0xbc4] ;  /* 0x000bc40001027983 */ /* 0x000ea20000300800 */
[----:B------:R-:W-:-:S03]  /*22a40*/  PRMT R13, R13, 0x5410, R16 ;  /* 0x000054100d0d7816 */ /* 0x000fc60000000010 */
[----:B------:R-:W3:Y:S04]  /*22a50*/  LDL.LU R16, [R1+0xbc0] ;  /* 0x000bc00001107983 */ /* 0x000ee80000300800 */
[----:B------:R-:W4:Y:S04]  /*22a60*/  LDL.LU R17, [R1+0xbbc] ;  /* 0x000bbc0001117983 */ /* 0x000f280000300800 */
[----:B------:R-:W2:Y:S01]  /*22a70*/  LDL.LU R3, [R1+0xbb8] ;  /* 0x000bb80001037983 */ /* 0x000ea20000300800 */
[----:B------:R-:W-:Y:S02]  /*22a80*/  PRMT R8, R8, 0x5410, R11 ;  /* 0x0000541008087816 */ /* 0x000fe4000000000b */
[----:B------:R-:W0:Y:S01]  /*22a90*/  S2R R11, SR_TID.X ;  /* 0x00000000000b7919 */ /* 0x000e220000002100 */
[----:B------:R-:W-:-:S02]  /*22aa0*/  PRMT R9, R10, 0x5410, R9 ;  /* 0x000054100a097816 */ /* 0x000fc40000000009 */
[----:B------:R-:W-:Y:S02]  /*22ab0*/  PRMT R10, R22, 0x5410, R20 ;  /* 0x00005410160a7816 */ /* 0x000fe40000000014 */
[----:B0-----:R-:W-:-:S04]  /*22ac0*/  LOP3.LUT R11, R11, 0x3f, RZ, 0xc0, !PT ;  /* 0x0000003f0b0b7812 */ /* 0x001fc800078ec0ff */
[----:B------:R-:W-:Y:S01]  /*22ad0*/  LEA R20, R11, UR4, 0x4 ;  /* 0x000000040b147c11 */ /* 0x000fe2000f8e20ff */
[----:B------:R-:W-:Y:S01]  /*22ae0*/  ULDC.64 UR4, c[0x0][0x220] ;  /* 0x0000880000047ab9 */ /* 0x000fe20000000a00 */
[----:B------:R-:W-:-:S03]  /*22af0*/  PRMT R11, R23, 0x5410, R21 ;  /* 0x00005410170b7816 */ /* 0x000fc60000000015 */
[----:B------:R-:W-:Y:S04]  /*22b00*/  STL [R1+0x30], R20 ;  /* 0x0000301401007387 */ /* 0x000fe80000100800 */
[----:B--2---:R0:W-:Y:S01]  /*22b10*/  STSM.16.M88.4 [R3], R12 ;  /* 0x0000000c03007844 */ /* 0x0041e20000000200 */
[----:B------:R-:W-:Y:S06]  /*22b20*/  BAR.SYNC.DEFER_BLOCKING 0x0 ;  /* 0x0000000000007b1d */ /* 0x000fec0000010000 */
[----:B0-----:R-:W4:Y:S04]  /*22b30*/  LDL.LU R14, [R1+0xb8] ;  /* 0x0000b800010e7983 */ /* 0x001f280000300800 */
[----:B------:R-:W3:Y:S04]  /*22b40*/  LDL.LU R15, [R1+0xb4] ;  /* 0x0000b400010f7983 */ /* 0x000ee80000300800 */
[----:B------:R-:W2:Y:S04]  /*22b50*/  LDL.LU R12, [R1+0x7c] ;  /* 0x00007c00010c7983 */ /* 0x000ea80000300800 */
[----:B------:R-:W0:Y:S04]  /*22b60*/  LDS.128 R20, [R20] ;  /* 0x0000000014147984 */ /* 0x000e280000000c00 */
[----:B------:R-:W2:Y:S01]  /*22b70*/  LDL.LU R13, [R1+0x74] ;  /* 0x00007400010d7983 */ /* 0x000ea20000300800 */
[----:B------:R-:W-:Y:S06]  /*22b80*/  BAR.SYNC.DEFER_BLOCKING 0x0 ;  /* 0x0000000000007b1d */ /* 0x000fec0000010000 */
[----:B0-----:R0:W-:Y:S04]  /*22b90*/  STL.64 [R1+0xb90], R22 ;  /* 0x000b901601007387 */ /* 0x0011e80000100a00 */
[----:B0-----:R-:W2:Y:S04]  /*22ba0*/  LDL R23, [R1+0x30] ;  /* 0x0000300001177983 */ /* 0x001ea80000100800 */
[----:B------:R0:W-:Y:S02]  /*22bb0*/  STSM.16.M88.4 [R3], R8 ;  /* 0x0000000803007844 */ /* 0x0001e40000000200 */
[----:B0-----:R-:W-:-:S02]  /*22bc0*/  PRMT R10, R18, 0x5410, R2 ;  /* 0x00005410120a7816 */ /* 0x001fc40000000002 */
[----:B------:R-:W-:Y:S02]  /*22bd0*/  PRMT R11, R19, 0x5410, R0 ;  /* 0x00005410130b7816 */ /* 0x000fe40000000000 */
[----:B------:R-:W-:Y:S02]  /*22be0*/  PRMT R4, R24, 0x5410, R4 ;  /* 0x0000541018047816 */ /* 0x000fe40000000004 */
[----:B------:R-:W-:Y:S02]  /*22bf0*/  PRMT R5, R25, 0x5410, R5 ;  /* 0x0000541019057816 */ /* 0x000fe40000000005 */
[----:B------:R-:W-:Y:S02]  /*22c00*/  PRMT R6, R26, 0x5410, R6 ;  /* 0x000054101a067816 */ /* 0x000fe40000000006 */
[----:B------:R-:W-:Y:S01]  /*22c10*/  PRMT R7, R27, 0x5410, R7 ;  /* 0x000054101b077816 */ /* 0x000fe20000000007 */
[----:B------:R-:W-:Y:S01]  /*22c20*/  BAR.SYNC.DEFER_BLOCKING 0x0 ;  /* 0x0000000000007b1d */ /* 0x000fe20000010000 */
[----:B----4-:R-:W-:-:S05]  /*22c30*/  PRMT R8, R14, 0x5410, R17 ;  /* 0x000054100e087816 */ /* 0x010fca0000000011 */
[----:B------:R-:W4:Y:S01]  /*22c40*/  LDL.LU R14, [R1+0x70] ;  /* 0x00007000010e7983 */ /* 0x000f220000300800 */
[----:B---3--:R-:W-:-:S03]  /*22c50*/  PRMT R9, R15, 0x5410, R16 ;  /* 0x000054100f097816 */ /* 0x008fc60000000010 */
[----:B------:R-:W3:Y:S04]  /*22c60*/  LDL.LU R15, [R1+0x6c] ;  /* 0x00006c00010f7983 */ /* 0x000ee80000300800 */
[----:B------:R-:W3:Y:S04]  /*22c70*/  LDL.LU R22, [R1+0x4c] ;  /* 0x00004c0001167983 */ /* 0x000ee80000300800 */
[----:B--2---:R-:W0:Y:S01]  /*22c80*/  LDS.128 R16, [R23] ;  /* 0x0000000017107984 */ /* 0x004e220000000c00 */
[----:B------:R-:W-:Y:S06]  /*22c90*/  BAR.SYNC.DEFER_BLOCKING 0x0 ;  /* 0x0000000000007b1d */ /* 0x000fec0000010000 */
[----:B------:R-:W-:Y:S02]  /*22ca0*/  STSM.16.M88.4 [R3], R8 ;  /* 0x0000000803007844 */ /* 0x000fe40000000200 */
[----:B------:R-:W-:Y:S06]  /*22cb0*/  BAR.SYNC.DEFER_BLOCKING 0x0 ;  /* 0x0000000000007b1d */ /* 0x000fec0000010000 */
[----:B------:R-:W1:Y:S04]  /*22cc0*/  LDS.128 R24, [R23] ;  /* 0x0000000017187984 */ /* 0x000e680000000c00 */
[----:B0-----:R0:W-:Y:S01]  /*22cd0*/  STL.64 [R1+0xb88], R16 ;  /* 0x000b881001007387 */ /* 0x0011e20000100a00 */
[----:B------:R-:W-:Y:S06]  /*22ce0*/  BAR.SYNC.DEFER_BLOCKING 0x0 ;  /* 0x0000000000007b1d */ /* 0x000fec0000010000 */
[----:B0-----:R-:W2:Y:S04]  /*22cf0*/  LDL.LU R16, [R1+0x50] ;  /* 0x0000500001107983 */ /* 0x001ea80000300800 */
[----:B------:R-:W2:Y:S04]  /*22d00*/  LDL.LU R17, [R1+0x24] ;  /* 0x0000240001117983 */ /* 0x000ea80000300800 */
[----:B------:R0:W-:Y:S04]  /*22d10*/  STL [R1+0xb80], R19 ;  /* 0x000b801301007387 */ /* 0x0001e80000100800 */
[----:B0-----:R-:W2:Y:S04]  /*22d20*/  LDL.LU R19, [R1+0x20] ;  /* 0x0000200001137983 */ /* 0x001ea80000300800 */
[----:B------:R-:W2:Y:S04]  /*22d30*/  LDL.LU R8, [R1] ;  /* 0x0000000001087983 */ /* 0x000ea80000300800 */
[----:B------:R-:W2:Y:S04]  /*22d40*/  LDL.LU R9, [R1+0x58] ;  /* 0x0000580001097983 */ /* 0x000ea80000300800 */
[----:B------:R-:W2:Y:S04]  /*22d50*/  LDL.LU R10, [R1+0x4] ;  /* 0x00000400010a7983 */ /* 0x000ea80000300800 */
[----:B------:R-:W2:Y:S04]  /*22d60*/  LDL.LU R11, [R1+0x54] ;  /* 0x00005400010b7983 */ /* 0x000ea80000300800 */
[----:B-1----:R-:W-:Y:S04]  /*22d70*/  STL.64 [R1+0x10], R24 ;  /* 0x0000101801007387 */ /* 0x002fe80000100a00 */
[----:B------:R0:W-:Y:S04]  /*22d80*/  STL.64 [R1+0x18], R26 ;  /* 0x0000181a01007387 */ /* 0x0001e80000100a00 */
[----:B0-----:R-:W4:Y:S04]  /*22d90*/  LDL.LU.64 R26, [R1+0xbb0] ;  /* 0x000bb000011a7983 */ /* 0x001f280000300a00 */
[----:B------:R-:W2:Y:S04]  /*22da0*/  LDL.LU.64 R24, [R1+0xba8] ;  /* 0x000ba80001187983 */ /* 0x000ea80000300a00 */
[----:B------:R4:W-:Y:S01]  /*22db0*/  STSM.16.M88.4 [R3], R4 ;  /* 0x0000000403007844 */ /* 0x0009e20000000200 */
[----:B------:R-:W-:Y:S01]  /*22dc0*/  BAR.SYNC.DEFER_BLOCKING 0x0 ;  /* 0x0000000000007b1d */ /* 0x000fe20000010000 */
[----:B----4-:R-:W-:-:S02]  /*22dd0*/  PRMT R6, R14, 0x5410, R26 ;  /* 0x000054100e067816 */ /* 0x010fc4000000001a */
[----:B---3--:R-:W-:Y:S02]  /*22de0*/  PRMT R7, R15, 0x5410, R27 ;  /* 0x000054100f077816 */ /* 0x008fe4000000001b */
[----:B--2---:R-:W-:Y:S02]  /*22df0*/  PRMT R4, R12, 0x5410, R24 ;  /* 0x000054100c047816 */ /* 0x004fe40000000018 */
[----:B------:R-:W-:Y:S01]  /*22e00*/  PRMT R5, R13, 0x5410, R25 ;  /* 0x000054100d057816 */ /* 0x000fe20000000019 */
[----:B------:R-:W2:Y:S04]  /*22e10*/  LDL.LU R24, [R1+0x5c] ;  /* 0x00005c0001187983 */ /* 0x000ea80000300800 */
[----:B------:R-:W0:Y:S04]  /*22e20*/  LDS.128 R12, [R23] ;  /* 0x00000000170c7984 */ /* 0x000e280000000c00 */
[----:B------:R-:W2:Y:S04]  /*22e30*/  LDL.LU R25, [R1+0x38] ;  /* 0x0000380001197983 */ /* 0x000ea80000300800 */
[----:B------:R-:W3:Y:S04]  /*22e40*/  LDL.LU R26, [R1+0x60] ;  /* 0x00006000011a7983 */ /* 0x000ee80000300800 */
[----:B------:R-:W3:Y:S04]  /*22e50*/  LDL.LU R27, [R1+0x2c] ;  /* 0x00002c00011b7983 */ /* 0x000ee80000300800 */
[----:B------:R-:W4:Y:S04]  /*22e60*/  LDL.LU R0, [R1+0x8] ;  /* 0x0000080001007983 */ /* 0x000f280000300800 */
[----:B------:R-:W4:Y:S01]  /*22e70*/  LDL.LU R2, [R1+0x3c] ;  /* 0x00003c0001027983 */ /* 0x000f220000300800 */
[----:B------:R-:W-:Y:S06]  /*22e80*/  BAR.SYNC.DEFER_BLOCKING 0x0 ;  /* 0x0000000000007b1d */ /* 0x000fec0000010000 */
[----:B0-----:R0:W-:Y:S04]  /*22e90*/  STL [R1+0xb7c], R12 ;  /* 0x000b7c0c01007387 */ /* 0x0011e80000100800 */
[----:B0-----:R-:W4:Y:S04]  /*22ea0*/  LDL.LU R12, [R1+0x64] ;  /* 0x00006400010c7983 */ /* 0x001f280000300800 */
[----:B------:R0:W-:Y:S04]  /*22eb0*/  STL [R1+0xb78], R13 ;  /* 0x000b780d01007387 */ /* 0x0001e80000100800 */
[----:B0-----:R-:W4:Y:S04]  /*22ec0*/  LDL.LU R13, [R1+0x68] ;  /* 0x00006800010d7983 */ /* 0x001f280000300800 */
[----:B------:R-:W-:Y:S04]  /*22ed0*/  STSM.16.M88.4 [R3], R4 ;  /* 0x0000000403007844 */ /* 0x000fe80000000200 */
[----:B------:R-:W-:Y:S04]  /*22ee0*/  STL [R1+0xb74], R14 ;  /* 0x000b740e01007387 */ /* 0x000fe80000100800 */
[----:B------:R0:W-:Y:S04]  /*22ef0*/  STL [R1+0xb70], R15 ;  /* 0x000b700f01007387 */ /* 0x0001e80000100800 */
[----:B0-----:R-:W4:Y:S01]  /*22f00*/  LDL.LU R15, [R1+0x48] ;  /* 0x00004800010f7983 */ /* 0x001f220000300800 */
[----:B------:R-:W-:Y:S01]  /*22f10*/  BAR.SYNC.DEFER_BLOCKING 0x0 ;  /* 0x0000000000007b1d */ /* 0x000fe20000010000 */
[----:B--2---:R-:W-:-:S02]  /*22f20*/  PRMT R7, R24, 0x5410, R25 ;  /* 0x0000541018077816 */ /* 0x004fc40000000019 */
[----:B------:R-:W-:Y:S02]  /*22f30*/  PRMT R24, R9, 0x5410, R8 ;  /* 0x0000541009187816 */ /* 0x000fe40000000008 */
[----:B------:R-:W-:Y:S02]  /*22f40*/  PRMT R25, R11, 0x5410, R10 ;  /* 0x000054100b197816 */ /* 0x000fe4000000000a */
[----:B------:R-:W0:Y:S01]  /*22f50*/  LDS.128 R8, [R23] ;  /* 0x0000000017087984 */ /* 0x000e220000000c00 */
[----:B---3--:R-:W-:Y:S02]  /*22f60*/  PRMT R6, R26, 0x5410, R27 ;  /* 0x000054101a067816 */ /* 0x008fe4000000001b */
[----:B----4-:R-:W-:Y:S02]  /*22f70*/  PRMT R5, R12, 0x5410, R29 ;  /* 0x000054100c057816 */ /* 0x010fe4000000001d */
[----:B------:R-:W-:Y:S01]  /*22f80*/  PRMT R4, R13, 0x5410, R28 ;  /* 0x000054100d047816 */ /* 0x000fe2000000001c */
[----:B------:R-:W-:Y:S01]  /*22f90*/  BAR.SYNC.DEFER_BLOCKING 0x0 ;  /* 0x0000000000007b1d */ /* 0x000fe20000010000 */
[----:B------:R-:W-:-:S02]  /*22fa0*/  PRMT R26, R16, 0x5410, R19 ;  /* 0x00005410101a7816 */ /* 0x000fc40000000013 */
[----:B------:R-:W-:-:S05]  /*22fb0*/  PRMT R27, R22, 0x5410, R17 ;  /* 0x00005410161b7816 */ /* 0x000fca0000000011 */
[----:B------:R-:W1:Y:S01]  /*22fc0*/  LDC R12, c[0x0][0x244] ;  /* 0x00009100ff0c7b82 */ /* 0x000e620000000800 */
[----:B------:R-:W2:Y:S04]  /*22fd0*/  LDL.LU R19, [R1+0x28] ;  /* 0x0000280001137983 */ /* 0x000ea80000300800 */
[----:B------:R-:W2:Y:S04]  /*22fe0*/  LDL.LU R16, [R1+0x44] ;  /* 0x0000440001107983 */ /* 0x000ea80000300800 */
[----:B------:R-:W3:Y:S04]  /*22ff0*/  LDL.LU R17, [R1+0x34] ;  /* 0x0000340001117983 */ /* 0x000ee80000300800 */
[----:B------:R-:W3:Y:S04]  /*23000*/  LDL.LU R22, [R1+0x40] ;  /* 0x0000400001167983 */ /* 0x000ee80000300800 */
[----:B------:R-:W-:Y:S01]  /*23010*/  STSM.16.M88.4 [R3], R4 ;  /* 0x0000000403007844 */ /* 0x000fe20000000200 */
[----:B------:R-:W-:Y:S06]  /*23020*/  BAR.SYNC.DEFER_BLOCKING 0x0 ;  /* 0x0000000000007b1d */ /* 0x000fec0000010000 */
[----:B------:R-:W4:Y:S02]  /*23030*/  LDS.128 R4, [R23] ;  /* 0x0000000017047984 */ /* 0x000f240000000c00 */
[----:B------:R-:W-:Y:S06]  /*23040*/  BAR.SYNC.DEFER_BLOCKING 0x0 ;  /* 0x0000000000007b1d */ /* 0x000fec0000010000 */
[----:B0-----:R0:W-:Y:S04]  /*23050*/  STL [R1+0xb6c], R11 ;  /* 0x000b6c0b01007387 */ /* 0x0011e80000100800 */
[----:B0-----:R-:W2:Y:S04]  /*23060*/  LDL R11, [R1+0x4a8] ;  /* 0x0004a800010b7983 */ /* 0x001ea80000100800 */
[----:B------:R-:W-:Y:S04]  /*23070*/  STSM.16.M88.4 [R3], R24 ;  /* 0x0000001803007844 */ /* 0x000fe80000000200 */
[----:B----4-:R0:W-:Y:S04]  /*23080*/  STL [R1+0xb68], R7 ;  /* 0x000b680701007387 */ /* 0x0101e80000100800 */
[----:B0-----:R-:W4:Y:S04]  /*23090*/  LDL R7, [R1+0x3c4] ;  /* 0x0003c40001077983 */ /* 0x001f280000100800 */
[----:B------:R-:W3:Y:S01]  /*230a0*/  LDL.LU R27, [R1+0xc] ;  /* 0x00000c00011b7983 */ /* 0x000ee20000300800 */
[----:B------:R-:W-:Y:S01]  /*230b0*/  PRMT R0, R2, 0x5410, R0 ;  /* 0x0000541002007816 */ /* 0x000fe20000000000 */
[----:B------:R-:W-:Y:S06]  /*230c0*/  BAR.SYNC.DEFER_BLOCKING 0x0 ;  /* 0x0000000000007b1d */ /* 0x000fec0000010000 */
[----:B--2---:R-:W-:Y:S04]  /*230d0*/  STL.64 [R1+0xba0], R10 ;  /* 0x000ba00a01007387 */ /* 0x004fe80000100a00 */
[----:B------:R3:W-:Y:S01]  /*230e0*/  STL.64 [R1+0xb98], R8 ;  /* 0x000b980801007387 */ /* 0x0007e20000100a00 */
[C---:B-1----:R-:W-:Y:S01]  /*230f0*/  IMAD R2, R11.reuse, R12, RZ ;  /* 0x0000000c0b027224 */ /* 0x042fe200078e02ff */
[----:B------:R-:W-:-:S02]  /*23100*/  ISETP.GE.AND P1, PT, R11, UR8, PT ;  /* 0x000000080b007c0c */ /* 0x000fc4000bf26270 */
[----:B---3--:R-:W-:Y:S02]  /*23110*/  PRMT R9, R15, 0x5410, R27 ;  /* 0x000054100f097816 */ /* 0x008fe4000000001b */
[----:B------:R-:W0:Y:S04]  /*23120*/  LDS.128 R24, [R23] ;  /* 0x0000000017187984 */ /* 0x000e280000000c00 */
[----:B------:R-:W2:Y:S01]  /*23130*/  LDL R15, [R1+0xa78] ;  /* 0x000a7800010f7983 */ /* 0x000ea20000100800 */
[----:B------:R-:W-:Y:S01]  /*23140*/  IMAD.MOV.U32 R8, RZ, RZ, R0 ;  /* 0x000000ffff087224 */ /* 0x000fe200078e0000 */
[----:B------:R-:W-:Y:S02]  /*23150*/  PRMT R10, R16, 0x5410, R19 ;  /* 0x00005410100a7816 */ /* 0x000fe40000000013 */
[----:B------:R-:W-:Y:S01]  /*23160*/  PRMT R11, R22, 0x5410, R17 ;  /* 0x00005410160b7816 */ /* 0x000fe20000000011 */
[----:B------:R-:W-:Y:S06]  /*23170*/  BAR.SYNC.DEFER_BLOCKING 0x0 ;  /* 0x0000000000007b1d */ /* 0x000fec0000010000 */
[----:B------:R1:W-:Y:S04]  /*23180*/  STSM.16.M88.4 [R3], R8 ;  /* 0x0000000803007844 */ /* 0x0003e80000000200 */
[----:B-1----:R-:W3:Y:S01]  /*23190*/  LDL.LU.64 R10, [R1+0xba0] ;  /* 0x000ba000010a7983 */ /* 0x002ee20000300a00 */
[C---:B----4-:R-:W-:Y:S01]  /*231a0*/  IMAD R13, R7.reuse, UR26, RZ ;  /* 0x0000001a070d7c24 */ /* 0x050fe2000f8e02ff */
[----:B------:R-:W-:Y:S01]  /*231b0*/  BAR.SYNC.DEFER_BLOCKING 0x0 ;  /* 0x0000000000007b1d */ /* 0x000fe20000010000 */
[----:B------:R-:W-:Y:S01]  /*231c0*/  IADD3 R0, P4, R2, UR4, RZ ;  /* 0x0000000402007c10 */ /* 0x000fe2000ff9e0ff */
[----:B------:R-:W-:Y:S01]  /*231d0*/  IMAD R12, R12, 0x40, R2 ;  /* 0x000000400c0c7824 */ /* 0x000fe200078e0202 */
[----:B------:R-:W-:-:S02]  /*231e0*/  ISETP.LT.AND P1, PT, R7, UR31, !P1 ;  /* 0x0000001f07007c0c */ /* 0x000fc4000cf21270 */
[----:B------:R-:W-:Y:S02]  /*231f0*/  LEA.HI.X.SX32 R2, R2, UR5, 0x1, P4 ;  /* 0x0000000502027c11 */ /* 0x000fe4000a0f0eff */
[----:B------:R-:W-:Y:S01]  /*23200*/  SHF.R.S32.HI R14, RZ, 0x1f, R13 ;  /* 0x0000001fff0e7819 */ /* 0x000fe2000001140d */
[----:B------:R-:W4:Y:S01]  /*23210*/  LDL.LU.64 R8, [R1+0xb98] ;  /* 0x000b980001087983 */ /* 0x000f220000300a00 */
[----:B------:R-:W-:Y:S02]  /*23220*/  IADD3 R28, P4, R13, R0, RZ ;  /* 0x000000000d1c7210 */ /* 0x000fe40007f9e0ff */
[----:B------:R-:W-:-:S03]  /*23230*/  PRMT R16, R20, 0x7770, RZ ;  /* 0x0000777014107816 */ /* 0x000fc600000000ff */
[----:B------:R-:W-:Y:S01]  /*23240*/  IMAD.X R29, R14, 0x1, R2, P4 ;  /* 0x000000010e1d7824 */ /* 0x000fe200020e0602 */
[----:B------:R-:W-:Y:S01]  /*23250*/  ISETP.GE.AND P4, PT, R7, UR9, PT ;  /* 0x0000000907007c0c */ /* 0x000fe2000bf86270 */
[----:B------:R-:W-:Y:S01]  /*23260*/  ULDC.64 UR8, c[0x0][0x228] ;  /* 0x00008a0000087ab9 */ /* 0x000fe20000000a00 */
[----:B------:R-:W-:Y:S02]  /*23270*/  IADD3 R3, P5, R12, UR4, RZ ;  /* 0x000000040c037c10 */ /* 0x000fe4000ffbe0ff */
[----:B------:R1:W-:Y:S02]  /*23280*/  @P1 STG.E.U8 desc[UR6][R28.64], R16 ;  /* 0x000000101c001986 */ /* 0x0003e4000c101106 */
[C---:B------:R-:W-:Y:S02]  /*23290*/  IADD3 R22, P1, R13.reuse, R3, RZ ;  /* 0x000000030d167210 */ /* 0x040fe40007f3e0ff */
[----:B------:R-:W-:Y:S02]  /*232a0*/  PRMT R19, R20, 0x7771, RZ ;  /* 0x0000777114137816 */ /* 0x000fe400000000ff */
[----:B-1----:R-:W-:Y:S01]  /*232b0*/  LEA.HI.X.SX32 R28, R12, UR5, 0x1, P5 ;  /* 0x000000050c1c7c11 */ /* 0x002fe2000a8f0eff */
[----:B------:R-:W-:Y:S01]  /*232c0*/  ULDC.64 UR4, c[0x0][0x228] ;  /* 0x00008a0000047ab9 */ /* 0x000fe20000000a00 */
[----:B------:R-:W-:-:S03]  /*232d0*/  VIADD R12, R13, UR26 ;  /* 0x0000001a0d0c7c36 */ /* 0x000fc60008000000 */
[----:B------:R-:W-:Y:S02]  /*232e0*/  IMAD.X R23, R14, 0x1, R28, P1 ;  /* 0x000000010e177824 */ /* 0x000fe400008e061c */
[----:B------:R-:W-:Y:S02]  /*232f0*/  SHF.R.S32.HI R13, RZ, 0x1f, R12 ;  /* 0x0000001fff0d7819 */ /* 0x000fe4000001140c */
[----:B------:R-:W-:Y:S01]  /*23300*/  IADD3 R16, P6, R12, R0, RZ ;  /* 0x000000000c107210 */ /* 0x000fe20007fde0ff */
[----:B------:R-:W-:Y:S01]  /*23310*/  VIADD R29, R7, 0x3 ;  /* 0x00000003071d7836 */ /* 0x000fe20000000000 */
[C---:B------:R-:W-:Y:S02]  /*23320*/  PRMT R14, R20.reuse, 0x7772, RZ ;  /* 0x00007772140e7816 */ /* 0x040fe400000000ff */
[----:B------:R-:W-:Y:S01]  /*23330*/  PRMT R20, R20, 0x7773, RZ ;  /* 0x0000777314147816 */ /* 0x000fe200000000ff */
[----:B------:R-:W-:Y:S01]  /*23340*/  IMAD.X R17, R13, 0x1, R2, P6 ;  /* 0x000000010d117824 */ /* 0x000fe200030e0602 */
[----:B--2---:R-:W-:Y:S01]  /*23350*/  ISETP.LT.AND P4, PT, R15, UR8, !P4 ;  /* 0x000000080f007c0c */ /* 0x004fe2000e781270 */
[----:B------:R-:W-:-:S12]  /*23360*/  ULDC UR8, c[0x0][0x228] ;  /* 0x00008a0000087ab9 */ /* 0x000fd80000000800 */
[----:B------:R1:W-:Y:S01]  /*23370*/  @P4 STG.E.U8 desc[UR6][R22.64], R19 ;  /* 0x0000001316004986 */ /* 0x0003e2000c101106 */
[----:B------:R-:W-:Y:S02]  /*23380*/  ISETP.LT.AND P4, PT, R15, UR12, !P2 ;  /* 0x0000000c0f007c0c */ /* 0x000fe4000d781270 */
[----:B---3--:R-:W-:Y:S01]  /*23390*/  ISETP.LT.AND P5, PT, R11, UR4, !P2 ;  /* 0x000000040b007c0c */ /* 0x008fe2000d7a1270 */
[----:B------:R-:W-:Y:S01]  /*233a0*/  ULDC UR4, c[0x0][0x22c] ;  /* 0x00008b0000047ab9 */ /* 0x000fe20000000800 */
[----:B-1----:R-:W-:Y:S02]  /*233b0*/  IADD3 R22, P2, R12, R3, RZ ;  /* 0x000000030c167210 */ /* 0x002fe40007f5e0ff */
[----:B------:R-:W-:-:S03]  /*233c0*/  ISETP.GE.AND P1, PT, R29, UR4, PT ;  /* 0x000000041d007c0c */ /* 0x000fc6000bf26270 */
[----:B------:R-:W-:Y:S02]  /*233d0*/  IMAD.X R23, R13, 0x1, R28, P2 ;  /* 0x000000010d177824 */ /* 0x000fe400010e061c */
[----:B------:R-:W-:Y:S01]  /*233e0*/  VIADD R29, R12, UR26 ;  /* 0x0000001a0c1d7c36 */ /* 0x000fe20008000000 */
[----:B------:R-:W-:-:S03]  /*233f0*/  ULDC UR4, c[0x0][0x22c] ;  /* 0x00008b0000047ab9 */ /* 0x000fc60000000800 */
[----:B------:R1:W-:Y:S01]  /*23400*/  @P5 STG.E.U8 desc[UR6][R16.64], R14 ;  /* 0x0000000e10005986 */ /* 0x0003e2000c101106 */
[----:B------:R-:W-:Y:S01]  /*23410*/  ISETP.LT.AND P5, PT, R11, UR10, !P3 ;  /* 0x0000000a0b007c0c */ /* 0x000fe2000dfa1270 */
[----:B------:R-:W-:Y:S01]  /*23420*/  VIADD R19, R7, 0x6 ;  /* 0x0000000607137836 */ /* 0x000fe20000000000 */
[----:B------:R-:W-:Y:S01]  /*23430*/  SHF.R.S32.HI R12, RZ, 0x1f, R29 ;  /* 0x0000001fff0c7819 */ /* 0x000fe2000001141d */
[----:B------:R2:W-:Y:S01]  /*23440*/  @P4 STG.E.U8 desc[UR6][R22.64], R20 ;  /* 0x0000001416004986 */ /* 0x0005e2000c101106 */
[----:B------:R-:W-:Y:S01]  /*23450*/  ISETP.LT.AND P4, PT, R15, UR16, !P3 ;  /* 0x000000100f007c0c */ /* 0x000fe2000df81270 */
[----:B------:R-:W-:Y:S01]  /*23460*/  ULDC UR10, c[0x0][0x228] ;  /* 0x00008a00000a7ab9 */ /* 0x000fe20000000800 */
[----:B------:R-:W-:Y:S02]  /*23470*/  PRMT R13, R21, 0x7770, RZ ;  /* 0x00007770150d7816 */ /* 0x000fe400000000ff */
[C---:B-1----:R-:W-:Y:S02]  /*23480*/  IADD3 R16, P6, R29.reuse, R0, RZ ;  /* 0x000000001d107210 */ /* 0x042fe40007fde0ff */
[----:B--2---:R-:W-:-:S03]  /*23490*/  IADD3 R22, P3, R29, R3, RZ ;  /* 0x000000031d167210 */ /* 0x004fc60007f7e0ff */
[C---:B------:R-:W-:Y:S02]  /*234a0*/  IMAD.X R17, R12.reuse, 0x1, R2, P6 ;  /* 0x000000010c117824 */ /* 0x040fe400030e0602 */
[----:B------:R-:W-:Y:S01]  /*234b0*/  VIADD R20, R29, UR26 ;  /* 0x0000001a1d147c36 */ /* 0x000fe20008000000 */
[----:B------:R-:W-:Y:S01]  /*234c0*/  PRMT R29, R21, 0x7771, RZ ;  /* 0x00007771151d7816 */ /* 0x000fe200000000ff */
[----:B------:R-:W-:Y:S01]  /*234d0*/  IMAD.X R23, R12, 0x1, R28, P3 ;  /* 0x000000010c177824 */ /* 0x000fe200018e061c */
[----:B------:R-:W-:Y:S04]  /*234e0*/  @P5 STG.E.U8 desc[UR6][R16.64], R13 ;  /* 0x0000000d10005986 */ /* 0x000fe8000c101106 */
[----:B------:R1:W-:Y:S04]  /*234f0*/  @P4 STG.E.U8 desc[UR6][R22.64], R29 ;  /* 0x0000001d16004986 */ /* 0x0003e8000c101106 */
[----:B-1----:R-:W2:Y:S01]  /*23500*/  LDL.LU.64 R22, [R1+0xb90] ;  /* 0x000b900001167983 */ /* 0x002ea20000300a00 */
[----:B------:R-:W-:-:S02]  /*23510*/  ISETP.LT.AND P5, PT, R11, UR14, !P1 ;  /* 0x0000000e0b007c0c */ /* 0x000fc4000cfa1270 */
[----:B------:R-:W-:Y:S02]  /*23520*/  SHF.R.S32.HI R13, RZ, 0x1f, R20 ;  /* 0x0000001fff0d7819 */ /* 0x000fe40000011414 */
[----:B------:R-:W-:Y:S01]  /*23530*/  IADD3 R16, P6, R20, R0, RZ ;  /* 0x0000000014107210 */ /* 0x000fe20007fde0ff */
[----:B------:R-:W-:Y:S01]  /*23540*/  VIADD R14, R7, 0x4 ;  /* 0x00000004070e7836 */ /* 0x000fe20000000000 */
[----:B------:R-:W-:-:S03]  /*23550*/  PRMT R12, R21, 0x7772, RZ ;  /* 0x00007772150c7816 */ /* 0x000fc600000000ff */
[----:B------:R-:W-:Y:S01]  /*23560*/  IMAD.X R17, R13, 0x1, R2, P6 ;  /* 0x000000010d117824 */ /* 0x000fe200030e0602 */
[----:B------:R-:W-:Y:S02]  /*23570*/  ISETP.LT.AND P4, PT, R15, UR20, !P1 ;  /* 0x000000140f007c0c */ /* 0x000fe4000cf81270 */
[----:B------:R-:W-:Y:S01]  /*23580*/  ISETP.GE.AND P2, PT, R14, UR4, PT ;  /* 0x000000040e007c0c */ /* 0x000fe2000bf46270 */
[----:B------:R-:W-:Y:S01]  /*23590*/  VIADD R14, R7, 0x5 ;  /* 0x00000005070e7836 */ /* 0x000fe20000000000 */
[----:B------:R1:W-:Y:S01]  /*235a0*/  @P5 STG.E.U8 desc[UR6][R16.64], R12 ;  /* 0x0000000c10005986 */ /* 0x0003e2000c101106 */
[----:B------:R-:W-:-:S03]  /*235b0*/  ULDC UR4, c[0x0][0x22c] ;  /* 0x00008b0000047ab9 */ /* 0x000fc60000000800 */
[----:B------:R-:W-:Y:S01]  /*235c0*/  ISETP.GE.AND P3, PT, R14, UR4, PT ;  /* 0x000000040e007c0c */ /* 0x000fe2000bf66270 */
[C---:B------:R-:W-:Y:S01]  /*235d0*/  VIADD R29, R20.reuse, UR26 ;  /* 0x0000001a141d7c36 */ /* 0x040fe20008000000 */
[----:B------:R-:W-:Y:S01]  /*235e0*/  PRMT R14, R21, 0x7773, RZ ;  /* 0x00007773150e7816 */ /* 0x000fe200000000ff */
[----:B------:R-:W-:Y:S01]  /*235f0*/  ULDC UR4, c[0x0][0x22c] ;  /* 0x00008b0000047ab9 */ /* 0x000fe20000000800 */
[----:B-1----:R-:W-:-:S05]  /*23600*/  IADD3 R16, P1, R20, R3, RZ ;  /* 0x0000000314107210 */ /* 0x002fca0007f3e0ff */
[----:B------:R-:W-:Y:S01]  /*23610*/  IMAD.X R17, R13, 0x1, R28, P1 ;  /* 0x000000010d117824 */ /* 0x000fe200008e061c */
[----:B------:R-:W-:-:S04]  /*23620*/  ISETP.LT.AND P5, PT, R11, UR18, !P2 ;  /* 0x000000120b007c0c */ /* 0x000fc8000d7a1270 */
[----:B------:R1:W-:Y:S01]  /*23630*/  @P4 STG.E.U8 desc[UR6][R16.64], R14 ;  /* 0x0000000e10004986 */ /* 0x0003e2000c101106 */
[----:B------:R-:W-:Y:S02]  /*23640*/  ISETP.LT.AND P4, PT, R15, UR24, !P2 ;  /* 0x000000180f007c0c */ /* 0x000fe4000d781270 */
[----:B------:R-:W-:Y:S02]  /*23650*/  SHF.R.S32.HI R12, RZ, 0x1f, R29 ;  /* 0x0000001fff0c7819 */ /* 0x000fe4000001141d */
[C---:B------:R-:W-:Y:S02]  /*23660*/  IADD3 R20, P6, R29.reuse, R0, RZ ;  /* 0x000000001d147210 */ /* 0x040fe40007fde0ff */
[----:B-1----:R-:W-:-:S03]  /*23670*/  IADD3 R16, P2, R29, R3, RZ ;  /* 0x000000031d107210 */ /* 0x002fc60007f5e0ff */
[C---:B------:R-:W-:Y:S02]  /*23680*/  IMAD.X R21, R12.reuse, 0x1, R2, P6 ;  /* 0x000000010c157824 */ /* 0x040fe400030e0602 */
[----:B------:R-:W-:Y:S01]  /*23690*/  IMAD.X R17, R12, 0x1, R28, P2 ;  /* 0x000000010c117824 */ /* 0x000fe200010e061c */
[C---:B--2---:R-:W-:Y:S02]  /*236a0*/  PRMT R13, R22.reuse, 0x7770, RZ ;  /* 0x00007770160d7816 */ /* 0x044fe400000000ff */
[----:B------:R-:W-:-:S03]  /*236b0*/  PRMT R12, R22, 0x7771, RZ ;  /* 0x00007771160c7816 */ /* 0x000fc600000000ff */
[----:B------:R-:W-:Y:S04]  /*236c0*/  @P5 STG.E.U8 desc[UR6][R20.64], R13 ;  /* 0x0000000d14005986 */ /* 0x000fe8000c101106 */
[----:B------:R1:W-:Y:S04]  /*236d0*/  @P4 STG.E.U8 desc[UR6][R16.64], R12 ;  /* 0x0000000c10004986 */ /* 0x0003e8000c101106 */
[----:B-1----:R-:W2:Y:S01]  /*236e0*/  LDL.LU.64 R16, [R1+0xb88] ;  /* 0x000b880001107983 */ /* 0x002ea20000300a00 */
[----:B------:R-:W-:Y:S01]  /*236f0*/  ISETP.GE.AND P1, PT, R19, UR4, PT ;  /* 0x0000000413007c0c */ /* 0x000fe2000bf26270 */
[----:B------:R-:W-:Y:S01]  /*23700*/  VIADD R19, R29, UR26 ;  /* 0x0000001a1d137c36 */ /* 0x000fe20008000000 */
[----:B------:R-:W-:Y:S01]  /*23710*/  ISETP.LT.AND P5, PT, R11, UR22, !P3 ;  /* 0x000000160b007c0c */ /* 0x000fe2000dfa1270 */
[----:B------:R-:W-:Y:S01]  /*23720*/  VIADD R21, R7, 0x7 ;  /* 0x0000000707157836 */ /* 0x000fe20000000000 */
[----:B------:R-:W-:-:S02]  /*23730*/  ULDC UR4, c[0x0][0x22c] ;  /* 0x00008b0000047ab9 */ /* 0x000fc40000000800 */
[----:B------:R-:W-:Y:S02]  /*23740*/  SHF.R.S32.HI R14, RZ, 0x1f, R19 ;  /* 0x0000001fff0e7819 */ /* 0x000fe40000011413 */
[----:B------:R-:W-:Y:S02]  /*23750*/  IADD3 R20, P6, R19, R0, RZ ;  /* 0x0000000013147210 */ /* 0x000fe40007fde0ff */
[----:B------:R-:W-:Y:S01]  /*23760*/  ISETP.GE.AND P2, PT, R21, UR4, PT ;  /* 0x0000000415007c0c */ /* 0x000fe2000bf46270 */
[----:B------:R-:W-:Y:S01]  /*23770*/  ULDC UR4, c[0x0][0x22c] ;  /* 0x00008b0000047ab9 */ /* 0x000fe20000000800 */
[----:B------:R-:W-:Y:S01]  /*23780*/  PRMT R29, R22, 0x7772, RZ ;  /* 0x00007772161d7816 */ /* 0x000fe200000000ff */
[----:B------:R-:W-:Y:S01]  /*23790*/  IMAD.X R21, R14, 0x1, R2, P6 ;  /* 0x000000010e157824 */ /* 0x000fe200030e0602 */
[----:B------:R-:W-:Y:S02]  /*237a0*/  ISETP.LT.AND P4, PT, R15, UR28, !P3 ;  /* 0x0000001c0f007c0c */ /* 0x000fe4000df81270 */
[----:B------:R-:W-:-:S02]  /*237b0*/  IADD3 R12, P3, R19, R3, RZ ;  /* 0x00000003130c7210 */ /* 0x000fc40007f7e0ff */
[----:B------:R1:W-:Y:S01]  /*237c0*/  @P5 STG.E.U8 desc[UR6][R20.64], R29 ;  /* 0x0000001d14005986 */ /* 0x0003e2000c101106 */
[----:B------:R-:W-:Y:S02]  /*237d0*/  ISETP.LT.AND P5, PT, R11, UR30, !P1 ;  /* 0x0000001e0b007c0c */ /* 0x000fe4000cfa1270 */
[----:B------:R-:W-:Y:S01]  /*237e0*/  IMAD.X R13, R14, 0x1, R28, P3 ;  /* 0x000000010e0d7824 */ /* 0x000fe200018e061c */
[----:B------:R-:W-:Y:S01]  /*237f0*/  PRMT R22, R22, 0x7773, RZ ;  /* 0x0000777316167816 */ /* 0x000fe200000000ff */
[----:B-1----:R-:W-:Y:S02]  /*23800*/  VIADD R20, R7, 0x8 ;  /* 0x0000000807147836 */ /* 0x002fe40000000000 */
[----:B------:R-:W-:-:S03]  /*23810*/  VIADD R29, R19, UR26 ;  /* 0x0000001a131d7c36 */ /* 0x000fc60008000000 */
[----:B------:R-:W-:Y:S01]  /*23820*/  ISETP.GE.AND P3, PT, R20, UR4, PT ;  /* 0x0000000414007c0c */ /* 0x000fe2000bf66270 */
[----:B------:R1:W-:Y:S01]  /*23830*/  @P4 STG.E.U8 desc[UR6][R12.64], R22 ;  /* 0x000000160c004986 */ /* 0x0003e2000c101106 */
[----:B------:R-:W-:Y:S01]  /*23840*/  SHF.R.S32.HI R19, RZ, 0x1f, R29 ;  /* 0x0000001fff137819 */ /* 0x000fe2000001141d */
[----:B------:R-:W-:Y:S01]  /*23850*/  ULDC UR4, c[0x0][0x22c] ;  /* 0x00008b0000047ab9 */ /* 0x000fe20000000800 */
[----:B------:R-:W-:Y:S02]  /*23860*/  IADD3 R20, P6, R29, R0, RZ ;  /* 0x000000001d147210 */ /* 0x000fe40007fde0ff */
[----:B------:R-:W-:Y:S01]  /*23870*/  ISETP.LT.AND P1, PT, R15, UR8, !P1 ;  /* 0x000000080f007c0c */ /* 0x000fe2000cf21270 */
[----:B------:R-:W-:Y:S02]  /*23880*/  ULDC UR8, c[0x0][0x228] ;  /* 0x00008a0000087ab9 */ /* 0x000fe40000000800 */
[----:B------:R-:W-:Y:S01]  /*23890*/  IMAD.X R21, R19, 0x1, R2, P6 ;  /* 0x0000000113157824 */ /* 0x000fe200030e0602 */
[----:B-1----:R-:W-:Y:S01]  /*238a0*/  PRMT R12, R23, 0x7770, RZ ;  /* 0x00007770170c7816 */ /* 0x002fe200000000ff */
[----:B------:R-:W-:-:S04]  /*238b0*/  VIADD R22, R7, 0x9 ;  /* 0x0000000907167836 */ /* 0x000fc80000000000 */
[----:B------:R1:W-:Y:S01]  /*238c0*/  @P5 STG.E.U8 desc[UR6][R20.64], R12 ;  /* 0x0000000c14005986 */ /* 0x0003e2000c101106 */
[----:B------:R-:W-:Y:S01]  /*238d0*/  ISETP.GE.AND P4, PT, R22, UR4, PT ;  /* 0x0000000416007c0c */ /* 0x000fe2000bf86270 */
[----:B------:R-:W-:Y:S01]  /*238e0*/  ULDC UR4, c[0x0][0x228] ;  /* 0x00008a0000047ab9 */ /* 0x000fe20000000800 */
[----:B------:R-:W-:Y:S01]  /*238f0*/  VIADD R22, R29, UR26 ;  /* 0x0000001a1d167c36 */ /* 0x000fe20008000000 */
[----:B------:R-:W-:Y:S01]  /*23900*/  ISETP.LT.AND P5, PT, R11, UR4, !P2 ;  /* 0x000000040b007c0c */ /* 0x000fe2000d7a1270 */
[----:B------:R-:W-:Y:S01]  /*23910*/  ULDC UR4, c[0x0][0x228] ;  /* 0x00008a0000047ab9 */ /* 0x000fe20000000800 */
[----:B------:R-:W-:Y:S02]  /*23920*/  PRMT R14, R23, 0x7773, RZ ;  /* 0x00007773170e7816 */ /* 0x000fe400000000ff */
[----:B-1----:R-:W-:Y:S02]  /*23930*/  IADD3 R12, P6, R29, R3, RZ ;  /* 0x000000031d0c7210 */ /* 0x002fe40007fde0ff */
[----:B------:R-:W-:-:S02]  /*23940*/  PRMT R21, R23, 0x7771, RZ ;  /* 0x0000777117157816 */ /* 0x000fc400000000ff */
[----:B------:R-:W-:Y:S01]  /*23950*/  PRMT R29, R23, 0x7772, RZ ;  /* 0x00007772171d7816 */ /* 0x000fe200000000ff */
[----:B------:R-:W-:Y:S01]  /*23960*/  IMAD.X R13, R19, 0x1, R28, P6 ;  /* 0x00000001130d7824 */ /* 0x000fe200030e061c */
[----:B------:R-:W-:Y:S02]  /*23970*/  SHF.R.S32.HI R23, RZ, 0x1f, R22 ;  /* 0x0000001fff177819 */ /* 0x000fe40000011416 */
[----:B------:R-:W-:Y:S02]  /*23980*/  IADD3 R20, P6, R22, R0, RZ ;  /* 0x0000000016147210 */ /* 0x000fe40007fde0ff */
[----:B------:R1:W-:Y:S01]  /*23990*/  @P1 STG.E.U8 desc[UR6][R12.64], R21 ;  /* 0x000000150c001986 */ /* 0x0003e2000c101106 */
[----:B------:R-:W-:Y:S01]  /*239a0*/  ISETP.LT.AND P2, PT, R15, UR4, !P2 ;  /* 0x000000040f007c0c */ /* 0x000fe2000d741270 */
[----:B------:R-:W-:Y:S01]  /*239b0*/  VIADD R19, R7, 0xa ;  /* 0x0000000a07137836 */ /* 0x000fe20000000000 */
[----:B------:R-:W-:Y:S01]  /*239c0*/  ULDC UR4, c[0x0][0x22c] ;  /* 0x00008b0000047ab9 */ /* 0x000fe20000000800 */
[----:B-1----:R-:W-:-:S02]  /*239d0*/  IMAD.X R21, R23, 0x1, R2, P6 ;  /* 0x0000000117157824 */ /* 0x002fc400030e0602 */
[C---:B------:R-:W-:Y:S01]  /*239e0*/  VIADD R13, R22.reuse, UR26 ;  /* 0x0000001a160d7c36 */ /* 0x040fe20008000000 */
[----:B------:R-:W-:Y:S01]  /*239f0*/  ISETP.LT.AND P6, PT, R11, UR8, !P3 ;  /* 0x000000080b007c0c */ /* 0x000fe2000dfc1270 */
[----:B------:R-:W-:Y:S01]  /*23a00*/  ULDC UR8, c[0x0][0x228] ;  /* 0x00008a0000087ab9 */ /* 0x000fe20000000800 */
[----:B------:R1:W-:Y:S01]  /*23a10*/  @P5 STG.E.U8 desc[UR6][R20.64], R29 ;  /* 0x0000001d14005986 */ /* 0x0003e2000c101106 */
[----:B------:R-:W-:Y:S02]  /*23a20*/  IADD3 R22, P1, R22, R3, RZ ;  /* 0x0000000316167210 */ /* 0x000fe40007f3e0ff */
[----:B------:R-:W-:-:S03]  /*23a30*/  SHF.R.S32.HI R12, RZ, 0x1f, R13 ;  /* 0x0000001fff0c7819 */ /* 0x000fc6000001140d */
[----:B------:R-:W-:Y:S01]  /*23a40*/  IMAD.X R23, R23, 0x1, R28, P1 ;  /* 0x0000000117177824 */ /* 0x000fe200008e061c */
[----:B-1----:R-:W-:-:S04]  /*23a50*/  IADD3 R20, P5, R13, R0, RZ ;  /* 0x000000000d147210 */ /* 0x002fc80007fbe0ff */
[----:B------:R1:W-:Y:S01]  /*23a60*/  @P2 STG.E.U8 desc[UR6][R22.64], R14 ;  /* 0x0000000e16002986 */ /* 0x0003e2000c101106 */
[----:B------:R-:W-:Y:S01]  /*23a70*/  IMAD.X R21, R12, 0x1, R2, P5 ;  /* 0x000000010c157824 */ /* 0x000fe200028e0602 */
[----:B------:R-:W-:Y:S01]  /*23a80*/  ISETP.GE.AND P1, PT, R19, UR4, PT ;  /* 0x0000000413007c0c */ /* 0x000fe2000bf26270 */
[----:B------:R-:W-:Y:S01]  /*23a90*/  ULDC UR4, c[0x0][0x228] ;  /* 0x00008a0000047ab9 */ /* 0x000fe20000000800 */
[----:B------:R-:W-:Y:S01]  /*23aa0*/  ISETP.LT.AND P5, PT, R11, UR8, !P4 ;  /* 0x000000080b007c0c */ /* 0x000fe2000e7a1270 */
[----:B------:R-:W-:Y:S01]  /*23ab0*/  VIADD R19, R7, 0xb ;  /* 0x0000000b07137836 */ /* 0x000fe20000000000 */
[----:B------:R-:W-:Y:S01]  /*23ac0*/  ISETP.LT.AND P3, PT, R15, UR4, !P3 ;  /* 0x000000040f007c0c */ /* 0x000fe2000df61270 */
[----:B------:R-:W-:Y:S01]  /*23ad0*/  ULDC UR4, c[0x0][0x22c] ;  /* 0x00008b0000047ab9 */ /* 0x000fe20000000800 */
[----:B------:R-:W-:Y:S01]  /*23ae0*/  ULDC UR8, c[0x0][0x228] ;  /* 0x00008a0000087ab9 */ /* 0x000fe20000000800 */
[----:B-1----:R-:W-:-:S05]  /*23af0*/  IADD3 R22, P2, R13, R3, RZ ;  /* 0x000000030d167210 */ /* 0x002fca0007f5e0ff */
[----:B------:R-:W-:Y:S01]  /*23b00*/  IMAD.X R23, R12, 0x1, R28, P2 ;  /* 0x000000010c177824 */ /* 0x000fe200010e061c */
[----:B------:R-:W-:Y:S01]  /*23b10*/  ISETP.GE.AND P2, PT, R19, UR4, PT ;  /* 0x0000000413007c0c */ /* 0x000fe2000bf46270 */
[----:B------:R-:W-:Y:S01]  /*23b20*/  ULDC UR4, c[0x0][0x228] ;  /* 0x00008a0000047ab9 */ /* 0x000fe20000000800 */
[----:B------:R-:W3:Y:S01]  /*23b30*/  LDL.LU R19, [R1+0xb80] ;  /* 0x000b800001137983 */ /* 0x000ee20000300800 */
[----:B------:R-:W-:Y:S01]  /*23b40*/  ISETP.LT.AND P4, PT, R15, UR4, !P4 ;  /* 0x000000040f007c0c */ /* 0x000fe2000e781270 */
[----:B------:R-:W-:Y:S01]  /*23b50*/  ULDC UR4, c[0x0][0x22c] ;  /* 0x00008b0000047ab9 */ /* 0x000fe20000000800 */
[----:B--2---:R-:W-:-:S05]  /*23b60*/  PRMT R29, R16, 0x7770, RZ ;  /* 0x00007770101d7816 */ /* 0x004fca00000000ff */
[----:B------:R1:W-:Y:S01]  /*23b70*/  @P6 STG.E.U8 desc[UR6][R20.64], R29 ;  /* 0x0000001d14006986 */ /* 0x0003e2000c101106 */
[----:B------:R-:W-:Y:S01]  /*23b80*/  PRMT R14, R16, 0x7771, RZ ;  /* 0x00007771100e7816 */ /* 0x000fe200000000ff */
[----:B-1----:R-:W-:-:S05]  /*23b90*/  VIADD R29, R13, UR26 ;  /* 0x0000001a0d1d7c36 */ /* 0x002fca0008000000 */
[----:B------:R-:W-:Y:S02]  /*23ba0*/  SHF.R.S32.HI R13, RZ, 0x1f, R29 ;  /* 0x0000001fff0d7819 */ /* 0x000fe4000001141d */
[----:B------:R-:W-:Y:S02]  /*23bb0*/  IADD3 R20, P6, R29, R0, RZ ;  /* 0x000000001d147210 */ /* 0x000fe40007fde0ff */
[----:B------:R-:W-:-:S03]  /*23bc0*/  PRMT R12, R16, 0x7772, RZ ;  /* 0x00007772100c7816 */ /* 0x000fc600000000ff */
[----:B------:R-:W-:Y:S01]  /*23bd0*/  IMAD.X R21, R13, 0x1, R2, P6 ;  /* 0x000000010d157824 */ /* 0x000fe200030e0602 */
[----:B------:R1:W-:Y:S04]  /*23be0*/  @P3 STG.E.U8 desc[UR6][R22.64], R14 ;  /* 0x0000000e16003986 */ /* 0x0003e8000c101106 */
[----:B------:R2:W-:Y:S01]  /*23bf0*/  @P5 STG.E.U8 desc[UR6][R20.64], R12 ;  /* 0x0000000c14005986 */ /* 0x0005e2000c101106 */
[----:B------:R-:W-:Y:S01]  /*23c00*/  ISETP.LT.AND P5, PT, R11, UR8, !P1 ;  /* 0x000000080b007c0c */ /* 0x000fe2000cfa1270 */
[----:B------:R-:W-:Y:S01]  /*23c10*/  ULDC UR8, c[0x0][0x228] ;  /* 0x00008a0000087ab9 */ /* 0x000fe20000000800 */
[----:B------:R-:W-:Y:S02]  /*23c20*/  PRMT R16, R16, 0x7773, RZ ;  /* 0x0000777310107816 */ /* 0x000fe400000000ff */
[C---:B-1----:R-:W-:Y:S01]  /*23c30*/  IADD3 R22, P3, R29.reuse, R3, RZ ;  /* 0x000000031d167210 */ /* 0x042fe20007f7e0ff */
[----:B--2---:R-:W-:-:S02]  /*23c40*/  VIADD R12, R29, UR26 ;  /* 0x0000001a1d0c7c36 */ /* 0x004fc40008000000 */
[----:B------:R-:W-:-:S03]  /*23c50*/  VIADD R14, R7, 0xc ;  /* 0x0000000c070e7836 */ /* 0x000fc60000000000 */
[----:B------:R-:W-:Y:S02]  /*23c60*/  SHF.R.S32.HI R29, RZ, 0x1f, R12 ;  /* 0x0000001fff1d7819 */ /* 0x000fe4000001140c */
[----:B------:R-:W-:Y:S01]  /*23c70*/  IADD3 R20, P6, R12, R0, RZ ;  /* 0x000000000c147210 */ /* 0x000fe20007fde0ff */
[----:B------:R-:W-:Y:S01]  /*23c80*/  IMAD.X R23, R13, 0x1, R28, P3 ;  /* 0x000000010d177824 */ /* 0x000fe200018e061c */
[----:B------:R-:W-:Y:S02]  /*23c90*/  PRMT R13, R17, 0x7770, RZ ;  /* 0x00007770110d7816 */ /* 0x000fe400000000ff */
[----:B------:R-:W-:Y:S01]  /*23ca0*/  ISETP.GE.AND P3, PT, R14, UR4, PT ;  /* 0x000000040e007c0c */ /* 0x000fe2000bf66270 */
[----:B------:R-:W-:Y:S01]  /*23cb0*/  IMAD.X R21, R29, 0x1, R2, P6 ;  /* 0x000000011d157824 */ /* 0x000fe200030e0602 */
[----:B------:R-:W-:Y:S01]  /*23cc0*/  ULDC UR4, c[0x0][0x228] ;  /* 0x00008a0000047ab9 */ /* 0x000fe20000000800 */
[----:B------:R1:W-:Y:S01]  /*23cd0*/  @P4 STG.E.U8 desc[UR6][R22.64], R16 ;  /* 0x0000001016004986 */ /* 0x0003e2000c101106 */
[----:B------:R-:W-:Y:S01]  /*23ce0*/  ISETP.LT.AND P4, PT, R15, UR4, !P1 ;  /* 0x000000040f007c0c */ /* 0x000fe2000cf81270 */
[----:B------:R-:W-:Y:S01]  /*23cf0*/  VIADD R14, R7, 0xd ;  /* 0x0000000d070e7836 */ /* 0x000fe20000000000 */
[----:B------:R-:W-:Y:S01]  /*23d00*/  ULDC UR4, c[0x0][0x22c] ;  /* 0x00008b0000047ab9 */ /* 0x000fe20000000800 */
[----:B------:R2:W-:Y:S01]  /*23d10*/  @P5 STG.E.U8 desc[UR6][R20.64], R13 ;  /* 0x0000000d14005986 */ /* 0x0005e2000c101106 */
[----:B------:R-:W-:Y:S01]  /*23d20*/  ISETP.LT.AND P5, PT, R11, UR8, !P2 ;  /* 0x000000080b007c0c */ /* 0x000fe2000d7a1270 */
[----:B------:R-:W-:Y:S01]  /*23d30*/  ULDC UR8, c[0x0][0x228] ;  /* 0x00008a0000087ab9 */ /* 0x000fe20000000800 */
[C---:B-1----:R-:W-:Y:S01]  /*23d40*/  VIADD R16, R12.reuse, UR26 ;  /* 0x0000001a0c107c36 */ /* 0x042fe20008000000 */
[----:B------:R-:W-:-:S04]  /*23d50*/  IADD3 R22, P1, R12, R3, RZ ;  /* 0x000000030c167210 */ /* 0x000fc80007f3e0ff */
[----:B------:R-:W-:Y:S02]  /*23d60*/  SHF.R.S32.HI R12, RZ, 0x1f, R16 ;  /* 0x0000001fff0c7819 */ /* 0x000fe40000011410 */
[----:B--2---:R-:W-:Y:S01]  /*23d70*/  IADD3 R20, P6, R16, R0, RZ ;  /* 0x0000000010147210 */ /* 0x004fe20007fde0ff */
[----:B------:R-:W-:Y:S01]  /*23d80*/  IMAD.X R23, R29, 0x1, R28, P1 ;  /* 0x000000011d177824 */ /* 0x000fe200008e061c */
[C---:B------:R-:W-:Y:S02]  /*23d90*/  PRMT R29, R17.reuse, 0x7771, RZ ;  /* 0x00007771111d7816 */ /* 0x040fe400000000ff */
[----:B------:R-:W-:Y:S01]  /*23da0*/  PRMT R13, R17, 0x7772, RZ ;  /* 0x00007772110d7816 */ /* 0x000fe200000000ff */
[----:B------:R-:W-:Y:S01]  /*23db0*/  IMAD.X R21, R12, 0x1, R2, P6 ;  /* 0x000000010c157824 */ /* 0x000fe200030e0602 */
[----:B------:R-:W-:Y:S01]  /*23dc0*/  ISETP.GE.AND P1, PT, R14, UR4, PT ;  /* 0x000000040e007c0c */ /* 0x000fe2000bf26270 */
[----:B------:R-:W-:Y:S01]  /*23dd0*/  ULDC UR4, c[0x0][0x228] ;  /* 0x00008a0000047ab9 */ /* 0x000fe20000000800 */
[----:B------:R1:W-:Y:S01]  /*23de0*/  @P4 STG.E.U8 desc[UR6][R22.64], R29 ;  /* 0x0000001d16004986 */ /* 0x0003e2000c101106 */
[----:B------:R-:W-:Y:S01]  /*23df0*/  ISETP.LT.AND P4, PT, R15, UR4, !P2 ;  /* 0x000000040f007c0c */ /* 0x000fe2000d781270 */
[----:B------:R-:W-:-:S02]  /*23e00*/  ULDC UR4, c[0x0][0x22c] ;  /* 0x00008b0000047ab9 */ /* 0x000fc40000000800 */
[----:B------:R2:W-:Y:S01]  /*23e10*/  @P5 STG.E.U8 desc[UR6][R20.64], R13 ;  /* 0x0000000d14005986 */ /* 0x0005e2000c101106 */
[----:B------:R-:W-:Y:S01]  /*23e20*/  ISETP.LT.AND P5, PT, R11, UR8, !P3 ;  /* 0x000000080b007c0c */ /* 0x000fe2000dfa1270 */
[----:B------:R-:W-:Y:S01]  /*23e30*/  ULDC UR8, c[0x0][0x228] ;  /* 0x00008a0000087ab9 */ /* 0x000fe20000000800 */
[C---:B-1----:R-:W-:Y:S01]  /*23e40*/  VIADD R23, R16.reuse, UR26 ;  /* 0x0000001a10177c36 */ /* 0x042fe20008000000 */
[----:B--2---:R-:W-:-:S04]  /*23e50*/  IADD3 R20, P2, R16, R3, RZ ;  /* 0x0000000310147210 */ /* 0x004fc80007f5e0ff */
[----:B------:R-:W-:Y:S02]  /*23e60*/  SHF.R.S32.HI R29, RZ, 0x1f, R23 ;  /* 0x0000001fff1d7819 */ /* 0x000fe40000011417 */
[----:B------:R-:W-:Y:S01]  /*23e70*/  IADD3 R16, P6, R23, R0, RZ ;  /* 0x0000000017107210 */ /* 0x000fe20007fde0ff */
[----:B------:R-:W-:Y:S01]  /*23e80*/  IMAD.X R21, R12, 0x1, R28, P2 ;  /* 0x000000010c157824 */ /* 0x000fe200010e061c */
[----:B------:R-:W-:Y:S02]  /*23e90*/  PRMT R22, R17, 0x7773, RZ ;  /* 0x0000777311167816 */ /* 0x000fe400000000ff */
[----:B------:R-:W-:Y:S01]  /*23ea0*/  PRMT R12, R18, 0x7770, RZ ;  /* 0x00007770120c7816 */ /* 0x000fe200000000ff */
[----:B------:R-:W-:Y:S02]  /*23eb0*/  IMAD.X R17, R29, 0x1, R2, P6 ;  /* 0x000000011d117824 */ /* 0x000fe400030e0602 */
[----:B------:R1:W-:Y:S01]  /*23ec0*/  @P4 STG.E.U8 desc[UR6][R20.64], R22 ;  /* 0x0000001614004986 */ /* 0x0003e2000c101106 */
[----:B------:R-:W-:Y:S01]  /*23ed0*/  VIADD R13, R7, 0xe ;  /* 0x0000000e070d7836 */ /* 0x000fe20000000000 */
[----:B------:R-:W-:Y:S01]  /*23ee0*/  ISETP.LT.AND P4, PT, R15, UR8, !P3 ;  /* 0x000000080f007c0c */ /* 0x000fe2000df81270 */
[----:B------:R-:W-:Y:S01]  /*23ef0*/  ULDC UR8, c[0x0][0x228] ;  /* 0x00008a0000087ab9 */ /* 0x000fe20000000800 */
[----:B------:R2:W-:Y:S01]  /*23f00*/  @P5 STG.E.U8 desc[UR6][R16.64], R12 ;  /* 0x0000000c10005986 */ /* 0x0005e2000c101106 */
[----:B------:R-:W-:Y:S01]  /*23f10*/  ISETP.LT.AND P5, PT, R11, UR10, !P1 ;  /* 0x0000000a0b007c0c */ /* 0x000fe2000cfa1270 */
[----:B------:R-:W-:Y:S01]  /*23f20*/  ULDC UR10, c[0x0][0x228] ;  /* 0x00008a00000a7ab9 */ /* 0x000fe20000000800 */
[C---:B-1----:R-:W-:Y:S01]  /*23f30*/  VIADD R22, R23.reuse, UR26 ;  /* 0x0000001a17167c36 */ /* 0x042fe20008000000 */
[----:B------:R-:W-:Y:S01]  /*23f40*/  IADD3 R20, P3, R23, R3, RZ ;  /* 0x0000000317147210 */ /* 0x000fe20007f7e0ff */
[----:B--2---:R-:W-:-:S03]  /*23f50*/  VIADD R17, R7, 0xf ;  /* 0x0000000f07117836 */ /* 0x004fc60000000000 */
[----:B------:R-:W-:Y:S02]  /*23f60*/  SHF.R.S32.HI R23, RZ, 0x1f, R22 ;  /* 0x0000001fff177819 */ /* 0x000fe40000011416 */
[----:B------:R-:W-:Y:S02]  /*23f70*/  IADD3 R16, P6, R22, R0, RZ ;  /* 0x0000000016107210 */ /* 0x000fe40007fde0ff */
[----:B------:R-:W-:Y:S01]  /*23f80*/  ISETP.GE.AND P2, PT, R13, UR4, PT ;  /* 0x000000040d007c0c */ /* 0x000fe2000bf46270 */
[----:B------:R-:W-:Y:S01]  /*23f90*/  ULDC UR4, c[0x0][0x22c] ;  /* 0x00008b0000047ab9 */ /* 0x000fe20000000800 */
[----:B------:R-:W-:Y:S01]  /*23fa0*/  IMAD.X R21, R29, 0x1, R28, P3 ;  /* 0x000000011d157824 */ /* 0x000fe200018e061c */
[----:B------:R-:W-:Y:S01]  /*23fb0*/  ISETP.GE.AND P3, PT, R17, UR4, PT ;  /* 0x0000000411007c0c */ /* 0x000fe2000bf66270 */
[----:B------:R-:W-:Y:S01]  /*23fc0*/  IMAD.X R17, R23, 0x1, R2, P6 ;  /* 0x0000000117117824 */ /* 0x000fe200030e0602 */
[C---:B------:R-:W-:Y:S01]  /*23fd0*/  PRMT R29, R18.reuse, 0x7771, RZ ;  /* 0x00007771121d7816 */ /* 0x040fe200000000ff */
[----:B------:R-:W-:Y:S01]  /*23fe0*/  ULDC UR4, c[0x0][0x228] ;  /* 0x00008a0000047ab9 */ /* 0x000fe20000000800 */
[----:B------:R-:W-:-:S03]  /*23ff0*/  PRMT R12, R18, 0x7772, RZ ;  /* 0x00007772120c7816 */ /* 0x000fc600000000ff */
[----:B------:R-:W-:Y:S04]  /*24000*/  @P4 STG.E.U8 desc[UR6][R20.64], R29 ;  /* 0x0000001d14004986 */ /* 0x000fe8000c101106 */
[----:B------:R1:W-:Y:S04]  /*24010*/  @P5 STG.E.U8 desc[UR6][R16.64], R12 ;  /* 0x0000000c10005986 */ /* 0x0003e8000c101106 */
[----:B-1----:R-:W2:Y:S04]  /*24020*/  LDL.LU R12, [R1+0x10] ;  /* 0x00001000010c7983 */ /* 0x002ea80000300800 */
[----:B------:R-:W4:Y:S04]  /*24030*/  LDL.LU R13, [R1+0x14] ;  /* 0x00001400010d7983 */ /* 0x000f280000300800 */
[----:B------:R-:W4:Y:S01]  /*24040*/  LDL.LU R14, [R1+0x18] ;  /* 0x00001800010e7983 */ /* 0x000f220000300800 */
[----:B------:R-:W-:Y:S01]  /*24050*/  ISETP.LT.AND P4, PT, R15, UR4, !P1 ;  /* 0x000000040f007c0c */ /* 0x000fe2000cf81270 */
[----:B------:R-:W-:Y:S01]  /*24060*/  VIADD R16, R7, 0x10 ;  /* 0x0000001007107836 */ /* 0x000fe20000000000 */
[C---:B------:R-:W-:Y:S01]  /*24070*/  IADD3 R20, P1, R22.reuse, R3, RZ ;  /* 0x0000000316147210 */ /* 0x040fe20007f3e0ff */
[----:B------:R-:W-:Y:S01]  /*24080*/  VIADD R22, R22, UR26 ;  /* 0x0000001a16167c36 */ /* 0x000fe20008000000 */
[----:B------:R-:W-:Y:S01]  /*24090*/  ULDC UR4, c[0x0][0x22c] ;  /* 0x00008b0000047ab9 */ /* 0x000fe20000000800 */
[----:B------:R-:W-:Y:S01]  /*240a0*/  ISETP.LT.AND P5, PT, R11, UR8, !P2 ;  /* 0x000000080b007c0c */ /* 0x000fe2000d7a1270 */
[----:B------:R-:W-:Y:S01]  /*240b0*/  ULDC UR8, c[0x0][0x228] ;  /* 0x00008a0000087ab9 */ /* 0x000fe20000000800 */
[----:B------:R-:W-:Y:S01]  /*240c0*/  IMAD.X R21, R23, 0x1, R28, P1 ;  /* 0x0000000117157824 */ /* 0x000fe200008e061c */
[----:B------:R-:W-:-:S02]  /*240d0*/  PRMT R17, R18, 0x7773, RZ ;  /* 0x0000777312117816 */ /* 0x000fc400000000ff */
[----:B------:R-:W-:Y:S01]  /*240e0*/  ISETP.GE.AND P1, PT, R16, UR4, PT ;  /* 0x0000000410007c0c */ /* 0x000fe2000bf26270 */
[----:B------:R-:W-:Y:S01]  /*240f0*/  ULDC UR4, c[0x0][0x22c] ;  /* 0x00008b0000047ab9 */ /* 0x000fe20000000800 */
[----:B------:R-:W-:Y:S02]  /*24100*/  SHF.R.S32.HI R18, RZ, 0x1f, R22 ;  /* 0x0000001fff127819 */ /* 0x000fe40000011416 */
[----:B------:R-:W-:Y:S01]  /*24110*/  IADD3 R16, P6, R22, R0, RZ ;  /* 0x0000000016107210 */ /* 0x000fe20007fde0ff */
[----:B------:R1:W-:Y:S01]  /*24120*/  @P4 STG.E.U8 desc[UR6][R20.64], R17 ;  /* 0x0000001114004986 */ /* 0x0003e2000c101106 */
[----:B------:R-:W-:Y:S01]  /*24130*/  ISETP.LT.AND P2, PT, R15, UR8, !P2 ;  /* 0x000000080f007c0c */ /* 0x000fe2000d741270 */
[----:B------:R-:W-:Y:S02]  /*24140*/  ULDC UR8, c[0x0][0x228] ;  /* 0x00008a0000087ab9 */ /* 0x000fe40000000800 */
[----:B-1----:R-:W-:Y:S01]  /*24150*/  IMAD.X R17, R18, 0x1, R2, P6 ;  /* 0x0000000112117824 */ /* 0x002fe200030e0602 */
[----:B---3--:R-:W-:Y:S01]  /*24160*/  PRMT R21, R19, 0x7770, RZ ;  /* 0x0000777013157816 */ /* 0x008fe200000000ff */
[----:B------:R-:W-:-:S04]  /*24170*/  VIADD R20, R7, 0x11 ;  /* 0x0000001107147836 */ /* 0x000fc80000000000 */
[----:B------:R1:W-:Y:S01]  /*24180*/  @P5 STG.E.U8 desc[UR6][R16.64], R21 ;  /* 0x0000001510005986 */ /* 0x0003e2000c101106 */
[----:B------:R-:W-:Y:S01]  /*24190*/  ISETP.GE.AND P4, PT, R20, UR4, PT ;  /* 0x0000000414007c0c */ /* 0x000fe2000bf86270 */
[----:B------:R-:W-:Y:S02]  /*241a0*/  ULDC UR4, c[0x0][0x228] ;  /* 0x00008a0000047ab9 */ /* 0x000fe40000000800 */
[----:B------:R-:W-:Y:S01]  /*241b0*/  ISETP.LT.AND P5, PT, R11, UR4, !P3 ;  /* 0x000000040b007c0c */ /* 0x000fe2000dfa1270 */
[----:B------:R-:W-:Y:S01]  /*241c0*/  ULDC UR4, c[0x0][0x228] ;  /* 0x00008a0000047ab9 */ /* 0x000fe20000000800 */
[----:B------:R-:W-:Y:S02]  /*241d0*/  PRMT R20, R19, 0x7771, RZ ;  /* 0x0000777113147816 */ /* 0x000fe400000000ff */
[C---:B-1----:R-:W-:Y:S01]  /*241e0*/  IADD3 R16, P6, R22.reuse, R3, RZ ;  /* 0x0000000316107210 */ /* 0x042fe20007fde0ff */
[----:B------:R-:W-:-:S04]  /*241f0*/  VIADD R22, R22, UR26 ;  /* 0x0000001a16167c36 */ /* 0x000fc80008000000 */
[----:B------:R-:W-:Y:S01]  /*24200*/  IMAD.X R17, R18, 0x1, R28, P6 ;  /* 0x0000000112117824 */ /* 0x000fe200030e061c */
[----:B------:R-:W-:Y:S02]  /*24210*/  SHF.R.S32.HI R21, RZ, 0x1f, R22 ;  /* 0x0000001fff157819 */ /* 0x000fe40000011416 */
[C---:B------:R-:W-:Y:S02]  /*24220*/  IADD3 R18, P6, R22.reuse, R0, RZ ;  /* 0x0000000016127210 */ /* 0x040fe40007fde0ff */
[C---:B------:R-:W-:Y:S01]  /*24230*/  PRMT R29, R19.reuse, 0x7773, RZ ;  /* 0x00007773131d7816 */ /* 0x040fe200000000ff */
[----:B------:R1:W-:Y:S01]  /*24240*/  @P2 STG.E.U8 desc[UR6][R16.64], R20 ;  /* 0x0000001410002986 */ /* 0x0003e2000c101106 */
[----:B------:R-:W-:Y:S01]  /*24250*/  PRMT R23, R19, 0x7772, RZ ;  /* 0x0000777213177816 */ /* 0x000fe200000000ff */
[----:B------:R-:W-:Y:S01]  /*24260*/  IMAD.X R19, R21, 0x1, R2, P6 ;  /* 0x0000000115137824 */ /* 0x000fe200030e0602 */
[----:B------:R-:W-:Y:S01]  /*24270*/  ISETP.LT.AND P3, PT, R15, UR4, !P3 ;  /* 0x000000040f007c0c */ /* 0x000fe2000df61270 */
[----:B------:R-:W-:Y:S01]  /*24280*/  ULDC UR4, c[0x0][0x22c] ;  /* 0x00008b0000047ab9 */ /* 0x000fe20000000800 */
[----:B------:R-:W-:Y:S01]  /*24290*/  ISETP.LT.AND P6, PT, R11, UR8, !P1 ;  /* 0x000000080b007c0c */ /* 0x000fe2000cfc1270 */
[----:B------:R-:W-:Y:S01]  /*242a0*/  ULDC UR8, c[0x0][0x228] ;  /* 0x00008a0000087ab9 */ /* 0x000fe20000000800 */
[----:B------:R3:W-:Y:S01]  /*242b0*/  @P5 STG.E.U8 desc[UR6][R18.64], R23 ;  /* 0x0000001712005986 */ /* 0x0007e2000c101106 */
[C---:B-1----:R-:W-:Y:S01]  /*242c0*/  VIADD R20, R22.reuse, UR26 ;  /* 0x0000001a16147c36 */ /* 0x042fe20008000000 */
[----:B------:R-:W-:Y:S01]  /*242d0*/  IADD3 R16, P2, R22, R3, RZ ;  /* 0x0000000316107210 */ /* 0x000fe20007f5e0ff */
[----:B------:R-:W-:-:S03]  /*242e0*/  VIADD R22, R7, 0x12 ;  /* 0x0000001207167836 */ /* 0x000fc60000000000 */
[----:B---3--:R-:W-:Y:S02]  /*242f0*/  SHF.R.S32.HI R23, RZ, 0x1f, R20 ;  /* 0x0000001fff177819 */ /* 0x008fe40000011414 */
[----:B------:R-:W-:Y:S01]  /*24300*/  IADD3 R18, P5, R20, R0, RZ ;  /* 0x0000000014127210 */ /* 0x000fe20007fbe0ff */
[----:B------:R-:W-:Y:S01]  /*24310*/  IMAD.X R17, R21, 0x1, R28, P2 ;  /* 0x0000000115117824 */ /* 0x000fe200010e061c */
[----:B------:R-:W-:Y:S01]  /*24320*/  ISETP.GE.AND P2, PT, R22, UR4, PT ;  /* 0x0000000416007c0c */ /* 0x000fe2000bf46270 */
[----:B------:R-:W-:Y:S02]  /*24330*/  ULDC UR4, c[0x0][0x228] ;  /* 0x00008a0000047ab9 */ /* 0x000fe40000000800 */
[----:B------:R-:W-:Y:S01]  /*24340*/  IMAD.X R19, R23, 0x1, R2, P5 ;  /* 0x0000000117137824 */ /* 0x000fe200028e0602 */
[----:B------:R1:W-:Y:S01]  /*24350*/  @P3 STG.E.U8 desc[UR6][R16.64], R29 ;  /* 0x0000001d10003986 */ /* 0x0003e2000c101106 */
[----:B------:R-:W-:Y:S01]  /*24360*/  ISETP.LT.AND P3, PT, R15, UR4, !P1 ;  /* 0x000000040f007c0c */ /* 0x000fe2000cf61270 */
[----:B------:R-:W-:Y:S01]  /*24370*/  ULDC UR4, c[0x0][0x22c] ;  /* 0x00008b0000047ab9 */ /* 0x000fe20000000800 */
[----:B------:R-:W-:Y:S01]  /*24380*/  ISETP.LT.AND P5, PT, R11, UR8, !P4 ;  /* 0x000000080b007c0c */ /* 0x000fe2000e7a1270 */
[----:B------:R-:W-:Y:S01]  /*24390*/  ULDC UR8, c[0x0][0x228] ;  /* 0x00008a0000087ab9 */ /* 0x000fe20000000800 */
[----:B-1----:R-:W-:Y:S01]  /*243a0*/  IADD3 R16, P1, R20, R3, RZ ;  /* 0x0000000314107210 */ /* 0x002fe20007f3e0ff */
[----:B------:R-:W-:-:S04]  /*243b0*/  VIADD R29, R7, 0x13 ;  /* 0x00000013071d7836 */ /* 0x000fc80000000000 */
[----:B------:R-:W-:Y:S01]  /*243c0*/  IMAD.X R17, R23, 0x1, R28, P1 ;  /* 0x0000000117117824 */ /* 0x000fe200008e061c */
[----:B------:R-:W-:Y:S01]  /*243d0*/  ISETP.GE.AND P1, PT, R29, UR4, PT ;  /* 0x000000041d007c0c */ /* 0x000fe2000bf26270 */
[----:B------:R-:W-:Y:S02]  /*243e0*/  ULDC UR4, c[0x0][0x228] ;  /* 0x00008a0000047ab9 */ /* 0x000fe40000000800 */
[----:B------:R-:W-:Y:S01]  /*243f0*/  ISETP.LT.AND P4, PT, R15, UR4, !P4 ;  /* 0x000000040f007c0c */ /* 0x000fe2000e781270 */
[----:B------:R-:W-:Y:S01]  /*24400*/  VIADD R29, R7, 0x14 ;  /* 0x00000014071d7836 */ /* 0x000fe20000000000 */
[----:B------:R-:W-:Y:S01]  /*24410*/  ULDC UR4, c[0x0][0x22c] ;  /* 0x00008b0000047ab9 */ /* 0x000fe20000000800 */
[----:B--2---:R-:W-:-:S05]  /*24420*/  PRMT R21, R12, 0x7770, RZ ;  /* 0x000077700c157816 */ /* 0x004fca00000000ff */
[----:B------:R1:W-:Y:S01]  /*24430*/  @P6 STG.E.U8 desc[UR6][R18.64], R21 ;  /* 0x0000001512006986 */ /* 0x0003e2000c101106 */
[----:B------:R-:W-:Y:S01]  /*24440*/  PRMT R23, R12, 0x7772, RZ ;  /* 0x000077720c177816 */ /* 0x000fe200000000ff */
[----:B-1----:R-:W-:Y:S01]  /*24450*/  VIADD R21, R20, UR26 ;  /* 0x0000001a14157c36 */ /* 0x002fe20008000000 */
[----:B------:R-:W-:-:S04]  /*24460*/  PRMT R20, R12, 0x7771, RZ ;  /* 0x000077710c147816 */ /* 0x000fc800000000ff */
[----:B------:R-:W-:Y:S02]  /*24470*/  SHF.R.S32.HI R22, RZ, 0x1f, R21 ;  /* 0x0000001fff167819 */ /* 0x000fe40000011415 */
[----:B------:R-:W-:Y:S01]  /*24480*/  IADD3 R18, P6, R21, R0, RZ ;  /* 0x0000000015127210 */ /* 0x000fe20007fde0ff */
[----:B------:R1:W-:Y:S04]  /*24490*/  @P3 STG.E.U8 desc[UR6][R16.64], R20 ;  /* 0x0000001410003986 */ /* 0x0003e8000c101106 */
[----:B------:R-:W-:-:S05]  /*244a0*/  IMAD.X R19, R22, 0x1, R2, P6 ;  /* 0x0000000116137824 */ /* 0x000fca00030e0602 */
[----:B------:R2:W-:Y:S01]  /*244b0*/  @P5 STG.E.U8 desc[UR6][R18.64], R23 ;  /* 0x0000001712005986 */ /* 0x0005e2000c101106 */
[----:B------:R-:W-:Y:S01]  /*244c0*/  ISETP.LT.AND P5, PT, R11, UR8, !P2 ;  /* 0x000000080b007c0c */ /* 0x000fe2000d7a1270 */
[----:B------:R-:W-:Y:S01]  /*244d0*/  ULDC UR8, c[0x0][0x228] ;  /* 0x00008a0000087ab9 */ /* 0x000fe20000000800 */
[C---:B-1----:R-:W-:Y:S01]  /*244e0*/  VIADD R20, R21.reuse, UR26 ;  /* 0x0000001a15147c36 */ /* 0x042fe20008000000 */
[----:B------:R-:W-:-:S04]  /*244f0*/  IADD3 R16, P3, R21, R3, RZ ;  /* 0x0000000315107210 */ /* 0x000fc80007f7e0ff */
[----:B------:R-:W-:Y:S01]  /*24500*/  SHF.R.S32.HI R21, RZ, 0x1f, R20 ;  /* 0x0000001fff157819 */ /* 0x000fe20000011414 */
[----:B------:R-:W-:Y:S01]  /*24510*/  IMAD.X R17, R22, 0x1, R28, P3 ;  /* 0x0000000116117824 */ /* 0x000fe200018e061c */
[----:B--2---:R-:W-:Y:S02]  /*24520*/  IADD3 R18, P6, R20, R0, RZ ;  /* 0x0000000014127210 */ /* 0x004fe40007fde0ff */
[----:B------:R-:W-:Y:S02]  /*24530*/  PRMT R22, R12, 0x7773, RZ ;  /* 0x000077730c167816 */ /* 0x000fe400000000ff */
[----:B----4-:R-:W-:Y:S01]  /*24540*/  PRMT R23, R13, 0x7770, RZ ;  /* 0x000077700d177816 */ /* 0x010fe200000000ff */
[----:B------:R-:W-:Y:S01]  /*24550*/  IMAD.X R19, R21, 0x1, R2, P6 ;  /* 0x0000000115137824 */ /* 0x000fe200030e0602 */
[----:B------:R-:W-:Y:S01]  /*24560*/  ISETP.GE.AND P3, PT, R29, UR4, PT ;  /* 0x000000041d007c0c */ /* 0x000fe2000bf66270 */
[----:B------:R-:W-:Y:S01]  /*24570*/  @P4 STG.E.U8 desc[UR6][R16.64], R22 ;  /* 0x0000001610004986 */ /* 0x000fe2000c101106 */
[----:B------:R-:W-:-:S02]  /*24580*/  ULDC UR4, c[0x0][0x228] ;  /* 0x00008a0000047ab9 */ /* 0x000fc40000000800 */
[----:B------:R-:W-:Y:S01]  /*24590*/  ISETP.LT.AND P4, PT, R15, UR4, !P2 ;  /* 0x000000040f007c0c */ /* 0x000fe2000d781270 */
[----:B------:R1:W-:Y:S01]  /*245a0*/  @P5 STG.E.U8 desc[UR6][R18.64], R23 ;  /* 0x0000001712005986 */ /* 0x0003e2000c101106 */
[----:B------:R-:W-:Y:S01]  /*245b0*/  ISETP.LT.AND P5, PT, R11, UR8, !P1 ;  /* 0x000000080b007c0c */ /* 0x000fe2000cfa1270 */
[----:B------:R-:W-:Y:S01]  /*245c0*/  VIADD R29, R7, 0x15 ;  /* 0x00000015071d7836 */ /* 0x000fe20000000000 */
[----:B------:R-:W-:Y:S01]  /*245d0*/  ULDC UR4, c[0x0][0x22c] ;  /* 0x00008b0000047ab9 */ /* 0x000fe20000000800 */
[----:B------:R-:W-:Y:S01]  /*245e0*/  ULDC UR8, c[0x0][0x228] ;  /* 0x00008a0000087ab9 */ /* 0x000fe20000000800 */
[----:B------:R-:W2:Y:S01]  /*245f0*/  LDL.LU R12, [R1+0xb7c] ;  /* 0x000b7c00010c7983 */ /* 0x000ea20000300800 */
[C---:B-1----:R-:W-:Y:S01]  /*24600*/  VIADD R18, R20.reuse, UR26 ;  /* 0x0000001a14127c36 */ /* 0x042fe20008000000 */
[----:B------:R-:W-:-:S04]  /*24610*/  IADD3 R20, P2, R20, R3, RZ ;  /* 0x0000000314147210 */ /* 0x000fc80007f5e0ff */
[----:B------:R-:W-:Y:S02]  /*24620*/  SHF.R.S32.HI R19, RZ, 0x1f, R18 ;  /* 0x0000001fff137819 */ /* 0x000fe40000011412 */
[C---:B------:R-:W-:Y:S01]  /*24630*/  IADD3 R16, P6, R18.reuse, R0, RZ ;  /* 0x0000000012107210 */ /* 0x040fe20007fde0ff */
        /* <DEDUP_REMOVED lines=16> */
[----:B---3--:R-:W-:Y:S01]  /*24740*/  IADD3 R16, P6, R20, R0, RZ ;  /* 0x0000000014107210 */ /* 0x008fe20007fde0ff */
[----:B------:R-:W-:Y:S01]  /*24750*/  IMAD.X R19, R19, 0x1, R28, P1 ;  /* 0x0000000113137824 */ /* 0x000fe200008e061c */
[----:B------:R-:W-:Y:S02]  /*24760*/  PRMT R22, R13, 0x7773, RZ ;  /* 0x000077730d167816 */ /* 0x000fe400000000ff */
[----:B------:R-:W-:Y:S01]  /*24770*/  PRMT R23, R14, 0x7770, RZ ;  /* 0x000077700e177816 */ /* 0x000fe200000000ff */
[----:B------:R-:W-:Y:S01]  /*24780*/  IMAD.X R17, R21, 0x1, R2, P6 ;  /* 0x0000000115117824 */ /* 0x000fe200030e0602 */
[----:B------:R-:W-:Y:S01]  /*24790*/  ISETP.GE.AND P1, PT, R29, UR4, PT ;  /* 0x000000041d007c0c */ /* 0x000fe2000bf26270 */
[----:B------:R1:W-:Y:S01]  /*247a0*/  @P4 STG.E.U8 desc[UR6][R18.64], R22 ;  /* 0x0000001612004986 */ /* 0x0003e2000c101106 */
[----:B------:R-:W-:Y:S01]  /*247b0*/  ISETP.LT.AND P4, PT, R15, UR8, !P3 ;  /* 0x000000080f007c0c */ /* 0x000fe2000df81270 */
[----:B------:R-:W-:Y:S01]  /*247c0*/  ULDC UR4, c[0x0][0x22c] ;  /* 0x00008b0000047ab9 */ /* 0x000fe20000000800 */
[----:B------:R-:W-:Y:S01]  /*247d0*/  ULDC UR8, c[0x0][0x228] ;  /* 0x00008a0000087ab9 */ /* 0x000fe20000000800 */
[----:B------:R3:W-:Y:S01]  /*247e0*/  @P5 STG.E.U8 desc[UR6][R16.64], R23 ;  /* 0x0000001710005986 */ /* 0x0007e2000c101106 */
[----:B------:R-:W-:Y:S01]  /*247f0*/  ISETP.LT.AND P5, PT, R11, UR10, !P2 ;  /* 0x0000000a0b007c0c */ /* 0x000fe2000d7a1270 */
[----:B------:R-:W-:-:S02]  /*24800*/  ULDC UR10, c[0x0][0x228] ;  /* 0x00008a00000a7ab9 */ /* 0x000fc40000000800 */
[----:B------:R-:W4:Y:S01]  /*24810*/  LDL.LU R13, [R1+0xb78] ;  /* 0x000b7800010d7983 */ /* 0x000f220000300800 */
[C---:B-1----:R-:W-:Y:S01]  /*24820*/  VIADD R18, R20.reuse, UR26 ;  /* 0x0000001a14127c36 */ /* 0x042fe20008000000 */
[----:B------:R-:W-:Y:S01]  /*24830*/  IADD3 R20, P3, R20, R3, RZ ;  /* 0x0000000314147210 */ /* 0x000fe20007f7e0ff */
[----:B---3--:R-:W-:-:S03]  /*24840*/  VIADD R17, R7, 0x17 ;  /* 0x0000001707117836 */ /* 0x008fc60000000000 */
[----:B------:R-:W-:Y:S02]  /*24850*/  SHF.R.S32.HI R19, RZ, 0x1f, R18 ;  /* 0x0000001fff137819 */ /* 0x000fe40000011412 */
[----:B------:R-:W-:Y:S01]  /*24860*/  IADD3 R16, P6, R18, R0, RZ ;  /* 0x0000000012107210 */ /* 0x000fe20007fde0ff */
[----:B------:R-:W-:Y:S01]  /*24870*/  IMAD.X R21, R21, 0x1, R28, P3 ;  /* 0x0000000115157824 */ /* 0x000fe200018e061c */
[----:B------:R-:W-:Y:S01]  /*24880*/  ISETP.GE.AND P3, PT, R17, UR4, PT ;  /* 0x0000000411007c0c */ /* 0x000fe2000bf66270 */
[----:B------:R-:W-:Y:S01]  /*24890*/  ULDC UR4, c[0x0][0x228] ;  /* 0x00008a0000047ab9 */ /* 0x000fe20000000800 */
[C---:B------:R-:W-:Y:S01]  /*248a0*/  PRMT R22, R14.reuse, 0x7771, RZ ;  /* 0x000077710e167816 */ /* 0x040fe200000000ff */
[----:B------:R-:W-:Y:S01]  /*248b0*/  IMAD.X R17, R19, 0x1, R2, P6 ;  /* 0x0000000113117824 */ /* 0x000fe200030e0602 */
[----:B------:R-:W-:-:S03]  /*248c0*/  PRMT R23, R14, 0x7772, RZ ;  /* 0x000077720e177816 */ /* 0x000fc600000000ff */
[----:B------:R-:W-:Y:S04]  /*248d0*/  @P4 STG.E.U8 desc[UR6][R20.64], R22 ;  /* 0x0000001614004986 */ /* 0x000fe8000c101106 */
[----:B------:R1:W-:Y:S04]  /*248e0*/  @P5 STG.E.U8 desc[UR6][R16.64], R23 ;  /* 0x0000001710005986 */ /* 0x0003e8000c101106 */
[----:B-1----:R-:W3:Y:S01]  /*248f0*/  LDL.LU R23, [R1+0x1c] ;  /* 0x00001c0001177983 */ /* 0x002ee20000300800 */
[----:B------:R-:W-:Y:S01]  /*24900*/  ISETP.LT.AND P4, PT, R15, UR4, !P2 ;  /* 0x000000040f007c0c */ /* 0x000fe2000d781270 */
[----:B------:R-:W-:Y:S01]  /*24910*/  VIADD R21, R7, 0x18 ;  /* 0x0000001807157836 */ /* 0x000fe20000000000 */
[C---:B------:R-:W-:Y:S01]  /*24920*/  IADD3 R16, P2, R18.reuse, R3, RZ ;  /* 0x0000000312107210 */ /* 0x040fe20007f5e0ff */
[----:B------:R-:W-:Y:S01]  /*24930*/  VIADD R20, R18, UR26 ;  /* 0x0000001a12147c36 */ /* 0x000fe20008000000 */
[----:B------:R-:W-:-:S03]  /*24940*/  ULDC UR4, c[0x0][0x22c] ;  /* 0x00008b0000047ab9 */ /* 0x000fc60000000800 */
[----:B------:R-:W-:Y:S01]  /*24950*/  IMAD.X R17, R19, 0x1, R28, P2 ;  /* 0x0000000113117824 */ /* 0x000fe200010e061c */
[----:B------:R-:W-:Y:S02]  /*24960*/  PRMT R19, R14, 0x7773, RZ ;  /* 0x000077730e137816 */ /* 0x000fe400000000ff */
[----:B------:R-:W4:Y:S01]  /*24970*/  LDL.LU R14, [R1+0xb74] ;  /* 0x000b7400010e7983 */ /* 0x000f220000300800 */
[----:B------:R-:W-:Y:S01]  /*24980*/  ISETP.LT.AND P5, PT, R11, UR8, !P1 ;  /* 0x000000080b007c0c */ /* 0x000fe2000cfa1270 */
[----:B------:R-:W-:Y:S01]  /*24990*/  ULDC UR8, c[0x0][0x228] ;  /* 0x00008a0000087ab9 */ /* 0x000fe20000000800 */
[----:B------:R-:W-:Y:S01]  /*249a0*/  ISETP.GE.AND P2, PT, R21, UR4, PT ;  /* 0x0000000415007c0c */ /* 0x000fe2000bf46270 */
[----:B------:R1:W-:Y:S01]  /*249b0*/  @P4 STG.E.U8 desc[UR6][R16.64], R19 ;  /* 0x0000001310004986 */ /* 0x0003e2000c101106 */
[----:B------:R-:W-:Y:S01]  /*249c0*/  SHF.R.S32.HI R21, RZ, 0x1f, R20 ;  /* 0x0000001fff157819 */ /* 0x000fe20000011414 */
[----:B------:R-:W-:Y:S01]  /*249d0*/  ULDC UR4, c[0x0][0x22c] ;  /* 0x00008b0000047ab9 */ /* 0x000fe20000000800 */
[----:B------:R-:W-:-:S02]  /*249e0*/  IADD3 R18, P6, R20, R0, RZ ;  /* 0x0000000014127210 */ /* 0x000fc40007fde0ff */
[----:B------:R-:W-:Y:S01]  /*249f0*/  ISETP.LT.AND P1, PT, R15, UR8, !P1 ;  /* 0x000000080f007c0c */ /* 0x000fe2000cf21270 */
[----:B------:R-:W-:Y:S01]  /*24a00*/  VIADD R22, R20, UR26 ;  /* 0x0000001a14167c36 */ /* 0x000fe20008000000 */
[----:B------:R-:W-:Y:S01]  /*24a10*/  ULDC UR8, c[0x0][0x228] ;  /* 0x00008a0000087ab9 */ /* 0x000fe20000000800 */
[----:B-1----:R-:W-:Y:S02]  /*24a20*/  VIADD R16, R7, 0x19 ;  /* 0x0000001907107836 */ /* 0x002fe40000000000 */
[----:B------:R-:W-:-:S03]  /*24a30*/  IMAD.X R19, R21, 0x1, R2, P6 ;  /* 0x0000000115137824 */ /* 0x000fc600030e0602 */
[----:B------:R-:W-:Y:S01]  /*24a40*/  ISETP.GE.AND P4, PT, R16, UR4, PT ;  /* 0x0000000410007c0c */ /* 0x000fe2000bf86270 */
[----:B------:R-:W-:Y:S01]  /*24a50*/  ULDC UR4, c[0x0][0x228] ;  /* 0x00008a0000047ab9 */ /* 0x000fe20000000800 */
[----:B------:R-:W-:Y:S02]  /*24a60*/  IADD3 R16, P6, R20, R3, RZ ;  /* 0x0000000314107210 */ /* 0x000fe40007fde0ff */
[----:B------:R-:W-:Y:S02]  /*24a70*/  SHF.R.S32.HI R20, RZ, 0x1f, R22 ;  /* 0x0000001fff147819 */ /* 0x000fe40000011416 */
[----:B---3--:R-:W-:-:S05]  /*24a80*/  PRMT R17, R23, 0x7770, RZ ;  /* 0x0000777017117816 */ /* 0x008fca00000000ff */
[----:B------:R1:W-:Y:S01]  /*24a90*/  @P5 STG.E.U8 desc[UR6][R18.64], R17 ;  /* 0x0000001112005986 */ /* 0x0003e2000c101106 */
[----:B------:R-:W-:Y:S01]  /*24aa0*/  ISETP.LT.AND P5, PT, R11, UR4, !P3 ;  /* 0x000000040b007c0c */ /* 0x000fe2000dfa1270 */
[----:B------:R-:W-:Y:S01]  /*24ab0*/  ULDC UR4, c[0x0][0x228] ;  /* 0x00008a0000047ab9 */ /* 0x000fe20000000800 */
[----:B------:R-:W-:Y:S01]  /*24ac0*/  PRMT R29, R23, 0x7773, RZ ;  /* 0x00007773171d7816 */ /* 0x000fe200000000ff */
[----:B-1----:R-:W-:Y:S01]  /*24ad0*/  IMAD.X R17, R21, 0x1, R28, P6 ;  /* 0x0000000115117824 */ /* 0x002fe200030e061c */
[C---:B------:R-:W-:Y:S02]  /*24ae0*/  PRMT R19, R23.reuse, 0x7771, RZ ;  /* 0x0000777117137816 */ /* 0x040fe400000000ff */
[C---:B------:R-:W-:Y:S01]  /*24af0*/  IADD3 R18, P6, R22.reuse, R0, RZ ;  /* 0x0000000016127210 */ /* 0x040fe20007fde0ff */
[----:B------:R-:W-:Y:S01]  /*24b00*/  VIADD R21, R22, UR26 ;  /* 0x0000001a16157c36 */ /* 0x000fe20008000000 */
[----:B------:R-:W-:Y:S01]  /*24b10*/  PRMT R23, R23, 0x7772, RZ ;  /* 0x0000777217177816 */ /* 0x000fe200000000ff */
[----:B------:R1:W-:Y:S01]  /*24b20*/  @P1 STG.E.U8 desc[UR6][R16.64], R19 ;  /* 0x0000001310001986 */ /* 0x0003e2000c101106 */
[----:B------:R-:W-:Y:S01]  /*24b30*/  ISETP.LT.AND P3, PT, R15, UR4, !P3 ;  /* 0x000000040f007c0c */ /* 0x000fe2000df61270 */
[----:B------:R-:W-:Y:S01]  /*24b40*/  ULDC UR4, c[0x0][0x22c] ;  /* 0x00008b0000047ab9 */ /* 0x000fe20000000800 */
[----:B-1----:R-:W-:Y:S01]  /*24b50*/  IMAD.X R19, R20, 0x1, R2, P6 ;  /* 0x0000000114137824 */ /* 0x002fe200030e0602 */
[----:B------:R-:W-:Y:S01]  /*24b60*/  ISETP.LT.AND P6, PT, R11, UR8, !P2 ;  /* 0x000000080b007c0c */ /* 0x000fe2000d7c1270 */
[----:B------:R-:W-:Y:S01]  /*24b70*/  ULDC UR8, c[0x0][0x228] ;  /* 0x00008a0000087ab9 */ /* 0x000fe20000000800 */
[----:B------:R-:W-:-:S02]  /*24b80*/  IADD3 R16, P1, R22, R3, RZ ;  /* 0x0000000316107210 */ /* 0x000fc40007f3e0ff */
[----:B------:R1:W-:Y:S01]  /*24b90*/  @P5 STG.E.U8 desc[UR6][R18.64], R23 ;  /* 0x0000001712005986 */ /* 0x0003e2000c101106 */
[----:B------:R-:W-:Y:S02]  /*24ba0*/  SHF.R.S32.HI R22, RZ, 0x1f, R21 ;  /* 0x0000001fff167819 */ /* 0x000fe40000011415 */
[----:B------:R-:W-:Y:S01]  /*24bb0*/  IMAD.X R17, R20, 0x1, R28, P1 ;  /* 0x0000000114117824 */ /* 0x000fe200008e061c */
[----:B--2---:R-:W-:Y:S02]  /*24bc0*/  PRMT R20, R12, 0x7770, RZ ;  /* 0x000077700c147816 */ /* 0x004fe400000000ff */
[----:B-1----:R-:W-:Y:S01]  /*24bd0*/  IADD3 R18, P5, R21, R0, RZ ;  /* 0x0000000015127210 */ /* 0x002fe20007fbe0ff */
[----:B------:R-:W-:-:S04]  /*24be0*/  VIADD R23, R7, 0x1a ;  /* 0x0000001a07177836 */ /* 0x000fc80000000000 */
[----:B------:R-:W-:Y:S01]  /*24bf0*/  IMAD.X R19, R22, 0x1, R2, P5 ;  /* 0x0000000116137824 */ /* 0x000fe200028e0602 */
[----:B------:R-:W-:Y:S01]  /*24c00*/  ISETP.GE.AND P1, PT, R23, UR4, PT ;  /* 0x0000000417007c0c */ /* 0x000fe2000bf26270 */
[----:B------:R1:W-:Y:S01]  /*24c10*/  @P3 STG.E.U8 desc[UR6][R16.64], R29 ;  /* 0x0000001d10003986 */ /* 0x0003e2000c101106 */
[----:B------:R-:W-:Y:S02]  /*24c20*/  ULDC UR4, c[0x0][0x228] ;  /* 0x00008a0000047ab9 */ /* 0x000fe40000000800 */
[----:B------:R-:W-:Y:S01]  /*24c30*/  ISETP.LT.AND P3, PT, R15, UR4, !P2 ;  /* 0x000000040f007c0c */ /* 0x000fe2000d761270 */
[----:B------:R2:W-:Y:S01]  /*24c40*/  @P6 STG.E.U8 desc[UR6][R18.64], R20 ;  /* 0x0000001412006986 */ /* 0x0005e2000c101106 */
[----:B------:R-:W-:Y:S01]  /*24c50*/  ISETP.LT.AND P5, PT, R11, UR8, !P4 ;  /* 0x000000080b007c0c */ /* 0x000fe2000e7a1270 */
[----:B------:R-:W-:Y:S01]  /*24c60*/  ULDC UR4, c[0x0][0x22c] ;  /* 0x00008b0000047ab9 */ /* 0x000fe20000000800 */
[----:B------:R-:W-:Y:S01]  /*24c70*/  PRMT R23, R12, 0x7772, RZ ;  /* 0x000077720c177816 */ /* 0x000fe200000000ff */
[----:B------:R-:W-:Y:S01]  /*24c80*/  ULDC UR8, c[0x0][0x228] ;  /* 0x00008a0000087ab9 */ /* 0x000fe20000000800 */
        /* <DEDUP_REMOVED lines=17> */
[----:B------:R-:W-:-:S04]  /*24da0*/  IADD3 R16, P3, R20, R3, RZ ;  /* 0x0000000314107210 */ /* 0x000fc80007f7e0ff */
[----:B------:R-:W-:Y:S02]  /*24db0*/  SHF.R.S32.HI R20, RZ, 0x1f, R22 ;  /* 0x0000001fff147819 */ /* 0x000fe40000011416 */
[----:B--2---:R-:W-:Y:S01]  /*24dc0*/  IADD3 R18, P6, R22, R0, RZ ;  /* 0x0000000016127210 */ /* 0x004fe20007fde0ff */
[----:B------:R-:W-:Y:S01]  /*24dd0*/  VIADD R23, R7, 0x1c ;  /* 0x0000001c07177836 */ /* 0x000fe20000000000 */
[----:B------:R-:W-:Y:S01]  /*24de0*/  PRMT R12, R12, 0x7773, RZ ;  /* 0x000077730c0c7816 */ /* 0x000fe200000000ff */
[----:B------:R-:W-:Y:S01]  /*24df0*/  IMAD.X R17, R21, 0x1, R28, P3 ;  /* 0x0000000115117824 */ /* 0x000fe200018e061c */
[----:B----4-:R-:W-:Y:S01]  /*24e00*/  PRMT R21, R13, 0x7770, RZ ;  /* 0x000077700d157816 */ /* 0x010fe200000000ff */
        /* <DEDUP_REMOVED lines=10> */
[----:B------:R-:W-:Y:S01]  /*24eb0*/  IADD3 R16, P1, R22, R3, RZ ;  /* 0x0000000316107210 */ /* 0x000fe20007f3e0ff */
[----:B------:R-:W-:-:S03]  /*24ec0*/  VIADD R22, R7, 0x1d ;  /* 0x0000001d07167836 */ /* 0x000fc60000000000 */
[----:B--2---:R-:W-:Y:S02]  /*24ed0*/  SHF.R.S32.HI R21, RZ, 0x1f, R12 ;  /* 0x0000001fff157819 */ /* 0x004fe4000001140c */
[----:B------:R-:W-:Y:S01]  /*24ee0*/  IADD3 R18, P6, R12, R0, RZ ;  /* 0x000000000c127210 */ /* 0x000fe20007fde0ff */
[----:B------:R-:W-:Y:S01]  /*24ef0*/  IMAD.X R17, R20, 0x1, R28, P1 ;  /* 0x0000000114117824 */ /* 0x000fe200008e061c */
[C---:B------:R-:W-:Y:S02]  /*24f00*/  PRMT R20, R13.reuse, 0x7771, RZ ;  /* 0x000077710d147816 */ /* 0x040fe400000000ff */
[----:B------:R-:W-:Y:S01]  /*24f10*/  PRMT R23, R13, 0x7772, RZ ;  /* 0x000077720d177816 */ /* 0x000fe200000000ff */
[----:B------:R-:W-:Y:S01]  /*24f20*/  IMAD.X R19, R21, 0x1, R2, P6 ;  /* 0x0000000115137824 */ /* 0x000fe200030e0602 */
[----:B------:R-:W-:Y:S01]  /*24f30*/  ISETP.GE.AND P1, PT, R22, UR4, PT ;  /* 0x0000000416007c0c */ /* 0x000fe2000bf26270 */
[----:B------:R1:W-:Y:S01]  /*24f40*/  @P4 STG.E.U8 desc[UR6][R16.64], R20 ;  /* 0x0000001410004986 */ /* 0x0003e2000c101106 */
[----:B------:R-:W-:-:S02]  /*24f50*/  ULDC UR4, c[0x0][0x228] ;  /* 0x00008a0000047ab9 */ /* 0x000fc40000000800 */
[----:B------:R-:W-:Y:S01]  /*24f60*/  ISETP.LT.AND P4, PT, R15, UR4, !P2 ;  /* 0x000000040f007c0c */ /* 0x000fe2000d781270 */
[----:B------:R2:W-:Y:S01]  /*24f70*/  @P5 STG.E.U8 desc[UR6][R18.64], R23 ;  /* 0x0000001712005986 */ /* 0x0005e2000c101106 */
[----:B------:R-:W-:Y:S01]  /*24f80*/  ISETP.LT.AND P5, PT, R11, UR8, !P3 ;  /* 0x000000080b007c0c */ /* 0x000fe2000dfa1270 */
[----:B------:R-:W-:Y:S01]  /*24f90*/  ULDC UR8, c[0x0][0x228] ;  /* 0x00008a0000087ab9 */ /* 0x000fe20000000800 */
[----:B------:R-:W-:Y:S01]  /*24fa0*/  PRMT R22, R14, 0x7770, RZ ;  /* 0x000077700e167816 */ /* 0x000fe200000000ff */
[----:B------:R-:W-:Y:S01]  /*24fb0*/  ULDC UR4, c[0x0][0x22c] ;  /* 0x00008b0000047ab9 */ /* 0x000fe20000000800 */
[C---:B-1----:R-:W-:Y:S01]  /*24fc0*/  IADD3 R16, P2, R12.reuse, R3, RZ ;  /* 0x000000030c107210 */ /* 0x042fe20007f5e0ff */
[----:B--2---:R-:W-:-:S04]  /*24fd0*/  VIADD R19, R12, UR26 ;  /* 0x0000001a0c137c36 */ /* 0x004fc80008000000 */
[----:B------:R-:W-:Y:S01]  /*24fe0*/  IMAD.X R17, R21, 0x1, R28, P2 ;  /* 0x0000000115117824 */ /* 0x000fe200010e061c */
[----:B------:R-:W-:Y:S02]  /*24ff0*/  SHF.R.S32.HI R18, RZ, 0x1f, R19 ;  /* 0x0000001fff127819 */ /* 0x000fe40000011413 */
[----:B------:R-:W-:Y:S02]  /*25000*/  IADD3 R12, P6, R19, R0, RZ ;  /* 0x00000000130c7210 */ /* 0x000fe40007fde0ff */
[----:B------:R-:W-:-:S03]  /*25010*/  PRMT R21, R13, 0x7773, RZ ;  /* 0x000077730d157816 */ /* 0x000fc600000000ff */
[----:B------:R-:W-:Y:S02]  /*25020*/  IMAD.X R13, R18, 0x1, R2, P6 ;  /* 0x00000001120d7824 */ /* 0x000fe400030e0602 */
[----:B------:R1:W-:Y:S01]  /*25030*/  @P4 STG.E.U8 desc[UR6][R16.64], R21 ;  /* 0x0000001510004986 */ /* 0x0003e2000c101106 */
[----:B------:R-:W-:Y:S01]  /*25040*/  ISETP.LT.AND P4, PT, R15, UR8, !P3 ;  /* 0x000000080f007c0c */ /* 0x000fe2000df81270 */
[C---:B------:R-:W-:Y:S01]  /*25050*/  VIADD R20, R7.reuse, 0x1e ;  /* 0x0000001e07147836 */ /* 0x040fe20000000000 */
[----:B------:R-:W-:Y:S01]  /*25060*/  ULDC UR8, c[0x0][0x228] ;  /* 0x00008a0000087ab9 */ /* 0x000fe20000000800 */
[----:B------:R2:W-:Y:S03]  /*25070*/  @P5 STG.E.U8 desc[UR6][R12.64], R22 ;  /* 0x000000160c005986 */ /* 0x0005e6000c101106 */
[----:B------:R-:W-:Y:S01]  /*25080*/  ISETP.GE.AND P2, PT, R20, UR4, PT ;  /* 0x0000000414007c0c */ /* 0x000fe2000bf46270 */
[----:B------:R-:W-:Y:S01]  /*25090*/  ULDC UR4, c[0x0][0x22c] ;  /* 0x00008b0000047ab9 */ /* 0x000fe20000000800 */
[----:B-1----:R-:W-:Y:S01]  /*250a0*/  VIADD R17, R7, 0x1f ;  /* 0x0000001f07117836 */ /* 0x002fe20000000000 */
[C---:B--2---:R-:W-:Y:S01]  /*250b0*/  IADD3 R12, P3, R19.reuse, R3, RZ ;  /* 0x00000003130c7210 */ /* 0x044fe20007f7e0ff */
[----:B------:R-:W-:-:S04]  /*250c0*/  VIADD R20, R19, UR26 ;  /* 0x0000001a13147c36 */ /* 0x000fc80008000000 */
[----:B------:R-:W-:Y:S01]  /*250d0*/  IMAD.X R13, R18, 0x1, R28, P3 ;  /* 0x00000001120d7824 */ /* 0x000fe200018e061c */
[----:B------:R-:W-:Y:S02]  /*250e0*/  PRMT R18, R14, 0x7771, RZ ;  /* 0x000077710e127816 */ /* 0x000fe400000000ff */
[----:B------:R-:W-:Y:S01]  /*250f0*/  ISETP.GE.AND P3, PT, R17, UR4, PT ;  /* 0x0000000411007c0c */ /* 0x000fe2000bf66270 */
[----:B------:R-:W-:Y:S01]  /*25100*/  ULDC UR4, c[0x0][0x228] ;  /* 0x00008a0000047ab9 */ /* 0x000fe20000000800 */
[----:B------:R-:W-:Y:S01]  /*25110*/  ISETP.LT.AND P5, PT, R11, UR10, !P1 ;  /* 0x0000000a0b007c0c */ /* 0x000fe2000cfa1270 */
[----:B------:R1:W-:Y:S01]  /*25120*/  @P4 STG.E.U8 desc[UR6][R12.64], R18 ;  /* 0x000000120c004986 */ /* 0x0003e2000c101106 */
[----:B------:R-:W-:Y:S01]  /*25130*/  ISETP.LT.AND P4, PT, R15, UR4, !P1 ;  /* 0x000000040f007c0c */ /* 0x000fe2000cf81270 */
[----:B------:R-:W-:Y:S01]  /*25140*/  VIADD R22, R7, 0x20 ;  /* 0x0000002007167836 */ /* 0x000fe20000000000 */
[----:B------:R-:W-:Y:S01]  /*25150*/  SHF.R.S32.HI R19, RZ, 0x1f, R20 ;  /* 0x0000001fff137819 */ /* 0x000fe20000011414 */
[----:B------:R-:W-:Y:S01]  /*25160*/  ULDC UR4, c[0x0][0x22c] ;  /* 0x00008b0000047ab9 */ /* 0x000fe20000000800 */
[----:B------:R-:W2:Y:S01]  /*25170*/  LDL.LU R15, [R1+0xb70] ;  /* 0x000b7000010f7983 */ /* 0x000ea20000300800 */
[C---:B------:R-:W-:Y:S01]  /*25180*/  IADD3 R16, P6, R20.reuse, R0, RZ ;  /* 0x0000000014107210 */ /* 0x040fe20007fde0ff */
[----:B------:R-:W-:Y:S01]  /*25190*/  ULDC UR10, c[0x0][0x228] ;  /* 0x00008a00000a7ab9 */ /* 0x000fe20000000800 */
[----:B-1----:R-:W-:-:S05]  /*251a0*/  IADD3 R12, P1, R20, R3, RZ ;  /* 0x00000003140c7210 */ /* 0x002fca0007f3e0ff */
[C---:B------:R-:W-:Y:S01]  /*251b0*/  IMAD.X R13, R19.reuse, 0x1, R28, P1 ;  /* 0x00000001130d7824 */ /* 0x040fe200008e061c */
[----:B------:R-:W-:Y:S01]  /*251c0*/  ISETP.GE.AND P1, PT, R22, UR4, PT ;  /* 0x0000000416007c0c */ /* 0x000fe2000bf26270 */
[----:B------:R-:W-:Y:S01]  /*251d0*/  IMAD.X R17, R19, 0x1, R2, P6 ;  /* 0x0000000113117824 */ /* 0x000fe200030e0602 */
[----:B------:R-:W3:Y:S01]  /*251e0*/  LDL.LU R22, [R1+0xa78] ;  /* 0x000a780001167983 */ /* 0x000ee20000300800 */
[----:B------:R-:W-:Y:S01]  /*251f0*/  PRMT R21, R14, 0x7772, RZ ;  /* 0x000077720e157816 */ /* 0x000fe200000000ff */
[----:B------:R-:W-:Y:S01]  /*25200*/  VIADD R20, R20, UR26 ;  /* 0x0000001a14147c36 */ /* 0x000fe20008000000 */
[----:B------:R-:W-:Y:S01]  /*25210*/  PRMT R23, R14, 0x7773, RZ ;  /* 0x000077730e177816 */ /* 0x000fe200000000ff */
[----:B------:R-:W-:Y:S01]  /*25220*/  VIADD R18, R7, 0x21 ;  /* 0x0000002107127836 */ /* 0x000fe20000000000 */
[----:B------:R-:W-:Y:S01]  /*25230*/  ULDC UR4, c[0x0][0x22c] ;  /* 0x00008b0000047ab9 */ /* 0x000fe20000000800 */
[----:B------:R1:W-:Y:S01]  /*25240*/  @P5 STG.E.U8 desc[UR6][R16.64], R21 ;  /* 0x0000001510005986 */ /* 0x0003e2000c101106 */
[----:B------:R-:W-:Y:S01]  /*25250*/  ISETP.LT.AND P5, PT, R11, UR8, !P2 ;  /* 0x000000080b007c0c */ /* 0x000fe2000d7a1270 */
[----:B------:R-:W-:Y:S01]  /*25260*/  ULDC UR8, c[0x0][0x228] ;  /* 0x00008a0000087ab9 */ /* 0x000fe20000000800 */
[----:B------:R-:W-:Y:S01]  /*25270*/  SHF.R.S32.HI R14, RZ, 0x1f, R20 ;  /* 0x0000001fff0e7819 */ /* 0x000fe20000011414 */
[----:B------:R4:W-:Y:S01]  /*25280*/  @P4 STG.E.U8 desc[UR6][R12.64], R23 ;  /* 0x000000170c004986 */ /* 0x0009e2000c101106 */
[----:B-1----:R-:W-:-:S05]  /*25290*/  IADD3 R16, P6, R20, R0, RZ ;  /* 0x0000000014107210 */ /* 0x002fca0007fde0ff */
[----:B------:R-:W-:Y:S01]  /*252a0*/  IMAD.X R17, R14, 0x1, R2, P6 ;  /* 0x000000010e117824 */ /* 0x000fe200030e0602 */
[C---:B----4-:R-:W-:Y:S01]  /*252b0*/  IADD3 R12, P6, R20.reuse, R3, RZ ;  /* 0x00000003140c7210 */ /* 0x050fe20007fde0ff */
[----:B------:R-:W-:Y:S01]  /*252c0*/  VIADD R20, R20, UR26 ;  /* 0x0000001a14147c36 */ /* 0x000fe20008000000 */
[----:B------:R-:W-:Y:S01]  /*252d0*/  ISETP.GE.AND P4, PT, R18, UR4, PT ;  /* 0x0000000412007c0c */ /* 0x000fe2000bf86270 */
[----:B------:R-:W-:Y:S02]  /*252e0*/  ULDC UR4, c[0x0][0x228] ;  /* 0x00008a0000047ab9 */ /* 0x000fe40000000800 */
[----:B------:R-:W-:Y:S01]  /*252f0*/  IMAD.X R13, R14, 0x1, R28, P6 ;  /* 0x000000010e0d7824 */ /* 0x000fe200030e061c */
[----:B------:R-:W-:Y:S02]  /*25300*/  IADD3 R14, P6, R20, R0, RZ ;  /* 0x00000000140e7210 */ /* 0x000fe40007fde0ff */
[C---:B--2---:R-:W-:Y:S02]  /*25310*/  PRMT R19, R15.reuse, 0x7770, RZ ;  /* 0x000077700f137816 */ /* 0x044fe400000000ff */
[----:B------:R-:W-:-:S02]  /*25320*/  PRMT R18, R15, 0x7771, RZ ;  /* 0x000077710f127816 */ /* 0x000fc400000000ff */
[C---:B---3--:R-:W-:Y:S01]  /*25330*/  ISETP.LT.AND P2, PT, R22.reuse, UR8, !P2 ;  /* 0x0000000816007c0c */ /* 0x048fe2000d741270 */
[----:B------:R1:W-:Y:S01]  /*25340*/  @P5 STG.E.U8 desc[UR6][R16.64], R19 ;  /* 0x0000001310005986 */ /* 0x0003e2000c101106 */
[----:B------:R-:W-:Y:S01]  /*25350*/  ISETP.LT.AND P5, PT, R11, UR4, !P3 ;  /* 0x000000040b007c0c */ /* 0x000fe2000dfa1270 */
[----:B------:R-:W-:Y:S01]  /*25360*/  ULDC UR4, c[0x0][0x228] ;  /* 0x00008a0000047ab9 */ /* 0x000fe20000000800 */
[----:B------:R-:W-:Y:S01]  /*25370*/  PRMT R21, R15, 0x7772, RZ ;  /* 0x000077720f157816 */ /* 0x000fe200000000ff */
[----:B------:R-:W-:Y:S01]  /*25380*/  ULDC UR8, c[0x0][0x228] ;  /* 0x00008a0000087ab9 */ /* 0x000fe20000000800 */
[----:B------:R-:W-:Y:S01]  /*25390*/  ISETP.LT.AND P3, PT, R22, UR4, !P3 ;  /* 0x0000000416007c0c */ /* 0x000fe2000df61270 */
[----:B------:R-:W-:Y:S01]  /*253a0*/  ULDC UR4, c[0x0][0x22c] ;  /* 0x00008b0000047ab9 */ /* 0x000fe20000000800 */
[----:B-1----:R-:W-:-:S05]  /*253b0*/  SHF.R.S32.HI R17, RZ, 0x1f, R20 ;  /* 0x0000001fff117819 */ /* 0x002fca0000011414 */
[----:B------:R1:W-:Y:S01]  /*253c0*/  @P2 STG.E.U8 desc[UR6][R12.64], R18 ;  /* 0x000000120c002986 */ /* 0x0003e2000c101106 */
[C---:B------:R-:W-:Y:S01]  /*253d0*/  VIADD R19, R20.reuse, UR26 ;  /* 0x0000001a14137c36 */ /* 0x040fe20008000000 */
[----:B------:R-:W-:Y:S01]  /*253e0*/  PRMT R16, R15, 0x7773, RZ ;  /* 0x000077730f107816 */ /* 0x000fe200000000ff */
[----:B------:R-:W-:Y:S01]  /*253f0*/  IMAD.X R15, R17, 0x1, R2, P6 ;  /* 0x00000001110f7824 */ /* 0x000fe200030e0602 */
[----:B------:R-:W-:Y:S01]  /*25400*/  ISETP.LT.AND P6, PT, R11, UR8, !P1 ;  /* 0x000000080b007c0c */ /* 0x000fe2000cfc1270 */
[----:B------:R-:W-:Y:S01]  /*25410*/  ULDC UR8, c[0x0][0x228] ;  /* 0x00008a0000087ab9 */ /* 0x000fe20000000800 */
[----:B------:R-:W2:Y:S01]  /*25420*/  LDL.LU R11, [R1+0xb6c] ;  /* 0x000b6c00010b7983 */ /* 0x000ea20000300800 */
[----:B-1----:R-:W-:Y:S01]  /*25430*/  IADD3 R12, P2, R20, R3, RZ ;  /* 0x00000003140c7210 */ /* 0x002fe20007f5e0ff */
[----:B------:R-:W-:-:S04]  /*25440*/  VIADD R20, R7, 0x22 ;  /* 0x0000002207147836 */ /* 0x000fc80000000000 */
[----:B------:R-:W-:Y:S01]  /*25450*/  IMAD.X R13, R17, 0x1, R28, P2 ;  /* 0x00000001110d7824 */ /* 0x000fe200010e061c */
[----:B------:R-:W-:Y:S01]  /*25460*/  ISETP.GE.AND P2, PT, R20, UR4, PT ;  /* 0x0000000414007c0c */ /* 0x000fe2000bf46270 */
[----:B------:R1:W-:Y:S01]  /*25470*/  @P5 STG.E.U8 desc[UR6][R14.64], R21 ;  /* 0x000000150e005986 */ /* 0x0003e2000c101106 */
[----:B------:R-:W-:Y:S01]  /*25480*/  SHF.R.S32.HI R18, RZ, 0x1f, R19 ;  /* 0x0000001fff127819 */ /* 0x000fe20000011413 */
[----:B------:R-:W-:Y:S02]  /*25490*/  ULDC UR4, c[0x0][0x228] ;  /* 0x00008a0000047ab9 */ /* 0x000fe40000000800 */
[----:B------:R-:W3:Y:S01]  /*254a0*/  LDL.LU R20, [R1+0x4a8] ;  /* 0x0004a80001147983 */ /* 0x000ee20000300800 */
[----:B------:R-:W-:Y:S01]  /*254b0*/  PRMT R23, R8, 0x7770, RZ ;  /* 0x0000777008177816 */ /* 0x000fe200000000ff */
[C---:B------:R-:W-:Y:S01]  /*254c0*/  VIADD R17, R19.reuse, UR26 ;  /* 0x0000001a13117c36 */ /* 0x040fe20008000000 */
[----:B-1----:R-:W-:Y:S01]  /*254d0*/  IADD3 R14, P5, R19, R0, RZ ;  /* 0x00000000130e7210 */ /* 0x002fe20007fbe0ff */
[----:B------:R1:W-:Y:S01]  /*254e0*/  @P3 STG.E.U8 desc[UR6][R12.64], R16 ;  /* 0x000000100c003986 */ /* 0x0003e2000c101106 */
[----:B------:R-:W-:Y:S01]  /*254f0*/  ISETP.LT.AND P3, PT, R22, UR4, !P1 ;  /* 0x0000000416007c0c */ /* 0x000fe2000cf61270 */
[----:B------:R-:W-:-:S02]  /*25500*/  ULDC UR4, c[0x0][0x22c] ;  /* 0x00008b0000047ab9 */ /* 0x000fc40000000800 */
[----:B------:R-:W-:-:S05]  /*25510*/  IMAD.X R15, R18, 0x1, R2, P5 ;  /* 0x00000001120f7824 */ /* 0x000fca00028e0602 */
[----:B------:R4:W-:Y:S01]  /*25520*/  @P6 STG.E.U8 desc[UR6][R14.64], R23 ;  /* 0x000000170e006986 */ /* 0x0009e2000c101106 */
[----:B-1----:R-:W-:Y:S01]  /*25530*/  IADD3 R12, P1, R19, R3, RZ ;  /* 0x00000003130c7210 */ /* 0x002fe20007f3e0ff */
[----:B------:R-:W-:Y:S01]  /*25540*/  VIADD R19, R7, 0x23 ;  /* 0x0000002307137836 */ /* 0x000fe20000000000 */
[----:B------:R-:W-:Y:S02]  /*25550*/  SHF.R.S32.HI R16, RZ, 0x1f, R17 ;  /* 0x0000001fff107819 */ /* 0x000fe40000011411 */
[----:B------:R-:W-:Y:S01]  /*25560*/  PRMT R21, R8, 0x7772, RZ ;  /* 0x0000777208157816 */ /* 0x000fe200000000ff */
[----:B------:R-:W-:Y:S01]  /*25570*/  IMAD.X R13, R18, 0x1, R28, P1 ;  /* 0x00000001120d7824 */ /* 0x000fe200008e061c */
[----:B----4-:R-:W-:Y:S02]  /*25580*/  IADD3 R14, P6, R17, R0, RZ ;  /* 0x00000000110e7210 */ /* 0x010fe40007fde0ff */
[----:B------:R-:W-:Y:S02]  /*25590*/  PRMT R23, R8, 0x7771, RZ ;  /* 0x0000777108177816 */ /* 0x000fe400000000ff */
[----:B------:R-:W-:Y:S01]  /*255a0*/  ISETP.GE.AND P1, PT, R19, UR4, PT ;  /* 0x0000000413007c0c */ /* 0x000fe2000bf26270 */
[----:B------:R-:W-:Y:S01]  /*255b0*/  IMAD.X R15, R16, 0x1, R2, P6 ;  /* 0x00000001100f7824 */ /* 0x000fe200030e0602 */
[----:B------:R-:W-:Y:S01]  /*255c0*/  ULDC UR4, c[0x0][0x228] ;  /* 0x00008a0000047ab9 */ /* 0x000fe20000000800 */
[----:B------:R1:W-:Y:S01]  /*255d0*/  @P3 STG.E.U8 desc[UR6][R12.64], R23 ;  /* 0x000000170c003986 */ /* 0x0003e2000c101106 */
[----:B------:R-:W-:-:S02]  /*255e0*/  VIADD R18, R17, UR26 ;  /* 0x0000001a11127c36 */ /* 0x000fc40008000000 */
[----:B------:R-:W-:Y:S01]  /*255f0*/  VIADD R19, R7, 0x24 ;  /* 0x0000002407137836 */ /* 0x000fe20000000000 */
[----:B-1----:R-:W-:Y:S02]  /*25600*/  IADD3 R12, P3, R17, R3, RZ ;  /* 0x00000003110c7210 */ /* 0x002fe40007f7e0ff */
[----:B------:R-:W-:Y:S02]  /*25610*/  SHF.R.S32.HI R17, RZ, 0x1f, R18 ;  /* 0x0000001fff117819 */ /* 0x000fe40000011412 */
[----:B------:R-:W-:Y:S01]  /*25620*/  PRMT R23, R8, 0x7773, RZ ;  /* 0x0000777308177816 */ /* 0x000fe200000000ff */
[----:B------:R-:W-:Y:S02]  /*25630*/  IMAD.X R13, R16, 0x1, R28, P3 ;  /* 0x00000001100d7824 */ /* 0x000fe400018e061c */
[----:B------:R-:W-:Y:S02]  /*25640*/  VIADD R8, R18, UR26 ;  /* 0x0000001a12087c36 */ /* 0x000fe40008000000 */
[----:B------:R-:W-:Y:S01]  /*25650*/  VIADD R16, R7, 0x25 ;  /* 0x0000002507107836 */ /* 0x000fe20000000000 */
[----:B---3--:R-:W-:Y:S01]  /*25660*/  ISETP.LT.AND P5, PT, R20, UR8, !P4 ;  /* 0x0000000814007c0c */ /* 0x008fe2000e7a1270 */
[----:B------:R-:W-:Y:S01]  /*25670*/  ULDC UR8, c[0x0][0x228] ;  /* 0x00008a0000087ab9 */ /* 0x000fe20000000800 */
[----:B------:R-:W-:Y:S01]  /*25680*/  ISETP.LT.AND P4, PT, R22, UR4, !P4 ;  /* 0x0000000416007c0c */ /* 0x000fe2000e781270 */
[----:B------:R-:W-:-:S10]  /*25690*/  ULDC UR4, c[0x0][0x22c] ;  /* 0x00008b0000047ab9 */ /* 0x000fd40000000800 */
[----:B------:R1:W-:Y:S01]  /*256a0*/  @P5 STG.E.U8 desc[UR6][R14.64], R21 ;  /* 0x000000150e005986 */ /* 0x0003e2000c101106 */
[----:B------:R-:W-:Y:S01]  /*256b0*/  ISETP.LT.AND P5, PT, R20, UR8, !P2 ;  /* 0x0000000814007c0c */ /* 0x000fe2000d7a1270 */
[----:B------:R-:W-:Y:S01]  /*256c0*/  ULDC UR8, c[0x0][0x228] ;  /* 0x00008a0000087ab9 */ /* 0x000fe20000000800 */
[----:B------:R-:W-:Y:S01]  /*256d0*/  ISETP.GE.AND P3, PT, R19, UR4, PT ;  /* 0x0000000413007c0c */ /* 0x000fe2000bf66270 */
[----:B------:R-:W-:Y:S01]  /*256e0*/  ULDC UR4, c[0x0][0x228] ;  /* 0x00008a0000047ab9 */ /* 0x000fe20000000800 */
[----:B------:R3:W-:Y:S01]  /*256f0*/  @P4 STG.E.U8 desc[UR6][R12.64], R23 ;  /* 0x000000170c004986 */ /* 0x0007e2000c101106 */
[----:B-1----:R-:W-:Y:S02]  /*25700*/  IADD3 R14, P6, R18, R0, RZ ;  /* 0x00000000120e7210 */ /* 0x002fe40007fde0ff */
[----:B------:R-:W-:-:S03]  /*25710*/  PRMT R21, R9, 0x7770, RZ ;  /* 0x0000777009157816 */ /* 0x000fc600000000ff */
[C---:B------:R-:W-:Y:S01]  /*25720*/  IMAD.X R15, R17.reuse, 0x1, R2, P6 ;  /* 0x00000001110f7824 */ /* 0x040fe200030e0602 */
[----:B------:R-:W-:Y:S01]  /*25730*/  ISETP.LT.AND P4, PT, R22, UR4, !P2 ;  /* 0x0000000416007c0c */ /* 0x000fe2000d781270 */
[----:B------:R-:W-:Y:S01]  /*25740*/  ULDC UR4, c[0x0][0x22c] ;  /* 0x00008b0000047ab9 */ /* 0x000fe20000000800 */
[----:B---3--:R-:W-:Y:S02]  /*25750*/  IADD3 R12, P2, R18, R3, RZ ;  /* 0x00000003120c7210 */ /* 0x008fe40007f5e0ff */
[----:B------:R1:W-:Y:S01]  /*25760*/  @P5 STG.E.U8 desc[UR6][R14.64], R21 ;  /* 0x000000150e005986 */ /* 0x0003e2000c101106 */
[----:B------:R-:W-:Y:S01]  /*25770*/  ISETP.LT.AND P5, PT, R20, UR8, !P1 ;  /* 0x0000000814007c0c */ /* 0x000fe2000cfa1270 */
[----:B------:R-:W-:Y:S01]  /*25780*/  ULDC UR8, c[0x0][0x228] ;  /* 0x00008a0000087ab9 */ /* 0x000fe20000000800 */
[----:B------:R-:W-:Y:S01]  /*25790*/  SHF.R.S32.HI R19, RZ, 0x1f, R8 ;  /* 0x0000001fff137819 */ /* 0x000fe20000011408 */
[----:B------:R-:W-:Y:S01]  /*257a0*/  IMAD.X R13, R17, 0x1, R28, P2 ;  /* 0x00000001110d7824 */ /* 0x000fe200010e061c */
[----:B------:R-:W-:-:S02]  /*257b0*/  PRMT R23, R9, 0x7771, RZ ;  /* 0x0000777109177816 */ /* 0x000fc400000000ff */
[----:B------:R-:W-:Y:S01]  /*257c0*/  ISETP.GE.AND P2, PT, R16, UR4, PT ;  /* 0x0000000410007c0c */ /* 0x000fe2000bf46270 */
[----:B------:R-:W-:Y:S01]  /*257d0*/  ULDC UR4, c[0x0][0x228] ;  /* 0x00008a0000047ab9 */ /* 0x000fe20000000800 */
[----:B-1----:R-:W-:Y:S02]  /*257e0*/  IADD3 R14, P6, R8, R0, RZ ;  /* 0x00000000080e7210 */ /* 0x002fe40007fde0ff */
[----:B------:R-:W-:Y:S01]  /*257f0*/  PRMT R21, R9, 0x7772, RZ ;  /* 0x0000777209157816 */ /* 0x000fe200000000ff */
[----:B------:R1:W-:Y:S02]  /*25800*/  @P4 STG.E.U8 desc[UR6][R12.64], R23 ;  /* 0x000000170c004986 */ /* 0x0003e4000c101106 */
[----:B------:R-:W-:Y:S01]  /*25810*/  IMAD.X R15, R19, 0x1, R2, P6 ;  /* 0x00000001130f7824 */ /* 0x000fe200030e0602 */
[----:B------:R-:W-:Y:S01]  /*25820*/  ISETP.LT.AND P4, PT, R22, UR4, !P1 ;  /* 0x0000000416007c0c */ /* 0x000fe2000cf81270 */
[----:B------:R-:W-:Y:S01]  /*25830*/  VIADD R16, R8, UR26 ;  /* 0x0000001a08107c36 */ /* 0x000fe20008000000 */
[----:B------:R-:W-:-:S02]  /*25840*/  ULDC UR4, c[0x0][0x22c] ;  /* 0x00008b0000047ab9 */ /* 0x000fc40000000800 */
[----:B------:R3:W-:Y:S01]  /*25850*/  @P5 STG.E.U8 desc[UR6][R14.64], R21 ;  /* 0x000000150e005986 */ /* 0x0007e2000c101106 */
[----:B------:R-:W-:Y:S01]  /*25860*/  ISETP.LT.AND P5, PT, R20, UR8, !P3 ;  /* 0x0000000814007c0c */ /* 0x000fe2000dfa1270 */
[----:B------:R-:W-:Y:S01]  /*25870*/  ULDC UR8, c[0x0][0x228] ;  /* 0x00008a0000087ab9 */ /* 0x000fe20000000800 */
[----:B-1----:R-:W-:Y:S02]  /*25880*/  IADD3 R12, P1, R8, R3, RZ ;  /* 0x00000003080c7210 */ /* 0x002fe40007f3e0ff */
[----:B------:R-:W-:Y:S02]  /*25890*/  SHF.R.S32.HI R17, RZ, 0x1f, R16 ;  /* 0x0000001fff117819 */ /* 0x000fe40000011410 */
[----:B------:R-:W-:Y:S01]  /*258a0*/  IADD3 R8, P6, R16, R0, RZ ;  /* 0x0000000010087210 */ /* 0x000fe20007fde0ff */
[----:B------:R-:W-:Y:S01]  /*258b0*/  IMAD.X R13, R19, 0x1, R28, P1 ;  /* 0x00000001130d7824 */ /* 0x000fe200008e061c */
[----:B------:R-:W-:Y:S02]  /*258c0*/  PRMT R23, R9, 0x7773, RZ ;  /* 0x0000777309177816 */ /* 0x000fe400000000ff */
[----:B---3--:R-:W-:Y:S01]  /*258d0*/  PRMT R21, R10, 0x7770, RZ ;  /* 0x000077700a157816 */ /* 0x008fe200000000ff */
[----:B------:R-:W-:-:S02]  /*258e0*/  IMAD.X R9, R17, 0x1, R2, P6 ;  /* 0x0000000111097824 */ /* 0x000fc400030e0602 */
[----:B------:R1:W-:Y:S01]  /*258f0*/  @P4 STG.E.U8 desc[UR6][R12.64], R23 ;  /* 0x000000170c004986 */ /* 0x0003e2000c101106 */
[----:B------:R-:W-:Y:S01]  /*25900*/  ISETP.LT.AND P4, PT, R22, UR8, !P3 ;  /* 0x0000000816007c0c */ /* 0x000fe2000df81270 */
[----:B------:R-:W-:Y:S01]  /*25910*/  VIADD R15, R16, UR26 ;  /* 0x0000001a100f7c36 */ /* 0x000fe20008000000 */
[----:B------:R-:W-:Y:S01]  /*25920*/  ULDC UR8, c[0x0][0x228] ;  /* 0x00008a0000087ab9 */ /* 0x000fe20000000800 */
[----:B------:R3:W-:Y:S01]  /*25930*/  @P5 STG.E.U8 desc[UR6][R8.64], R21 ;  /* 0x0000001508005986 */ /* 0x0007e2000c101106 */
[C---:B------:R-:W-:Y:S01]  /*25940*/  VIADD R18, R7.reuse, 0x26 ;  /* 0x0000002607127836 */ /* 0x040fe20000000000 */
[----:B------:R-:W-:Y:S01]  /*25950*/  ISETP.LT.AND P5, PT, R20, UR10, !P2 ;  /* 0x0000000a14007c0c */ /* 0x000fe2000d7a1270 */
[----:B------:R-:W-:Y:S01]  /*25960*/  VIADD R14, R7, 0x27 ;  /* 0x00000027070e7836 */ /* 0x000fe20000000000 */
[----:B------:R-:W-:Y:S01]  /*25970*/  SHF.R.S32.HI R19, RZ, 0x1f, R15 ;  /* 0x0000001fff137819 */ /* 0x000fe2000001140f */
[----:B------:R-:W-:Y:S01]  /*25980*/  ULDC UR10, c[0x0][0x228] ;  /* 0x00008a00000a7ab9 */ /* 0x000fe20000000800 */
[----:B------:R-:W-:Y:S01]  /*25990*/  ISETP.GE.AND P1, PT, R18, UR4, PT ;  /* 0x0000000412007c0c */ /* 0x000fe2000bf26270 */
[----:B------:R-:W-:Y:S01]  /*259a0*/  ULDC UR4, c[0x0][0x22c] ;  /* 0x00008b0000047ab9 */ /* 0x000fe20000000800 */
[----:B-1----:R-:W-:-:S02]  /*259b0*/  IADD3 R12, P6, R15, R0, RZ ;  /* 0x000000000f0c7210 */ /* 0x002fc40007fde0ff */
[----:B---3--:R-:W-:Y:S02]  /*259c0*/  IADD3 R8, P3, R16, R3, RZ ;  /* 0x0000000310087210 */ /* 0x008fe40007f7e0ff */
[----:B------:R-:W-:-:S03]  /*259d0*/  PRMT R23, R10, 0x7771, RZ ;  /* 0x000077710a177816 */ /* 0x000fc600000000ff */
[----:B------:R-:W-:Y:S01]  /*259e0*/  IMAD.X R9, R17, 0x1, R28, P3 ;  /* 0x0000000111097824 */ /* 0x000fe200018e061c */
[----:B------:R-:W-:Y:S01]  /*259f0*/  ISETP.GE.AND P3, PT, R14, UR4, PT ;  /* 0x000000040e007c0c */ /* 0x000fe2000bf66270 */
[----:B------:R-:W-:Y:S01]  /*25a00*/  ULDC UR4, c[0x0][0x228] ;  /* 0x00008a0000047ab9 */ /* 0x000fe20000000800 */
[----:B------:R-:W-:Y:S01]  /*25a10*/  IMAD.X R13, R19, 0x1, R2, P6 ;  /* 0x00000001130d7824 */ /* 0x000fe200030e0602 */
[----:B------:R-:W-:Y:S01]  /*25a20*/  PRMT R21, R10, 0x7772, RZ ;  /* 0x000077720a157816 */ /* 0x000fe200000000ff */
[----:B------:R1:W-:Y:S01]  /*25a30*/  @P4 STG.E.U8 desc[UR6][R8.64], R23 ;  /* 0x0000001708004986 */ /* 0x0003e2000c101106 */
[----:B------:R-:W-:Y:S02]  /*25a40*/  ISETP.LT.AND P4, PT, R22, UR4, !P2 ;  /* 0x0000000416007c0c */ /* 0x000fe4000d781270 */
[----:B------:R-:W-:Y:S01]  /*25a50*/  PRMT R17, R10, 0x7773, RZ ;  /* 0x000077730a117816 */ /* 0x000fe200000000ff */
[----:B------:R3:W-:Y:S01]  /*25a60*/  @P5 STG.E.U8 desc[UR6][R12.64], R21 ;  /* 0x000000150c005986 */ /* 0x0007e2000c101106 */
[----:B------:R-:W-:-:S02]  /*25a70*/  ISETP.LT.AND P5, PT, R20, UR8, !P1 ;  /* 0x0000000814007c0c */ /* 0x000fc4000cfa1270 */
[----:B--2---:R-:W-:Y:S01]  /*25a80*/  PRMT R29, R11, 0x7770, RZ ;  /* 0x000077700b1d7816 */ /* 0x004fe200000000ff */
[----:B------:R-:W-:Y:S01]  /*25a90*/  VIADD R14, R7, 0x28 ;  /* 0x00000028070e7836 */ /* 0x000fe20000000000 */
[----:B------:R-:W-:Y:S01]  /*25aa0*/  ULDC UR8, c[0x0][0x228] ;  /* 0x00008a0000087ab9 */ /* 0x000fe20000000800 */
[----:B------:R-:W-:Y:S01]  /*25ab0*/  ULDC UR4, c[0x0][0x22c] ;  /* 0x00008b0000047ab9 */ /* 0x000fe20000000800 */
[C---:B-1----:R-:W-:Y:S01]  /*25ac0*/  IADD3 R8, P2, R15.reuse, R3, RZ ;  /* 0x000000030f087210 */ /* 0x042fe20007f5e0ff */
[----:B------:R-:W-:-:S04]  /*25ad0*/  VIADD R15, R15, UR26 ;  /* 0x0000001a0f0f7c36 */ /* 0x000fc80008000000 */
[----:B------:R-:W-:Y:S01]  /*25ae0*/  IMAD.X R9, R19, 0x1, R28, P2 ;  /* 0x0000000113097824 */ /* 0x000fe200010e061c */
[----:B------:R-:W-:Y:S02]  /*25af0*/  SHF.R.S32.HI R19, RZ, 0x1f, R15 ;  /* 0x0000001fff137819 */ /* 0x000fe4000001140f */
[----:B---3--:R-:W-:Y:S01]  /*25b00*/  IADD3 R12, P6, R15, R0, RZ ;  /* 0x000000000f0c7210 */ /* 0x008fe20007fde0ff */
[----:B------:R-:W-:Y:S01]  /*25b10*/  VIADD R10, R7, 0x29 ;  /* 0x00000029070a7836 */ /* 0x000fe20000000000 */
[----:B------:R-:W-:Y:S03]  /*25b20*/  @P4 STG.E.U8 desc[UR6][R8.64], R17 ;  /* 0x0000001108004986 */ /* 0x000fe6000c101106 */
[----:B------:R-:W-:Y:S01]  /*25b30*/  IMAD.X R13, R19, 0x1, R2, P6 ;  /* 0x00000001130d7824 */ /* 0x000fe200030e0602 */
[----:B------:R-:W2:Y:S04]  /*25b40*/  LDL.LU R7, [R1+0xb68] ;  /* 0x000b680001077983 */ /* 0x000ea80000300800 */
[----:B------:R1:W-:Y:S04]  /*25b50*/  @P5 STG.E.U8 desc[UR6][R12.64], R29 ;  /* 0x0000001d0c005986 */ /* 0x0003e8000c101106 */
[----:B-1----:R-:W3:Y:S01]  /*25b60*/  LDL.LU R29, [R1+0x3c4] ;  /* 0x0003c400011d7983 */ /* 0x002ee20000300800 */
[----:B------:R-:W-:Y:S01]  /*25b70*/  ISETP.LT.AND P1, PT, R22, UR8, !P1 ;  /* 0x0000000816007c0c */ /* 0x000fe2000cf21270 */
[----:B------:R-:W-:Y:S01]  /*25b80*/  ULDC UR8, c[0x0][0x228] ;  /* 0x00008a0000087ab9 */ /* 0x000fe20000000800 */
[----:B------:R-:W-:Y:S01]  /*25b90*/  ISETP.GE.AND P2, PT, R14, UR4, PT ;  /* 0x000000040e007c0c */ /* 0x000fe2000bf46270 */
[----:B------:R-:W-:Y:S01]  /*25ba0*/  ULDC UR4, c[0x0][0x22c] ;  /* 0x00008b0000047ab9 */ /* 0x000fe20000000800 */
[----:B------:R-:W-:-:S02]  /*25bb0*/  IADD3 R14, P6, R15, R3, RZ ;  /* 0x000000030f0e7210 */ /* 0x000fc40007fde0ff */
[----:B------:R-:W-:Y:S01]  /*25bc0*/  ISETP.GE.AND P4, PT, R10, UR4, PT ;  /* 0x000000040a007c0c */ /* 0x000fe2000bf86270 */
[----:B------:R-:W-:Y:S01]  /*25bd0*/  ULDC UR4, c[0x0][0x228] ;  /* 0x00008a0000047ab9 */ /* 0x000fe20000000800 */
[----:B------:R-:W-:Y:S01]  /*25be0*/  VIADD R10, R15, UR26 ;  /* 0x0000001a0f0a7c36 */ /* 0x000fe20008000000 */
[----:B------:R-:W-:Y:S01]  /*25bf0*/  ISETP.LT.AND P5, PT, R20, UR4, !P3 ;  /* 0x0000000414007c0c */ /* 0x000fe2000dfa1270 */
[----:B------:R-:W-:Y:S01]  /*25c00*/  IMAD.X R15, R19, 0x1, R28, P6 ;  /* 0x00000001130f7824 */ /* 0x000fe200030e061c */
[C---:B------:R-:W-:Y:S01]  /*25c10*/  PRMT R23, R11.reuse, 0x7771, RZ ;  /* 0x000077710b177816 */ /* 0x040fe200000000ff */
[----:B------:R-:W-:Y:S01]  /*25c20*/  ULDC UR4, c[0x0][0x228] ;  /* 0x00008a0000047ab9 */ /* 0x000fe20000000800 */
[C---:B------:R-:W-:Y:S02]  /*25c30*/  PRMT R17, R11.reuse, 0x7773, RZ ;  /* 0x000077730b117816 */ /* 0x040fe400000000ff */
[----:B------:R-:W-:Y:S02]  /*25c40*/  PRMT R21, R11, 0x7772, RZ ;  /* 0x000077720b157816 */ /* 0x000fe400000000ff */
[----:B------:R-:W-:-:S02]  /*25c50*/  SHF.R.S32.HI R11, RZ, 0x1f, R10 ;  /* 0x0000001fff0b7819 */ /* 0x000fc4000001140a */
[-C--:B------:R-:W-:Y:S02]  /*25c60*/  IADD3 R8, P6, R10, R0.reuse, RZ ;  /* 0x000000000a087210 */ /* 0x080fe40007fde0ff */
[----:B------:R-:W-:Y:S01]  /*25c70*/  ISETP.LT.AND P3, PT, R22, UR4, !P3 ;  /* 0x0000000416007c0c */ /* 0x000fe2000df61270 */
[----:B------:R1:W-:Y:S01]  /*25c80*/  @P1 STG.E.U8 desc[UR6][R14.64], R23 ;  /* 0x000000170e001986 */ /* 0x0003e2000c101106 */
[C---:B------:R-:W-:Y:S01]  /*25c90*/  VIADD R16, R10.reuse, UR26 ;  /* 0x0000001a0a107c36 */ /* 0x040fe20008000000 */
[----:B------:R-:W-:Y:S01]  /*25ca0*/  IADD3 R10, P1, R10, R3, RZ ;  /* 0x000000030a0a7210 */ /* 0x000fe20007f3e0ff */
[C---:B------:R-:W-:Y:S01]  /*25cb0*/  IMAD.X R9, R11.reuse, 0x1, R2, P6 ;  /* 0x000000010b097824 */ /* 0x040fe200030e0602 */
[----:B------:R-:W-:Y:S01]  /*25cc0*/  ISETP.LT.AND P6, PT, R20, UR8, !P2 ;  /* 0x0000000814007c0c */ /* 0x000fe2000d7c1270 */
[----:B------:R-:W-:Y:S01]  /*25cd0*/  ULDC UR4, c[0x0][0x22c] ;  /* 0x00008b0000047ab9 */ /* 0x000fe20000000800 */
[----:B------:R-:W-:Y:S01]  /*25ce0*/  SHF.R.S32.HI R19, RZ, 0x1f, R16 ;  /* 0x0000001fff137819 */ /* 0x000fe20000011410 */
[----:B------:R-:W-:Y:S01]  /*25cf0*/  IMAD.X R11, R11, 0x1, R28, P1 ;  /* 0x000000010b0b7824 */ /* 0x000fe200008e061c */
[----:B------:R-:W-:Y:S01]  /*25d00*/  @P5 STG.E.U8 desc[UR6][R8.64], R21 ;  /* 0x0000001508005986 */ /* 0x000fe2000c101106 */
[----:B------:R-:W-:Y:S01]  /*25d10*/  IADD3 R12, P5, R16, R0, RZ ;  /* 0x00000000100c7210 */ /* 0x000fe20007fbe0ff */
[----:B------:R-:W-:-:S02]  /*25d20*/  ULDC UR8, c[0x0][0x228] ;  /* 0x00008a0000087ab9 */ /* 0x000fc40000000800 */
[----:B------:R-:W-:Y:S01]  /*25d30*/  @P3 STG.E.U8 desc[UR6][R10.64], R17 ;  /* 0x000000110a003986 */ /* 0x000fe2000c101106 */
[----:B-1----:R-:W-:Y:S01]  /*25d40*/  PRMT R23, R4, 0x7770, RZ ;  /* 0x0000777004177816 */ /* 0x002fe200000000ff */
[----:B------:R-:W-:-:S05]  /*25d50*/  IMAD.X R13, R19, 0x1, R2, P5 ;  /* 0x00000001130d7824 */ /* 0x000fca00028e0602 */
[----:B------:R1:W-:Y:S02]  /*25d60*/  @P6 STG.E.U8 desc[UR6][R12.64], R23 ;  /* 0x000000170c006986 */ /* 0x0003e4000c101106 */
[----:B-1----:R-:W-:Y:S01]  /*25d70*/  PRMT R23, R4, 0x7771, RZ ;  /* 0x0000777104177816 */ /* 0x002fe200000000ff */
[----:B------:R-:W-:Y:S01]  /*25d80*/  VIADD R18, R16, UR26 ;  /* 0x0000001a10127c36 */ /* 0x000fe20008000000 */
[----:B------:R-:W-:Y:S01]  /*25d90*/  ISETP.LT.AND P5, PT, R20, UR8, !P4 ;  /* 0x0000000814007c0c */ /* 0x000fe2000e7a1270 */
[----:B------:R-:W-:-:S03]  /*25da0*/  ULDC UR8, c[0x0][0x228] ;  /* 0x00008a0000087ab9 */ /* 0x000fc60000000800 */
[----:B------:R-:W-:Y:S01]  /*25db0*/  SHF.R.S32.HI R21, RZ, 0x1f, R18 ;  /* 0x0000001fff157819 */ /* 0x000fe20000011412 */
[----:B---3--:R-:W-:-:S05]  /*25dc0*/  VIADD R14, R29, 0x2a ;  /* 0x0000002a1d0e7836 */ /* 0x008fca0000000000 */
[----:B------:R-:W-:Y:S01]  /*25dd0*/  ISETP.GE.AND P1, PT, R14, UR4, PT ;  /* 0x000000040e007c0c */ /* 0x000fe2000bf26270 */
[----:B------:R-:W-:Y:S02]  /*25de0*/  ULDC UR4, c[0x0][0x228] ;  /* 0x00008a0000047ab9 */ /* 0x000fe40000000800 */
[----:B------:R-:W-:Y:S01]  /*25df0*/  ISETP.LT.AND P3, PT, R22, UR4, !P2 ;  /* 0x0000000416007c0c */ /* 0x000fe2000d761270 */
[----:B------:R-:W-:Y:S01]  /*25e00*/  VIADD R10, R29, 0x2b ;  /* 0x0000002b1d0a7836 */ /* 0x000fe20000000000 */
[----:B------:R-:W-:Y:S01]  /*25e10*/  IADD3 R8, P2, R16, R3, RZ ;  /* 0x0000000310087210 */ /* 0x000fe20007f5e0ff */
[----:B------:R-:W-:-:S04]  /*25e20*/  ULDC UR4, c[0x0][0x22c] ;  /* 0x00008b0000047ab9 */ /* 0x000fc80000000800 */
[----:B------:R-:W-:-:S06]  /*25e30*/  IMAD.X R9, R19, 0x1, R28, P2 ;  /* 0x0000000113097824 */ /* 0x000fcc00010e061c */
[----:B------:R1:W-:Y:S04]  /*25e40*/  @P3 STG.E.U8 desc[UR6][R8.64], R23 ;  /* 0x0000001708003986 */ /* 0x0003e8000c101106 */
[----:B-1----:R-:W3:Y:S01]  /*25e50*/  LDL.LU R23, [R1+0x30] ;  /* 0x0000300001177983 */ /* 0x002ee20000300800 */
[-C--:B------:R-:W-:Y:S02]  /*25e60*/  IADD3 R14, P6, R18, R0.reuse, RZ ;  /* 0x00000000120e7210 */ /* 0x080fe40007fde0ff */
[----:B------:R-:W-:Y:S01]  /*25e70*/  ISETP.GE.AND P2, PT, R10, UR4, PT ;  /* 0x000000040a007c0c */ /* 0x000fe2000bf46270 */
[----:B------:R-:W-:Y:S01]  /*25e80*/  ULDC UR4, c[0x0][0x228] ;  /* 0x00008a0000047ab9 */ /* 0x000fe20000000800 */
[----:B------:R-:W-:Y:S01]  /*25e90*/  PRMT R19, R4, 0x7772, RZ ;  /* 0x0000777204137816 */ /* 0x000fe200000000ff */
[----:B------:R-:W-:Y:S01]  /*25ea0*/  IMAD.X R15, R21, 0x1, R2, P6 ;  /* 0x00000001150f7824 */ /* 0x000fe200030e0602 */
[----:B------:R-:W-:Y:S01]  /*25eb0*/  ISETP.LT.AND P4, PT, R22, UR4, !P4 ;  /* 0x0000000416007c0c */ /* 0x000fe2000e781270 */
[C---:B------:R-:W-:Y:S01]  /*25ec0*/  VIADD R10, R18.reuse, UR26 ;  /* 0x0000001a120a7c36 */ /* 0x040fe20008000000 */
[----:B------:R-:W-:Y:S01]  /*25ed0*/  IADD3 R12, P3, R18, R3, RZ ;  /* 0x00000003120c7210 */ /* 0x000fe20007f7e0ff */
[----:B------:R-:W-:Y:S01]  /*25ee0*/  VIADD R8, R29, 0x2c ;  /* 0x0000002c1d087836 */ /* 0x000fe20000000000 */
[----:B------:R1:W-:Y:S01]  /*25ef0*/  @P5 STG.E.U8 desc[UR6][R14.64], R19 ;  /* 0x000000130e005986 */ /* 0x0003e2000c101106 */
[----:B------:R-:W-:Y:S01]  /*25f00*/  ISETP.LT.AND P5, PT, R20, UR8, !P1 ;  /* 0x0000000814007c0c */ /* 0x000fe2000cfa1270 */
[----:B------:R-:W-:Y:S01]  /*25f10*/  ULDC UR4, c[0x0][0x22c] ;  /* 0x00008b0000047ab9 */ /* 0x000fe20000000800 */
[----:B------:R-:W-:Y:S01]  /*25f20*/  SHF.R.S32.HI R11, RZ, 0x1f, R10 ;  /* 0x0000001fff0b7819 */ /* 0x000fe2000001140a */
[----:B------:R-:W-:Y:S01]  /*25f30*/  IMAD.X R13, R21, 0x1, R28, P3 ;  /* 0x00000001150d7824 */ /* 0x000fe200018e061c */
[----:B------:R-:W-:Y:S01]  /*25f40*/  IADD3 R16, P6, R10, R0, RZ ;  /* 0x000000000a107210 */ /* 0x000fe20007fde0ff */
[----:B------:R-:W-:Y:S01]  /*25f50*/  ULDC UR8, c[0x0][0x228] ;  /* 0x00008a0000087ab9 */ /* 0x000fe20000000800 */
[----:B------:R-:W-:-:S02]  /*25f60*/  PRMT R21, R4, 0x7773, RZ ;  /* 0x0000777304157816 */ /* 0x000fc400000000ff */
[----:B------:R-:W-:Y:S01]  /*25f70*/  ISETP.GE.AND P3, PT, R8, UR4, PT ;  /* 0x0000000408007c0c */ /* 0x000fe2000bf66270 */
[----:B------:R-:W-:Y:S01]  /*25f80*/  IMAD.X R17, R11, 0x1, R2, P6 ;  /* 0x000000010b117824 */ /* 0x000fe200030e0602 */
[----:B------:R-:W-:Y:S01]  /*25f90*/  ULDC UR4, c[0x0][0x228] ;  /* 0x00008a0000047ab9 */ /* 0x000fe20000000800 */
[----:B-1----:R-:W-:Y:S01]  /*25fa0*/  PRMT R19, R5, 0x7770, RZ ;  /* 0x0000777005137816 */ /* 0x002fe200000000ff */
[----:B------:R1:W-:Y:S01]  /*25fb0*/  @P4 STG.E.U8 desc[UR6][R12.64], R21 ;  /* 0x000000150c004986 */ /* 0x0003e2000c101106 */
[----:B------:R-:W-:Y:S01]  /*25fc0*/  ISETP.LT.AND P4, PT, R22, UR4, !P1 ;  /* 0x0000000416007c0c */ /* 0x000fe2000cf81270 */
[C---:B------:R-:W-:Y:S01]  /*25fd0*/  VIADD R4, R10.reuse, UR26 ;  /* 0x0000001a0a047c36 */ /* 0x040fe20008000000 */
[----:B------:R-:W-:Y:S01]  /*25fe0*/  IADD3 R8, P1, R10, R3, RZ ;  /* 0x000000030a087210 */ /* 0x000fe20007f3e0ff */
[----:B------:R4:W-:Y:S01]  /*25ff0*/  @P5 STG.E.U8 desc[UR6][R16.64], R19 ;  /* 0x0000001310005986 */ /* 0x0009e2000c101106 */
[----:B------:R-:W-:Y:S01]  /*26000*/  ISETP.LT.AND P5, PT, R20, UR8, !P2 ;  /* 0x0000000814007c0c */ /* 0x000fe2000d7a1270 */
[----:B------:R-:W-:Y:S01]  /*26010*/  ULDC UR4, c[0x0][0x22c] ;  /* 0x00008b0000047ab9 */ /* 0x000fe20000000800 */
[----:B------:R-:W-:Y:S01]  /*26020*/  SHF.R.S32.HI R15, RZ, 0x1f, R4 ;  /* 0x0000001fff0f7819 */ /* 0x000fe20000011404 */
[----:B------:R-:W-:Y:S01]  /*26030*/  IMAD.X R9, R11, 0x1, R28, P1 ;  /* 0x000000010b097824 */ /* 0x000fe200008e061c */
[----:B------:R-:W-:Y:S01]  /*26040*/  IADD3 R10, P6, R4, R0, RZ ;  /* 0x00000000040a7210 */ /* 0x000fe20007fde0ff */
[----:B------:R-:W-:Y:S01]  /*26050*/  ULDC UR8, c[0x0][0x228] ;  /* 0x00008a0000087ab9 */ /* 0x000fe20000000800 */
[----:B-1----:R-:W-:Y:S01]  /*26060*/  VIADD R12, R29, 0x2d ;  /* 0x0000002d1d0c7836 */ /* 0x002fe20000000000 */
[----:B------:R-:W-:-:S02]  /*26070*/  PRMT R21, R5, 0x7771, RZ ;  /* 0x0000777105157816 */ /* 0x000fc400000000ff */
[----:B------:R-:W-:Y:S01]  /*26080*/  IMAD.X R11, R15, 0x1, R2, P6 ;  /* 0x000000010f0b7824 */ /* 0x000fe200030e0602 */
[----:B----4-:R-:W-:Y:S02]  /*26090*/  PRMT R19, R5, 0x7772, RZ ;  /* 0x0000777205137816 */ /* 0x010fe400000000ff */
[----:B------:R-:W-:Y:S01]  /*260a0*/  ISETP.GE.AND P1, PT, R12, UR4, PT ;  /* 0x000000040c007c0c */ /* 0x000fe2000bf26270 */
[----:B------:R-:W-:Y:S01]  /*260b0*/  ULDC UR4, c[0x0][0x228] ;  /* 0x00008a0000047ab9 */ /* 0x000fe20000000800 */
        /* <DEDUP_REMOVED lines=12> */
[----:B----4-:R-:W-:-:S02]  /*26180*/  PRMT R19, R5, 0x7773, RZ ;  /* 0x0000777305137816 */ /* 0x010fc400000000ff */
[----:B------:R-:W-:Y:S01]  /*26190*/  IMAD.X R5, R17, 0x1, R2, P6 ;  /* 0x0000000111057824 */ /* 0x000fe200030e0602 */
[----:B------:R-:W-:Y:S02]  /*261a0*/  PRMT R11, R6, 0x7770, RZ ;  /* 0x00007770060b7816 */ /* 0x000fe400000000ff */
[----:B------:R1:W-:Y:S01]  /*261b0*/  @P4 STG.E.U8 desc[UR6][R12.64], R19 ;  /* 0x000000130c004986 */ /* 0x0003e2000c101106 */
[----:B------:R-:W-:Y:S01]  /*261c0*/  ISETP.LT.AND P4, PT, R22, UR8, !P3 ;  /* 0x0000000816007c0c */ /* 0x000fe2000df81270 */
[----:B------:R-:W-:Y:S01]  /*261d0*/  VIADD R15, R14, UR26 ;  /* 0x0000001a0e0f7c36 */ /* 0x000fe20008000000 */
[----:B------:R-:W-:Y:S01]  /*261e0*/  ISETP.GE.AND P2, PT, R8, UR4, PT ;  /* 0x0000000408007c0c */ /* 0x000fe2000bf46270 */
[----:B------:R4:W-:Y:S01]  /*261f0*/  @P5 STG.E.U8 desc[UR6][R4.64], R11 ;  /* 0x0000000b04005986 */ /* 0x0009e2000c101106 */
[----:B------:R-:W-:Y:S01]  /*26200*/  IADD3 R8, P3, R14, R3, RZ ;  /* 0x000000030e087210 */ /* 0x000fe20007f7e0ff */
[----:B------:R-:W-:Y:S01]  /*26210*/  ULDC UR4, c[0x0][0x22c] ;  /* 0x00008b0000047ab9 */ /* 0x000fe20000000800 */
[----:B------:R-:W-:Y:S01]  /*26220*/  ISETP.LT.AND P5, PT, R20, UR10, !P1 ;  /* 0x0000000a14007c0c */ /* 0x000fe2000cfa1270 */
[----:B------:R-:W-:Y:S01]  /*26230*/  VIADD R14, R29, 0x2f ;  /* 0x0000002f1d0e7836 */ /* 0x000fe20000000000 */
[----:B------:R-:W-:Y:S01]  /*26240*/  SHF.R.S32.HI R21, RZ, 0x1f, R15 ;  /* 0x0000001fff157819 */ /* 0x000fe2000001140f */
[----:B------:R-:W-:Y:S01]  /*26250*/  IMAD.X R9, R17, 0x1, R28, P3 ;  /* 0x0000000111097824 */ /* 0x000fe200018e061c */
[----:B------:R-:W-:Y:S01]  /*26260*/  IADD3 R10, P6, R15, R0, RZ ;  /* 0x000000000f0a7210 */ /* 0x000fe20007fde0ff */
[----:B------:R-:W-:Y:S01]  /*26270*/  ULDC UR8, c[0x0][0x228] ;  /* 0x00008a0000087ab9 */ /* 0x000fe20000000800 */
[----:B-1----:R-:W-:-:S02]  /*26280*/  PRMT R19, R6, 0x7771, RZ ;  /* 0x0000777106137816 */ /* 0x002fc400000000ff */
[----:B------:R-:W-:Y:S01]  /*26290*/  ISETP.GE.AND P3, PT, R14, UR4, PT ;  /* 0x000000040e007c0c */ /* 0x000fe2000bf66270 */
[----:B------:R-:W-:Y:S01]  /*262a0*/  ULDC UR4, c[0x0][0x228] ;  /* 0x00008a0000047ab9 */ /* 0x000fe20000000800 */
[----:B----4-:R-:W-:Y:S01]  /*262b0*/  IMAD.X R11, R21, 0x1, R2, P6 ;  /* 0x00000001150b7824 */ /* 0x010fe200030e0602 */
[----:B------:R-:W-:Y:S01]  /*262c0*/  PRMT R13, R6, 0x7772, RZ ;  /* 0x00007772060d7816 */ /* 0x000fe200000000ff */
[----:B------:R1:W-:Y:S01]  /*262d0*/  @P4 STG.E.U8 desc[UR6][R8.64], R19 ;  /* 0x0000001308004986 */ /* 0x0003e2000c101106 */
[----:B------:R-:W-:Y:S01]  /*262e0*/  ISETP.LT.AND P4, PT, R22, UR4, !P1 ;  /* 0x0000000416007c0c */ /* 0x000fe2000cf81270 */
[----:B------:R-:W-:Y:S01]  /*262f0*/  VIADD R12, R29, 0x30 ;  /* 0x000000301d0c7836 */ /* 0x000fe20000000000 */
[C---:B------:R-:W-:Y:S01]  /*26300*/  IADD3 R4, P1, R15.reuse, R3, RZ ;  /* 0x000000030f047210 */ /* 0x040fe20007f3e0ff */
[----:B------:R-:W-:Y:S01]  /*26310*/  VIADD R15, R15, UR26 ;  /* 0x0000001a0f0f7c36 */ /* 0x000fe20008000000 */
[----:B------:R4:W-:Y:S01]  /*26320*/  @P5 STG.E.U8 desc[UR6][R10.64], R13 ;  /* 0x0000000d0a005986 */ /* 0x0009e2000c101106 */
[----:B------:R-:W-:Y:S01]  /*26330*/  ISETP.LT.AND P5, PT, R20, UR8, !P2 ;  /* 0x0000000814007c0c */ /* 0x000fe2000d7a1270 */
[----:B------:R-:W-:Y:S01]  /*26340*/  ULDC UR8, c[0x0][0x228] ;  /* 0x00008a0000087ab9 */ /* 0x000fe20000000800 */
[----:B------:R-:W-:Y:S01]  /*26350*/  IMAD.X R5, R21, 0x1, R28, P1 ;  /* 0x0000000115057824 */ /* 0x000fe200008e061c */
[----:B------:R-:W-:Y:S01]  /*26360*/  PRMT R17, R6, 0x7773, RZ ;  /* 0x0000777306117816 */ /* 0x000fe200000000ff */
[----:B------:R-:W-:Y:S01]  /*26370*/  ULDC UR4, c[0x0][0x22c] ;  /* 0x00008b0000047ab9 */ /* 0x000fe20000000800 */
[----:B-1----:R-:W-:Y:S01]  /*26380*/  SHF.R.S32.HI R9, RZ, 0x1f, R15 ;  /* 0x0000001fff097819 */ /* 0x002fe2000001140f */
[----:B------:R-:W-:Y:S01]  /*26390*/  VIADD R6, R29, 0x31 ;  /* 0x000000311d067836 */ /* 0x000fe20000000000 */
[----:B------:R-:W-:-:S02]  /*263a0*/  ISETP.LT.AND P2, PT, R22, UR8, !P2 ;  /* 0x0000000816007c0c */ /* 0x000fc4000d741270 */
[-C--:B----4-:R-:W-:Y:S02]  /*263b0*/  IADD3 R10, P6, R15, R0.reuse, RZ ;  /* 0x000000000f0a7210 */ /* 0x090fe40007fde0ff */
[----:B--2---:R-:W-:Y:S01]  /*263c0*/  PRMT R13, R7, 0x7770, RZ ;  /* 0x00007770070d7816 */ /* 0x004fe200000000ff */
[----:B------:R1:W-:Y:S01]  /*263d0*/  @P4 STG.E.U8 desc[UR6][R4.64], R17 ;  /* 0x0000001104004986 */ /* 0x0003e2000c101106 */
[----:B------:R-:W-:Y:S01]  /*263e0*/  ISETP.GE.AND P1, PT, R12, UR4, PT ;  /* 0x000000040c007c0c */ /* 0x000fe2000bf26270 */
[----:B------:R-:W-:Y:S01]  /*263f0*/  IMAD.X R11, R9, 0x1, R2, P6 ;  /* 0x00000001090b7824 */ /* 0x000fe200030e0602 */
[----:B------:R-:W-:Y:S01]  /*26400*/  ULDC UR4, c[0x0][0x22c] ;  /* 0x00008b0000047ab9 */ /* 0x000fe20000000800 */
[C---:B------:R-:W-:Y:S01]  /*26410*/  IADD3 R8, P6, R15.reuse, R3, RZ ;  /* 0x000000030f087210 */ /* 0x040fe20007fde0ff */
[----:B------:R-:W-:Y:S01]  /*26420*/  VIADD R15, R15, UR26 ;  /* 0x0000001a0f0f7c36 */ /* 0x000fe20008000000 */
[----:B------:R-:W-:Y:S01]  /*26430*/  ISETP.GE.AND P4, PT, R6, UR4, PT ;  /* 0x0000000406007c0c */ /* 0x000fe2000bf86270 */
[----:B------:R-:W-:Y:S01]  /*26440*/  ULDC UR4, c[0x0][0x228] ;  /* 0x00008a0000047ab9 */ /* 0x000fe20000000800 */
[----:B------:R2:W-:Y:S01]  /*26450*/  @P5 STG.E.U8 desc[UR6][R10.64], R13 ;  /* 0x0000000d0a005986 */ /* 0x0005e2000c101106 */
[----:B------:R-:W-:Y:S01]  /*26460*/  ISETP.LT.AND P5, PT, R20, UR4, !P3 ;  /* 0x0000000414007c0c */ /* 0x000fe2000dfa1270 */
[----:B------:R-:W-:Y:S01]  /*26470*/  IMAD.X R9, R9, 0x1, R28, P6 ;  /* 0x0000000109097824 */ /* 0x000fe200030e061c */
[----:B------:R-:W-:Y:S01]  /*26480*/  PRMT R19, R7, 0x7771, RZ ;  /* 0x0000777107137816 */ /* 0x000fe200000000ff */
[----:B------:R-:W-:Y:S01]  /*26490*/  ULDC UR4, c[0x0][0x228] ;  /* 0x00008a0000047ab9 */ /* 0x000fe20000000800 */
[----:B------:R-:W-:Y:S01]  /*264a0*/  SHF.R.S32.HI R21, RZ, 0x1f, R15 ;  /* 0x0000001fff157819 */ /* 0x000fe2000001140f */
[----:B------:R-:W-:Y:S01]  /*264b0*/  ULDC UR8, c[0x0][0x228] ;  /* 0x00008a0000087ab9 */ /* 0x000fe20000000800 */
[----:B-1----:R-:W-:-:S02]  /*264c0*/  IADD3 R4, P6, R15, R0, RZ ;  /* 0x000000000f047210 */ /* 0x002fc40007fde0ff */
[----:B------:R-:W-:Y:S01]  /*264d0*/  ISETP.LT.AND P3, PT, R22, UR4, !P3 ;  /* 0x0000000416007c0c */ /* 0x000fe2000df61270 */
[----:B------:R1:W-:Y:S01]  /*264e0*/  @P2 STG.E.U8 desc[UR6][R8.64], R19 ;  /* 0x0000001308002986 */ /* 0x0003e2000c101106 */
[-C--:B------:R-:W-:Y:S01]  /*264f0*/  IADD3 R14, P2, R15, R3.reuse, RZ ;  /* 0x000000030f0e7210 */ /* 0x080fe20007f5e0ff */
[----:B------:R-:W-:Y:S01]  /*26500*/  IMAD.X R5, R21, 0x1, R2, P6 ;  /* 0x0000000115057824 */ /* 0x000fe200030e0602 */
[----:B------:R-:W-:Y:S01]  /*26510*/  PRMT R17, R7, 0x7773, RZ ;  /* 0x0000777307117816 */ /* 0x000fe200000000ff */
[----:B--2---:R-:W-:Y:S01]  /*26520*/  VIADD R10, R15, UR26 ;  /* 0x0000001a0f0a7c36 */ /* 0x004fe20008000000 */
[----:B------:R-:W-:Y:S01]  /*26530*/  PRMT R7, R7, 0x7772, RZ ;  /* 0x0000777207077816 */ /* 0x000fe200000000ff */
[----:B------:R-:W-:Y:S01]  /*26540*/  VIADD R6, R29, 0x32 ;  /* 0x000000321d067836 */ /* 0x000fe20000000000 */
[----:B------:R-:W-:Y:S01]  /*26550*/  ISETP.LT.AND P6, PT, R20, UR8, !P1 ;  /* 0x0000000814007c0c */ /* 0x000fe2000cfc1270 */
[----:B------:R-:W-:Y:S01]  /*26560*/  IMAD.X R15, R21, 0x1, R28, P2 ;  /* 0x00000001150f7824 */ /* 0x000fe200010e061c */
[----:B------:R-:W-:Y:S01]  /*26570*/  ULDC UR4, c[0x0][0x22c] ;  /* 0x00008b0000047ab9 */ /* 0x000fe20000000800 */
[----:B------:R2:W-:Y:S01]  /*26580*/  @P5 STG.E.U8 desc[UR6][R4.64], R7 ;  /* 0x0000000704005986 */ /* 0x0005e2000c101106 */
[----:B------:R-:W-:Y:S01]  /*26590*/  SHF.R.S32.HI R11, RZ, 0x1f, R10 ;  /* 0x0000001fff0b7819 */ /* 0x000fe2000001140a */
[C---:B-1----:R-:W-:Y:S01]  /*265a0*/  VIADD R8, R10.reuse, UR26 ;  /* 0x0000001a0a087c36 */ /* 0x042fe20008000000 */
[-C--:B------:R-:W-:Y:S01]  /*265b0*/  IADD3 R12, P5, R10, R0.reuse, RZ ;  /* 0x000000000a0c7210 */ /* 0x080fe20007fbe0ff */
[----:B------:R-:W-:Y:S01]  /*265c0*/  ULDC UR8, c[0x0][0x228] ;  /* 0x00008a0000087ab9 */ /* 0x000fe20000000800 */
[----:B------:R-:W-:Y:S01]  /*265d0*/  ISETP.GE.AND P2, PT, R6, UR4, PT ;  /* 0x0000000406007c0c */ /* 0x000fe2000bf46270 */
[----:B------:R-:W-:Y:S01]  /*265e0*/  ULDC UR4, c[0x0][0x228] ;  /* 0x00008a0000047ab9 */ /* 0x000fe20000000800 */
[----:B------:R1:W-:Y:S01]  /*265f0*/  @P3 STG.E.U8 desc[UR6][R14.64], R17 ;  /* 0x000000110e003986 */ /* 0x0003e2000c101106 */
[----:B------:R-:W-:Y:S01]  /*26600*/  ISETP.LT.AND P3, PT, R22, UR4, !P1 ;  /* 0x0000000416007c0c */ /* 0x000fe2000cf61270 */
[----:B------:R-:W-:Y:S01]  /*26610*/  IMAD.X R13, R11, 0x1, R2, P5 ;  /* 0x000000010b0d7824 */ /* 0x000fe200028e0602 */
[----:B0-----:R-:W-:Y:S01]  /*26620*/  PRMT R9, R24, 0x7770, RZ ;  /* 0x0000777018097816 */ /* 0x001fe200000000ff */
[----:B------:R-:W-:Y:S01]  /*26630*/  ULDC UR4, c[0x0][0x22c] ;  /* 0x00008b0000047ab9 */ /* 0x000fe20000000800 */
[----:B------:R-:W-:Y:S01]  /*26640*/  IADD3 R10, P1, R10, R3, RZ ;  /* 0x000000030a0a7210 */ /* 0x000fe20007f3e0ff */
[----:B--2---:R-:W-:Y:S01]  /*26650*/  VIADD R4, R29, 0x33 ;  /* 0x000000331d047836 */ /* 0x004fe20000000000 */
[----:B------:R-:W-:Y:S01]  /*26660*/  ISETP.LT.AND P5, PT, R20, UR8, !P4 ;  /* 0x0000000814007c0c */ /* 0x000fe2000e7a1270 */
[----:B------:R0:W-:Y:S01]  /*26670*/  @P6 STG.E.U8 desc[UR6][R12.64], R9 ;  /* 0x000000090c006986 */ /* 0x0001e2000c101106 */
[----:B------:R-:W-:Y:S01]  /*26680*/  SHF.R.S32.HI R5, RZ, 0x1f, R8 ;  /* 0x0000001fff057819 */ /* 0x000fe20000011408 */
[----:B------:R-:W-:Y:S01]  /*26690*/  IMAD.X R11, R11, 0x1, R28, P1 ;  /* 0x000000010b0b7824 */ /* 0x000fe200008e061c */
[----:B------:R-:W-:Y:S01]  /*266a0*/  IADD3 R6, P6, R8, R0, RZ ;  /* 0x0000000008067210 */ /* 0x000fe20007fde0ff */
[----:B------:R-:W-:Y:S01]  /*266b0*/  ULDC UR8, c[0x0][0x228] ;  /* 0x00008a0000087ab9 */ /* 0x000fe20000000800 */
[----:B-1----:R-:W-:-:S02]  /*266c0*/  PRMT R15, R24, 0x7771, RZ ;  /* 0x00007771180f7816 */ /* 0x002fc400000000ff */
[----:B------:R-:W-:Y:S01]  /*266d0*/  ISETP.GE.AND P1, PT, R4, UR4, PT ;  /* 0x0000000404007c0c */ /* 0x000fe2000bf26270 */
[----:B------:R-:W-:Y:S02]  /*266e0*/  ULDC UR4, c[0x0][0x228] ;  /* 0x00008a0000047ab9 */ /* 0x000fe40000000800 */
[----:B------:R-:W-:Y:S01]  /*266f0*/  ISETP.LT.AND P4, PT, R22, UR4, !P4 ;  /* 0x0000000416007c0c */ /* 0x000fe2000e781270 */
[C---:B------:R-:W-:Y:S01]  /*26700*/  IMAD.X R7, R5.reuse, 0x1, R2, P6 ;  /* 0x0000000105077824 */ /* 0x040fe200030e0602 */
[----:B0-----:R-:W-:Y:S01]  /*26710*/  PRMT R13, R24, 0x7772, RZ ;  /* 0x00007772180d7816 */ /* 0x001fe200000000ff */
[----:B------:R0:W-:Y:S01]  /*26720*/  @P3 STG.E.U8 desc[UR6][R10.64], R15 ;  /* 0x0000000f0a003986 */ /* 0x0001e2000c101106 */
[C---:B------:R-:W-:Y:S01]  /*26730*/  VIADD R12, R8.reuse, UR26 ;  /* 0x0000001a080c7c36 */ /* 0x040fe20008000000 */
[----:B------:R-:W-:Y:S01]  /*26740*/  IADD3 R8, P3, R8, R3, RZ ;  /* 0x0000000308087210 */ /* 0x000fe20007f7e0ff */
[----:B------:R-:W-:Y:S01]  /*26750*/  ULDC UR4, c[0x0][0x22c] ;  /* 0x00008b0000047ab9 */ /* 0x000fe20000000800 */
[----:B------:R1:W-:Y:S03]  /*26760*/  @P5 STG.E.U8 desc[UR6][R6.64], R13 ;  /* 0x0000000d06005986 */ /* 0x0003e6000c101106 */
[----:B------:R-:W-:-:S02]  /*26770*/  IMAD.X R9, R5, 0x1, R28, P3 ;  /* 0x0000000105097824 */ /* 0x000fc400018e061c */
[----:B0-----:R-:W-:Y:S01]  /*26780*/  VIADD R10, R29, 0x34 ;  /* 0x000000341d0a7836 */ /* 0x001fe20000000000 */
[----:B------:R-:W-:Y:S01]  /*26790*/  ISETP.LT.AND P5, PT, R20, UR8, !P2 ;  /* 0x0000000814007c0c */ /* 0x000fe2000d7a1270 */
[----:B------:R-:W-:Y:S01]  /*267a0*/  ULDC UR8, c[0x0][0x228] ;  /* 0x00008a0000087ab9 */ /* 0x000fe20000000800 */
[----:B-1----:R-:W-:Y:S02]  /*267b0*/  PRMT R13, R24, 0x7773, RZ ;  /* 0x00007773180d7816 */ /* 0x002fe400000000ff */
[----:B------:R-:W-:Y:S01]  /*267c0*/  ISETP.GE.AND P3, PT, R10, UR4, PT ;  /* 0x000000040a007c0c */ /* 0x000fe2000bf66270 */
[----:B------:R-:W-:Y:S01]  /*267d0*/  ULDC UR4, c[0x0][0x228] ;  /* 0x00008a0000047ab9 */ /* 0x000fe20000000800 */
[----:B------:R-:W-:Y:S01]  /*267e0*/  SHF.R.S32.HI R17, RZ, 0x1f, R12 ;  /* 0x0000001fff117819 */ /* 0x000fe2000001140c */
[----:B------:R0:W-:Y:S01]  /*267f0*/  @P4 STG.E.U8 desc[UR6][R8.64], R13 ;  /* 0x0000000d08004986 */ /* 0x0001e2000c101106 */
[----:B------:R-:W-:Y:S02]  /*26800*/  IADD3 R4, P6, R12, R0, RZ ;  /* 0x000000000c047210 */ /* 0x000fe40007fde0ff */
[----:B------:R-:W-:-:S02]  /*26810*/  ISETP.LT.AND P4, PT, R22, UR4, !P2 ;  /* 0x0000000416007c0c */ /* 0x000fc4000d781270 */
[----:B------:R-:W-:Y:S01]  /*26820*/  PRMT R11, R25, 0x7770, RZ ;  /* 0x00007770190b7816 */ /* 0x000fe200000000ff */
[----:B------:R-:W-:Y:S01]  /*26830*/  IMAD.X R5, R17, 0x1, R2, P6 ;  /* 0x0000000111057824 */ /* 0x000fe200030e0602 */
[C---:B------:R-:W-:Y:S01]  /*26840*/  IADD3 R6, P2, R12.reuse, R3, RZ ;  /* 0x000000030c067210 */ /* 0x040fe20007f5e0ff */
[----:B------:R-:W-:Y:S01]  /*26850*/  VIADD R10, R12, UR26 ;  /* 0x0000001a0c0a7c36 */ /* 0x000fe20008000000 */
[----:B------:R-:W-:-:S03]  /*26860*/  ULDC UR4, c[0x0][0x228] ;  /* 0x00008a0000047ab9 */ /* 0x000fc60000000800 */
[----:B------:R-:W-:Y:S01]  /*26870*/  IMAD.X R7, R17, 0x1, R28, P2 ;  /* 0x0000000111077824 */ /* 0x000fe200010e061c */
[----:B0-----:R-:W-:Y:S01]  /*26880*/  PRMT R13, R25, 0x7771, RZ ;  /* 0x00007771190d7816 */ /* 0x001fe200000000ff */
[----:B------:R0:W-:Y:S01]  /*26890*/  @P5 STG.E.U8 desc[UR6][R4.64], R11 ;  /* 0x0000000b04005986 */ /* 0x0001e2000c101106 */
[----:B------:R-:W-:Y:S01]  /*268a0*/  ISETP.LT.AND P5, PT, R20, UR8, !P1 ;  /* 0x0000000814007c0c */ /* 0x000fe2000cfa1270 */
[C---:B------:R-:W-:Y:S01]  /*268b0*/  VIADD R12, R29.reuse, 0x35 ;  /* 0x000000351d0c7836 */ /* 0x040fe20000000000 */
[----:B------:R-:W-:Y:S01]  /*268c0*/  SHF.R.S32.HI R15, RZ, 0x1f, R10 ;  /* 0x0000001fff0f7819 */ /* 0x000fe2000001140a */
[----:B------:R1:W-:Y:S01]  /*268d0*/  @P4 STG.E.U8 desc[UR6][R6.64], R13 ;  /* 0x0000000d06004986 */ /* 0x0003e2000c101106 */
[----:B------:R-:W-:Y:S01]  /*268e0*/  IADD3 R8, P6, R10, R0, RZ ;  /* 0x000000000a087210 */ /* 0x000fe20007fde0ff */
[----:B------:R-:W-:Y:S01]  /*268f0*/  VIADD R16, R29, 0x38 ;  /* 0x000000381d107836 */ /* 0x000fe20000000000 */
[----:B------:R-:W-:Y:S01]  /*26900*/  ISETP.LT.AND P4, PT, R22, UR4, !P1 ;  /* 0x0000000416007c0c */ /* 0x000fe2000cf81270 */
[----:B------:R-:W-:Y:S01]  /*26910*/  ULDC UR4, c[0x0][0x228] ;  /* 0x00008a0000047ab9 */ /* 0x000fe20000000800 */
[----:B------:R-:W-:Y:S01]  /*26920*/  PRMT R17, R26, 0x7771, RZ ;  /* 0x000077711a117816 */ /* 0x000fe200000000ff */
[----:B------:R-:W-:Y:S01]  /*26930*/  IMAD.X R9, R15, 0x1, R2, P6 ;  /* 0x000000010f097824 */ /* 0x000fe200030e0602 */
[----:B------:R-:W-:Y:S01]  /*26940*/  ULDC UR8, c[0x0][0x228] ;  /* 0x00008a0000087ab9 */ /* 0x000fe20000000800 */
[----:B0-----:R-:W-:-:S02]  /*26950*/  IADD3 R4, P1, R10, R3, RZ ;  /* 0x000000030a047210 */ /* 0x001fc40007f3e0ff */
[C---:B------:R-:W-:Y:S02]  /*26960*/  PRMT R11, R25.reuse, 0x7772, RZ ;  /* 0x00007772190b7816 */ /* 0x040fe400000000ff */
[----:B------:R-:W-:Y:S01]  /*26970*/  PRMT R25, R25, 0x7773, RZ ;  /* 0x0000777319197816 */ /* 0x000fe200000000ff */
[----:B------:R-:W-:Y:S02]  /*26980*/  IMAD.X R5, R15, 0x1, R28, P1 ;  /* 0x000000010f057824 */ /* 0x000fe400008e061c */
[----:B------:R0:W-:Y:S01]  /*26990*/  @P5 STG.E.U8 desc[UR6][R8.64], R11 ;  /* 0x0000000b08005986 */ /* 0x0001e2000c101106 */
[----:B------:R-:W-:Y:S01]  /*269a0*/  VIADD R10, R10, UR26 ;  /* 0x0000001a0a0a7c36 */ /* 0x000fe20008000000 */
[----:B------:R-:W-:Y:S01]  /*269b0*/  ISETP.LT.AND P5, PT, R20, UR4, !P3 ;  /* 0x0000000414007c0c */ /* 0x000fe2000dfa1270 */
[----:B------:R-:W-:Y:S01]  /*269c0*/  ULDC UR4, c[0x0][0x228] ;  /* 0x00008a0000047ab9 */ /* 0x000fe20000000800 */
[----:B------:R2:W-:Y:S01]  /*269d0*/  @P4 STG.E.U8 desc[UR6][R4.64], R25 ;  /* 0x0000001904004986 */ /* 0x0005e2000c101106 */
[----:B------:R-:W-:Y:S01]  /*269e0*/  ISETP.GE.AND P2, PT, R12, UR9, PT ;  /* 0x000000090c007c0c */ /* 0x000fe2000bf46270 */
[----:B------:R-:W-:Y:S01]  /*269f0*/  VIADD R12, R29, 0x36 ;  /* 0x000000361d0c7836 */ /* 0x000fe20000000000 */
[----:B------:R-:W-:Y:S01]  /*26a00*/  ISETP.LT.AND P4, PT, R22, UR4, !P3 ;  /* 0x0000000416007c0c */ /* 0x000fe2000df81270 */
[----:B------:R-:W-:Y:S01]  /*26a10*/  ULDC UR4, c[0x0][0x228] ;  /* 0x00008a0000047ab9 */ /* 0x000fe20000000800 */
[----:B-1----:R-:W-:-:S02]  /*26a20*/  SHF.R.S32.HI R13, RZ, 0x1f, R10 ;  /* 0x0000001fff0d7819 */ /* 0x002fc4000001140a */
[CC--:B------:R-:W-:Y:S01]  /*26a30*/  IADD3 R6, P6, R10.reuse, R0.reuse, RZ ;  /* 0x000000000a067210 */ /* 0x0c0fe20007fde0ff */
[C---:B0-----:R-:W-:Y:S01]  /*26a40*/  VIADD R8, R10.reuse, UR26 ;  /* 0x0000001a0a087c36 */ /* 0x041fe20008000000 */
[-C--:B------:R-:W-:Y:S02]  /*26a50*/  IADD3 R10, P3, R10, R3.reuse, RZ ;  /* 0x000000030a0a7210 */ /* 0x080fe40007f7e0ff */
[----:B------:R-:W-:Y:S01]  /*26a60*/  ISETP.GE.AND P1, PT, R12, UR5, PT ;  /* 0x000000050c007c0c */ /* 0x000fe2000bf26270 */
[----:B------:R-:W-:Y:S01]  /*26a70*/  IMAD.X R7, R13, 0x1, R2, P6 ;  /* 0x000000010d077824 */ /* 0x000fe200030e0602 */
[----:B------:R-:W-:Y:S01]  /*26a80*/  PRMT R9, R26, 0x7770, RZ ;  /* 0x000077701a097816 */ /* 0x000fe200000000ff */
[----:B------:R-:W-:Y:S01]  /*26a90*/  ULDC UR5, c[0x0][0x228] ;  /* 0x00008a0000057ab9 */ /* 0x000fe20000000800 */
[----:B--2---:R-:W-:Y:S01]  /*26aa0*/  VIADD R4, R29, 0x37 ;  /* 0x000000371d047836 */ /* 0x004fe20000000000 */
[----:B------:R-:W-:Y:S01]  /*26ab0*/  ISETP.LT.AND P6, PT, R20, UR5, !P2 ;  /* 0x0000000514007c0c */ /* 0x000fe2000d7c1270 */
[----:B------:R-:W-:Y:S01]  /*26ac0*/  IMAD.X R11, R13, 0x1, R28, P3 ;  /* 0x000000010d0b7824 */ /* 0x000fe200018e061c */
[----:B------:R0:W-:Y:S01]  /*26ad0*/  @P5 STG.E.U8 desc[UR6][R6.64], R9 ;  /* 0x0000000906005986 */ /* 0x0001e2000c101106 */
[----:B------:R-:W-:Y:S01]  /*26ae0*/  SHF.R.S32.HI R19, RZ, 0x1f, R8 ;  /* 0x0000001fff137819 */ /* 0x000fe20000011408 */
[C---:B------:R-:W-:Y:S01]  /*26af0*/  VIADD R14, R8.reuse, UR26 ;  /* 0x0000001a080e7c36 */ /* 0x040fe20008000000 */
[----:B------:R-:W-:Y:S01]  /*26b00*/  IADD3 R12, P5, R8, R0, RZ ;  /* 0x00000000080c7210 */ /* 0x000fe20007fbe0ff */
[----:B------:R1:W-:Y:S01]  /*26b10*/  @P4 STG.E.U8 desc[UR6][R10.64], R17 ;  /* 0x000000110a004986 */ /* 0x0003e2000c101106 */
[----:B------:R-:W-:Y:S01]  /*26b20*/  ISETP.GE.AND P3, PT, R4, UR13, PT ;  /* 0x0000000d04007c0c */ /* 0x000fe2000bf66270 */
[----:B------:R-:W-:Y:S01]  /*26b30*/  ULDC UR5, c[0x0][0x228] ;  /* 0x00008a0000057ab9 */ /* 0x000fe20000000800 */
[----:B------:R-:W-:Y:S01]  /*26b40*/  ISETP.LT.AND P4, PT, R22, UR4, !P2 ;  /* 0x0000000416007c0c */ /* 0x000fe2000d781270 */
[----:B------:R-:W-:Y:S01]  /*26b50*/  IMAD.X R13, R19, 0x1, R2, P5 ;  /* 0x00000001130d7824 */ /* 0x000fe200028e0602 */
[----:B------:R-:W-:Y:S01]  /*26b60*/  PRMT R15, R26, 0x7772, RZ ;  /* 0x000077721a0f7816 */ /* 0x000fe200000000ff */
[----:B------:R-:W-:Y:S01]  /*26b70*/  ULDC UR4, c[0x0][0x228] ;  /* 0x00008a0000047ab9 */ /* 0x000fe20000000800 */
[----:B------:R-:W-:-:S02]  /*26b80*/  IADD3 R8, P2, R8, R3, RZ ;  /* 0x0000000308087210 */ /* 0x000fc40007f5e0ff */
[----:B------:R-:W-:Y:S01]  /*26b90*/  ISETP.LT.AND P5, PT, R20, UR5, !P1 ;  /* 0x0000000514007c0c */ /* 0x000fe2000cfa1270 */
[----:B------:R2:W-:Y:S01]  /*26ba0*/  @P6 STG.E.U8 desc[UR6][R12.64], R15 ;  /* 0x0000000f0c006986 */ /* 0x0005e2000c101106 */
[----:B------:R-:W-:Y:S01]  /*26bb0*/  SHF.R.S32.HI R21, RZ, 0x1f, R14 ;  /* 0x0000001fff157819 */ /* 0x000fe2000001140e */
[----:B0-----:R-:W-:Y:S01]  /*26bc0*/  IMAD.X R9, R19, 0x1, R28, P2 ;  /* 0x0000000113097824 */ /* 0x001fe200010e061c */
[----:B-1----:R-:W-:Y:S01]  /*26bd0*/  PRMT R17, R26, 0x7773, RZ ;  /* 0x000077731a117816 */ /* 0x002fe200000000ff */
[----:B------:R-:W-:-:S04]  /*26be0*/  ULDC UR5, c[0x0][0x228] ;  /* 0x00008a0000057ab9 */ /* 0x000fc80000000800 */
[----:B------:R0:W-:Y:S01]  /*26bf0*/  @P4 STG.E.U8 desc[UR6][R8.64], R17 ;  /* 0x0000001108004986 */ /* 0x0001e2000c101106 */
[----:B--2---:R-:W-:Y:S02]  /*26c00*/  IADD3 R12, P6, R14, R0, RZ ;  /* 0x000000000e0c7210 */ /* 0x004fe40007fde0ff */
[----:B------:R-:W-:Y:S02]  /*26c10*/  PRMT R15, R27, 0x7770, RZ ;  /* 0x000077701b0f7816 */ /* 0x000fe400000000ff */
[----:B------:R-:W-:Y:S01]  /*26c20*/  ISETP.LT.AND P4, PT, R22, UR4, !P1 ;  /* 0x0000000416007c0c */ /* 0x000fe2000cf81270 */
[C---:B------:R-:W-:Y:S01]  /*26c30*/  IMAD.X R13, R21.reuse, 0x1, R2, P6 ;  /* 0x00000001150d7824 */ /* 0x040fe200030e0602 */
[C---:B------:R-:W-:Y:S01]  /*26c40*/  IADD3 R10, P1, R14.reuse, R3, RZ ;  /* 0x000000030e0a7210 */ /* 0x040fe20007f3e0ff */
[----:B------:R-:W-:Y:S01]  /*26c50*/  ULDC UR4, c[0x0][0x228] ;  /* 0x00008a0000047ab9 */ /* 0x000fe20000000800 */
[----:B------:R-:W-:Y:S02]  /*26c60*/  VIADD R14, R14, UR26 ;  /* 0x0000001a0e0e7c36 */ /* 0x000fe40008000000 */
[----:B------:R1:W-:Y:S01]  /*26c70*/  @P5 STG.E.U8 desc[UR6][R12.64], R15 ;  /* 0x0000000f0c005986 */ /* 0x0003e2000c101106 */
[----:B------:R-:W-:Y:S01]  /*26c80*/  ISETP.LT.AND P5, PT, R20, UR4, !P3 ;  /* 0x0000000414007c0c */ /* 0x000fe2000dfa1270 */
[----:B------:R-:W-:Y:S01]  /*26c90*/  IMAD.X R11, R21, 0x1, R28, P1 ;  /* 0x00000001150b7824 */ /* 0x000fe200008e061c */
[----:B------:R-:W-:Y:S01]  /*26ca0*/  PRMT R19, R27, 0x7771, RZ ;  /* 0x000077711b137816 */ /* 0x000fe200000000ff */
[----:B------:R-:W-:Y:S01]  /*26cb0*/  ULDC UR4, c[0x0][0x228] ;  /* 0x00008a0000047ab9 */ /* 0x000fe20000000800 */
[----:B---3--:R2:W3:Y:S01]  /*26cc0*/  LDS.128 R4, [R23] ;  /* 0x0000000017047984 */ /* 0x0084e20000000c00 */
[----:B------:R-:W-:-:S02]  /*26cd0*/  SHF.R.S32.HI R21, RZ, 0x1f, R14 ;  /* 0x0000001fff157819 */ /* 0x000fc4000001140e */
[-C--:B0-----:R-:W-:Y:S02]  /*26ce0*/  IADD3 R8, P6, R14, R0.reuse, RZ ;  /* 0x000000000e087210 */ /* 0x081fe40007fde0ff */
[----:B------:R-:W-:Y:S01]  /*26cf0*/  ISETP.LT.AND P3, PT, R22, UR4, !P3 ;  /* 0x0000000416007c0c */ /* 0x000fe2000df61270 */
[----:B------:R0:W-:Y:S01]  /*26d00*/  @P4 STG.E.U8 desc[UR6][R10.64], R19 ;  /* 0x000000130a004986 */ /* 0x0001e2000c101106 */
[----:B------:R-:W-:Y:S01]  /*26d10*/  ISETP.GE.AND P2, PT, R16, UR11, PT ;  /* 0x0000000b10007c0c */ /* 0x000fe2000bf46270 */
[----:B------:R-:W-:Y:S01]  /*26d20*/  IMAD.X R9, R21, 0x1, R2, P6 ;  /* 0x0000000115097824 */ /* 0x000fe200030e0602 */
[----:B------:R-:W-:Y:S01]  /*26d30*/  PRMT R17, R27, 0x7772, RZ ;  /* 0x000077721b117816 */ /* 0x000fe200000000ff */
[C---:B-1----:R-:W-:Y:S01]  /*26d40*/  VIADD R15, R14.reuse, UR26 ;  /* 0x0000001a0e0f7c36 */ /* 0x042fe20008000000 */
[----:B------:R-:W-:Y:S01]  /*26d50*/  IADD3 R12, P4, R14, R3, RZ ;  /* 0x000000030e0c7210 */ /* 0x000fe20007f9e0ff */
[----:B------:R-:W-:Y:S01]  /*26d60*/  ULDC UR4, c[0x0][0x228] ;  /* 0x00008a0000047ab9 */ /* 0x000fe20000000800 */
[----:B------:R-:W-:Y:S01]  /*26d70*/  ISETP.LT.AND P6, PT, R20, UR5, !P2 ;  /* 0x0000000514007c0c */ /* 0x000fe2000d7c1270 */
[----:B------:R-:W-:Y:S01]  /*26d80*/  VIADD R16, R29, 0x39 ;  /* 0x000000391d107836 */ /* 0x000fe20000000000 */
[----:B------:R1:W-:Y:S01]  /*26d90*/  @P5 STG.E.U8 desc[UR6][R8.64], R17 ;  /* 0x0000001108005986 */ /* 0x0003e2000c101106 */
[----:B------:R-:W-:Y:S01]  /*26da0*/  IMAD.X R13, R21, 0x1, R28, P4 ;  /* 0x00000001150d7824 */ /* 0x000fe200020e061c */
[----:B------:R-:W-:Y:S01]  /*26db0*/  PRMT R27, R27, 0x7773, RZ ;  /* 0x000077731b1b7816 */ /* 0x000fe200000000ff */
[----:B------:R-:W-:Y:S01]  /*26dc0*/  VIADD R14, R29, 0x3a ;  /* 0x0000003a1d0e7836 */ /* 0x000fe20000000000 */
[----:B--2---:R-:W-:Y:S01]  /*26dd0*/  SHF.R.S32.HI R23, RZ, 0x1f, R15 ;  /* 0x0000001fff177819 */ /* 0x004fe2000001140f */
[----:B------:R-:W-:Y:S01]  /*26de0*/  ULDC UR5, c[0x0][0x228] ;  /* 0x00008a0000057ab9 */ /* 0x000fe20000000800 */
[----:B0-----:R-:W-:Y:S01]  /*26df0*/  IADD3 R10, P5, R15, R0, RZ ;  /* 0x000000000f0a7210 */ /* 0x001fe20007fbe0ff */
[----:B------:R0:W-:Y:S01]  /*26e00*/  @P3 STG.E.U8 desc[UR6][R12.64], R27 ;  /* 0x0000001b0c003986 */ /* 0x0001e2000c101106 */
[----:B------:R-:W-:-:S02]  /*26e10*/  ISETP.GE.AND P1, PT, R16, UR17, PT ;  /* 0x0000001110007c0c */ /* 0x000fc4000bf26270 */
[----:B------:R-:W-:Y:S01]  /*26e20*/  ISETP.GE.AND P4, PT, R14, UR15, PT ;  /* 0x0000000f0e007c0c */ /* 0x000fe2000bf86270 */
[----:B------:R-:W-:Y:S01]  /*26e30*/  IMAD.X R11, R23, 0x1, R2, P5 ;  /* 0x00000001170b7824 */ /* 0x000fe200028e0602 */
[----:B------:R-:W-:Y:S01]  /*26e40*/  ISETP.LT.AND P3, PT, R22, UR4, !P2 ;  /* 0x0000000416007c0c */ /* 0x000fe2000d761270 */
[C---:B------:R-:W-:Y:S01]  /*26e50*/  VIADD R14, R15.reuse, UR26 ;  /* 0x0000001a0f0e7c36 */ /* 0x040fe20008000000 */
[----:B-1----:R-:W-:Y:S01]  /*26e60*/  IADD3 R8, P2, R15, R3, RZ ;  /* 0x000000030f087210 */ /* 0x002fe20007f5e0ff */
[----:B------:R-:W-:Y:S01]  /*26e70*/  ULDC UR4, c[0x0][0x228] ;  /* 0x00008a0000047ab9 */ /* 0x000fe20000000800 */
[----:B------:R-:W-:Y:S02]  /*26e80*/  ISETP.LT.AND P5, PT, R20, UR5, !P1 ;  /* 0x0000000514007c0c */ /* 0x000fe4000cfa1270 */
[C---:B---3--:R-:W-:Y:S02]  /*26e90*/  PRMT R19, R4.reuse, 0x7770, RZ ;  /* 0x0000777004137816 */ /* 0x048fe400000000ff */
[----:B------:R-:W-:Y:S01]  /*26ea0*/  SHF.R.S32.HI R15, RZ, 0x1f, R14 ;  /* 0x0000001fff0f7819 */ /* 0x000fe2000001140e */
[----:B------:R-:W-:Y:S01]  /*26eb0*/  IMAD.X R9, R23, 0x1, R28, P2 ;  /* 0x0000000117097824 */ /* 0x000fe200010e061c */
[----:B------:R-:W-:Y:S01]  /*26ec0*/  PRMT R17, R4, 0x7772, RZ ;  /* 0x0000777204117816 */ /* 0x000fe200000000ff */
[----:B------:R1:W-:Y:S01]  /*26ed0*/  @P6 STG.E.U8 desc[UR6][R10.64], R19 ;  /* 0x000000130a006986 */ /* 0x0003e2000c101106 */
[----:B0-----:R-:W-:Y:S01]  /*26ee0*/  IADD3 R12, P6, R14, R0, RZ ;  /* 0x000000000e0c7210 */ /* 0x001fe20007fde0ff */
[----:B------:R-:W-:Y:S01]  /*26ef0*/  VIADD R16, R29, 0x3b ;  /* 0x0000003b1d107836 */ /* 0x000fe20000000000 */
[----:B------:R-:W-:Y:S01]  /*26f00*/  ISETP.LT.AND P1, PT, R22, UR4, !P1 ;  /* 0x0000000416007c0c */ /* 0x000fe2000cf21270 */
[----:B------:R-:W-:Y:S01]  /*26f10*/  ULDC UR4, c[0x0][0x228] ;  /* 0x00008a0000047ab9 */ /* 0x000fe20000000800 */
[----:B------:R-:W-:Y:S01]  /*26f20*/  ULDC UR5, c[0x0][0x228] ;  /* 0x00008a0000057ab9 */ /* 0x000fe20000000800 */
[----:B------:R-:W-:Y:S01]  /*26f30*/  IMAD.X R13, R15, 0x1, R2, P6 ;  /* 0x000000010f0d7824 */ /* 0x000fe200030e0602 */
[----:B-1----:R-:W-:-:S05]  /*26f40*/  PRMT R19, R4, 0x7771, RZ ;  /* 0x0000777104137816 */ /* 0x002fca00000000ff */
[----:B------:R0:W-:Y:S01]  /*26f50*/  @P3 STG.E.U8 desc[UR6][R8.64], R19 ;  /* 0x0000001308003986 */ /* 0x0001e2000c101106 */
[C---:B------:R-:W-:Y:S01]  /*26f60*/  IADD3 R10, P3, R14.reuse, R3, RZ ;  /* 0x000000030e0a7210 */ /* 0x040fe20007f7e0ff */
[----:B------:R-:W-:Y:S02]  /*26f70*/  VIADD R14, R14, UR26 ;  /* 0x0000001a0e0e7c36 */ /* 0x000fe40008000000 */
[----:B------:R1:W-:Y:S01]  /*26f80*/  @P5 STG.E.U8 desc[UR6][R12.64], R17 ;  /* 0x000000110c005986 */ /* 0x0003e2000c101106 */
[----:B------:R-:W-:Y:S01]  /*26f90*/  ISETP.LT.AND P5, PT, R20, UR4, !P4 ;  /* 0x0000000414007c0c */ /* 0x000fe2000e7a1270 */
[----:B------:R-:W-:Y:S01]  /*26fa0*/  IMAD.X R11, R15, 0x1, R28, P3 ;  /* 0x000000010f0b7824 */ /* 0x000fe200018e061c */
[----:B------:R-:W-:Y:S01]  /*26fb0*/  SHF.R.S32.HI R21, RZ, 0x1f, R14 ;  /* 0x0000001fff157819 */ /* 0x000fe2000001140e */
[----:B------:R-:W-:Y:S01]  /*26fc0*/  ULDC UR4, c[0x0][0x228] ;  /* 0x00008a0000047ab9 */ /* 0x000fe20000000800 */
[----:B0-----:R-:W-:Y:S02]  /*26fd0*/  IADD3 R8, P6, R14, R0, RZ ;  /* 0x000000000e087210 */ /* 0x001fe40007fde0ff */
[----:B------:R-:W-:-:S02]  /*26fe0*/  ISETP.GE.AND P2, PT, R16, UR21, PT ;  /* 0x0000001510007c0c */ /* 0x000fc4000bf46270 */
[----:B------:R-:W-:Y:S01]  /*26ff0*/  PRMT R15, R4, 0x7773, RZ ;  /* 0x00007773040f7816 */ /* 0x000fe200000000ff */
[----:B------:R-:W-:Y:S01]  /*27000*/  IMAD.X R9, R21, 0x1, R2, P6 ;  /* 0x0000000115097824 */ /* 0x000fe200030e0602 */
[----:B------:R-:W-:Y:S01]  /*27010*/  PRMT R19, R5, 0x7770, RZ ;  /* 0x0000777005137816 */ /* 0x000fe200000000ff */
[----:B------:R-:W-:Y:S01]  /*27020*/  VIADD R4, R14, UR26 ;  /* 0x0000001a0e047c36 */ /* 0x000fe20008000000 */
[----:B------:R-:W-:Y:S01]  /*27030*/  ISETP.LT.AND P4, PT, R22, UR4, !P4 ;  /* 0x0000000416007c0c */ /* 0x000fe2000e781270 */
[----:B------:R0:W-:Y:S01]  /*27040*/  @P1 STG.E.U8 desc[UR6][R10.64], R15 ;  /* 0x0000000f0a001986 */ /* 0x0001e2000c101106 */
[----:B------:R-:W-:Y:S01]  /*27050*/  ISETP.LT.AND P6, PT, R20, UR5, !P2 ;  /* 0x0000000514007c0c */ /* 0x000fe2000d7c1270 */
[C---:B------:R-:W-:Y:S01]  /*27060*/  VIADD R16, R29.reuse, 0x3c ;  /* 0x0000003c1d107836 */ /* 0x040fe20000000000 */
[----:B-1----:R-:W-:Y:S01]  /*27070*/  IADD3 R12, P1, R14, R3, RZ ;  /* 0x000000030e0c7210 */ /* 0x002fe20007f3e0ff */
[----:B------:R1:W-:Y:S01]  /*27080*/  @P5 STG.E.U8 desc[UR6][R8.64], R19 ;  /* 0x0000001308005986 */ /* 0x0003e2000c101106 */
[----:B------:R-:W-:Y:S01]  /*27090*/  SHF.R.S32.HI R23, RZ, 0x1f, R4 ;  /* 0x0000001fff177819 */ /* 0x000fe20000011404 */
[----:B------:R-:W-:Y:S01]  /*270a0*/  VIADD R14, R29, 0x3d ;  /* 0x0000003d1d0e7836 */ /* 0x000fe20000000000 */
[----:B------:R-:W-:Y:S01]  /*270b0*/  PRMT R17, R5, 0x7771, RZ ;  /* 0x0000777105117816 */ /* 0x000fe200000000ff */
[----:B------:R-:W-:Y:S01]  /*270c0*/  IMAD.X R13, R21, 0x1, R28, P1 ;  /* 0x00000001150d7824 */ /* 0x000fe200008e061c */
[----:B------:R-:W-:Y:S01]  /*270d0*/  ULDC UR4, c[0x0][0x228] ;  /* 0x00008a0000047ab9 */ /* 0x000fe20000000800 */
[----:B------:R-:W-:Y:S01]  /*270e0*/  ULDC UR5, c[0x0][0x228] ;  /* 0x00008a0000057ab9 */ /* 0x000fe20000000800 */
[----:B0-----:R-:W-:-:S02]  /*270f0*/  IADD3 R10, P5, R4, R0, RZ ;  /* 0x00000000040a7210 */ /* 0x001fc40007fbe0ff */
[----:B------:R-:W-:Y:S02]  /*27100*/  PRMT R15, R5, 0x7772, RZ ;  /* 0x00007772050f7816 */ /* 0x000fe400000000ff */
[----:B------:R-:W-:Y:S01]  /*27110*/  ISETP.GE.AND P1, PT, R14, UR25, PT ;  /* 0x000000190e007c0c */ /* 0x000fe2000bf26270 */
[----:B------:R-:W-:Y:S02]  /*27120*/  IMAD.X R11, R23, 0x1, R2, P5 ;  /* 0x00000001170b7824 */ /* 0x000fe400028e0602 */
[----:B------:R-:W-:Y:S01]  /*27130*/  VIADD R14, R4, UR26 ;  /* 0x0000001a040e7c36 */ /* 0x000fe20008000000 */
[----:B------:R-:W-:Y:S01]  /*27140*/  ISETP.GE.AND P3, PT, R16, UR19, PT ;  /* 0x0000001310007c0c */ /* 0x000fe2000bf66270 */
[----:B------:R0:W-:Y:S01]  /*27150*/  @P4 STG.E.U8 desc[UR6][R12.64], R17 ;  /* 0x000000110c004986 */ /* 0x0001e2000c101106 */
[----:B------:R-:W-:Y:S02]  /*27160*/  ISETP.LT.AND P2, PT, R22, UR4, !P2 ;  /* 0x0000000416007c0c */ /* 0x000fe4000d741270 */
[----:B------:R-:W-:Y:S01]  /*27170*/  SHF.R.S32.HI R25, RZ, 0x1f, R14 ;  /* 0x0000001fff197819 */ /* 0x000fe2000001140e */
[----:B------:R2:W-:Y:S01]  /*27180*/  @P6 STG.E.U8 desc[UR6][R10.64], R15 ;  /* 0x0000000f0a006986 */ /* 0x0005e2000c101106 */
[----:B------:R-:W-:-:S02]  /*27190*/  ISETP.LT.AND P5, PT, R20, UR5, !P3 ;  /* 0x0000000514007c0c */ /* 0x000fc4000dfa1270 */
[----:B------:R-:W-:Y:S02]  /*271a0*/  PRMT R21, R5, 0x7773, RZ ;  /* 0x0000777305157816 */ /* 0x000fe400000000ff */
[----:B-1----:R-:W-:Y:S01]  /*271b0*/  PRMT R19, R6, 0x7770, RZ ;  /* 0x0000777006137816 */ /* 0x002fe200000000ff */
[----:B------:R-:W-:Y:S01]  /*271c0*/  VIADD R16, R29, 0x3e ;  /* 0x0000003e1d107836 */ /* 0x000fe20000000000 */
[-C--:B------:R-:W-:Y:S01]  /*271d0*/  IADD3 R8, P4, R4, R3.reuse, RZ ;  /* 0x0000000304087210 */ /* 0x080fe20007f9e0ff */
[----:B------:R-:W-:Y:S01]  /*271e0*/  ULDC UR4, c[0x0][0x228] ;  /* 0x00008a0000047ab9 */ /* 0x000fe20000000800 */
[----:B0-----:R-:W-:Y:S01]  /*271f0*/  IADD3 R12, P6, R14, R0, RZ ;  /* 0x000000000e0c7210 */ /* 0x001fe20007fde0ff */
[----:B------:R-:W-:Y:S01]  /*27200*/  ULDC UR5, c[0x0][0x228] ;  /* 0x00008a0000057ab9 */ /* 0x000fe20000000800 */
[----:B------:R-:W-:Y:S01]  /*27210*/  ISETP.LT.AND P3, PT, R22, UR8, !P3 ;  /* 0x0000000816007c0c */ /* 0x000fe2000df61270 */
[----:B------:R-:W-:Y:S02]  /*27220*/  IMAD.X R9, R23, 0x1, R28, P4 ;  /* 0x0000000117097824 */ /* 0x000fe400020e061c */
[----:B------:R-:W-:Y:S01]  /*27230*/  IMAD.X R13, R25, 0x1, R2, P6 ;  /* 0x00000001190d7824 */ /* 0x000fe200030e0602 */
[C---:B--2---:R-:W-:Y:S01]  /*27240*/  IADD3 R10, P6, R14.reuse, R3, RZ ;  /* 0x000000030e0a7210 */ /* 0x044fe20007fde0ff */
[----:B------:R-:W-:Y:S01]  /*27250*/  VIADD R14, R14, UR26 ;  /* 0x0000001a0e0e7c36 */ /* 0x000fe20008000000 */
[----:B------:R-:W-:Y:S01]  /*27260*/  PRMT R17, R6, 0x7771, RZ ;  /* 0x0000777106117816 */ /* 0x000fe200000000ff */
[----:B------:R-:W-:-:S02]  /*27270*/  ULDC UR8, c[0x0][0x228] ;  /* 0x00008a0000087ab9 */ /* 0x000fc40000000800 */
[----:B------:R-:W-:Y:S02]  /*27280*/  IMAD.X R11, R25, 0x1, R28, P6 ;  /* 0x00000001190b7824 */ /* 0x000fe400030e061c */
[----:B------:R-:W-:Y:S01]  /*27290*/  VIADD R15, R14, UR26 ;  /* 0x0000001a0e0f7c36 */ /* 0x000fe20008000000 */
[----:B------:R0:W-:Y:S01]  /*272a0*/  @P2 STG.E.U8 desc[UR6][R8.64], R21 ;  /* 0x0000001508002986 */ /* 0x0001e2000c101106 */
[----:B------:R-:W-:-:S03]  /*272b0*/  SHF.R.S32.HI R23, RZ, 0x1f, R14 ;  /* 0x0000001fff177819 */ /* 0x000fc6000001140e */
[----:B------:R1:W-:Y:S01]  /*272c0*/  @P5 STG.E.U8 desc[UR6][R12.64], R19 ;  /* 0x000000130c005986 */ /* 0x0003e2000c101106 */
[----:B------:R-:W-:Y:S01]  /*272d0*/  ISETP.GE.AND P4, PT, R16, UR23, PT ;  /* 0x0000001710007c0c */ /* 0x000fe2000bf86270 */
[C---:B------:R-:W-:Y:S02]  /*272e0*/  VIADD R16, R15.reuse, UR26 ;  /* 0x0000001a0f107c36 */ /* 0x040fe40008000000 */
[----:B------:R2:W-:Y:S01]  /*272f0*/  @P3 STG.E.U8 desc[UR6][R10.64], R17 ;  /* 0x000000110a003986 */ /* 0x0005e2000c101106 */
[CC--:B------:R-:W-:Y:S02]  /*27300*/  IADD3 R4, P3, R14.reuse, R0.reuse, RZ ;  /* 0x000000000e047210 */ /* 0x0c0fe40007f7e0ff */
[-C--:B0-----:R-:W-:Y:S02]  /*27310*/  IADD3 R8, P5, R14, R3.reuse, RZ ;  /* 0x000000030e087210 */ /* 0x081fe40007fbe0ff */
[----:B-1----:R-:W-:Y:S02]  /*27320*/  SHF.R.S32.HI R13, RZ, 0x1f, R15 ;  /* 0x0000001fff0d7819 */ /* 0x002fe4000001140f */
[-C--:B--2---:R-:W-:Y:S01]  /*27330*/  IADD3 R10, P6, R15, R0.reuse, RZ ;  /* 0x000000000f0a7210 */ /* 0x084fe20007fde0ff */
[----:B------:R-:W-:Y:S01]  /*27340*/  IMAD.X R9, R23, 0x1, R28, P5 ;  /* 0x0000000117097824 */ /* 0x000fe200028e061c */
[----:B------:R-:W-:Y:S01]  /*27350*/  IADD3 R12, P5, R15, R3, RZ ;  /* 0x000000030f0c7210 */ /* 0x000fe20007fbe0ff */
[----:B------:R-:W-:Y:S01]  /*27360*/  IMAD.X R5, R23, 0x1, R2, P3 ;  /* 0x0000000117057824 */ /* 0x000fe200018e0602 */
[----:B------:R-:W-:Y:S01]  /*27370*/  SHF.R.S32.HI R17, RZ, 0x1f, R16 ;  /* 0x0000001fff117819 */ /* 0x000fe20000011410 */
[----:B------:R-:W-:Y:S01]  /*27380*/  IMAD.X R11, R13, 0x1, R2, P6 ;  /* 0x000000010d0b7824 */ /* 0x000fe200030e0602 */
[----:B------:R-:W-:-:S02]  /*27390*/  IADD3 R14, P3, R16, R0, RZ ;  /* 0x00000000100e7210 */ /* 0x000fc40007f7e0ff */
[----:B------:R-:W-:Y:S01]  /*273a0*/  ISETP.LT.AND P6, PT, R20, UR4, !P1 ;  /* 0x0000000414007c0c */ /* 0x000fe2000cfc1270 */
[----:B------:R-:W-:Y:S01]  /*273b0*/  ULDC UR4, c[0x0][0x228] ;  /* 0x00008a0000047ab9 */ /* 0x000fe20000000800 */
[----:B------:R-:W-:Y:S01]  /*273c0*/  IMAD.X R13, R13, 0x1, R28, P5 ;  /* 0x000000010d0d7824 */ /* 0x000fe200028e061c */
[----:B------:R-:W-:Y:S01]  /*273d0*/  ISETP.LT.AND P1, PT, R22, UR4, !P1 ;  /* 0x0000000416007c0c */ /* 0x000fe2000cf21270 */
[----:B------:R-:W-:Y:S01]  /*273e0*/  ULDC UR4, c[0x0][0x228] ;  /* 0x00008a0000047ab9 */ /* 0x000fe20000000800 */
[----:B------:R-:W-:Y:S01]  /*273f0*/  ISETP.LT.AND P5, PT, R20, UR5, !P4 ;  /* 0x0000000514007c0c */ /* 0x000fe2000e7a1270 */
[----:B------:R-:W-:Y:S01]  /*27400*/  IMAD.X R15, R17, 0x1, R2, P3 ;  /* 0x00000001110f7824 */ /* 0x000fe200018e0602 */
[----:B------:R-:W-:Y:S01]  /*27410*/  IADD3 R2, P3, R16, R3, RZ ;  /* 0x0000000310027210 */ /* 0x000fe20007f7e0ff */
[----:B------:R-:W-:Y:S01]  /*27420*/  ULDC UR5, c[0x0][0x228] ;  /* 0x00008a0000057ab9 */ /* 0x000fe20000000800 */
[----:B------:R-:W-:Y:S02]  /*27430*/  ISETP.LT.AND P4, PT, R22, UR4, !P4 ;  /* 0x0000000416007c0c */ /* 0x000fe4000e781270 */
[----:B------:R-:W-:-:S02]  /*27440*/  ISETP.LT.AND P2, PT, R20, UR8, !P0 ;  /* 0x0000000814007c0c */ /* 0x000fc4000c741270 */
[----:B------:R-:W-:Y:S01]  /*27450*/  ISETP.LT.AND P0, PT, R22, UR5, !P0 ;  /* 0x0000000516007c0c */ /* 0x000fe2000c701270 */
[----:B------:R-:W-:Y:S01]  /*27460*/  IMAD.X R3, R17, 0x1, R28, P3 ;  /* 0x0000000111037824 */ /* 0x000fe200018e061c */
[C---:B------:R-:W-:Y:S02]  /*27470*/  PRMT R25, R6.reuse, 0x7772, RZ ;  /* 0x0000777206197816 */ /* 0x040fe400000000ff */
[----:B------:R-:W-:Y:S02]  /*27480*/  PRMT R23, R6, 0x7773, RZ ;  /* 0x0000777306177816 */ /* 0x000fe400000000ff */
[C---:B------:R-:W-:Y:S02]  /*27490*/  PRMT R17, R7.reuse, 0x7773, RZ ;  /* 0x0000777307117816 */ /* 0x040fe400000000ff */
[C---:B------:R-:W-:Y:S02]  /*274a0*/  PRMT R19, R7.reuse, 0x7772, RZ ;  /* 0x0000777207137816 */ /* 0x040fe400000000ff */
[----:B------:R-:W-:-:S02]  /*274b0*/  PRMT R21, R7, 0x7771, RZ ;  /* 0x0000777107157816 */ /* 0x000fc400000000ff */
[----:B------:R-:W-:Y:S01]  /*274c0*/  PRMT R7, R7, 0x7770, RZ ;  /* 0x0000777007077816 */ /* 0x000fe200000000ff */
[----:B------:R0:W-:Y:S04]  /*274d0*/  @P6 STG.E.U8 desc[UR6][R4.64], R25 ;  /* 0x0000001904006986 */ /* 0x0001e8000c101106 */
[----:B------:R0:W-:Y:S04]  /*274e0*/  @P1 STG.E.U8 desc[UR6][R8.64], R23 ;  /* 0x0000001708001986 */ /* 0x0001e8000c101106 */
[----:B------:R0:W-:Y:S04]  /*274f0*/  @P5 STG.E.U8 desc[UR6][R10.64], R7 ;  /* 0x000000070a005986 */ /* 0x0001e8000c101106 */
[----:B------:R0:W-:Y:S04]  /*27500*/  @P4 STG.E.U8 desc[UR6][R12.64], R21 ;  /* 0x000000150c004986 */ /* 0x0001e8000c101106 */
[----:B------:R0:W-:Y:S01]  /*27510*/  @P2 STG.E.U8 desc[UR6][R14.64], R19 ;  /* 0x000000130e002986 */ /* 0x0001e2000c101106 */
[----:B------:R-:W-:Y:S05]  /*27520*/  @!P0 EXIT ;  /* 0x000000000000894d */ /* 0x000fea0003800000 */
[----:B------:R-:W-:Y:S01]  /*27530*/  STG.E.U8 desc[UR6][R2.64], R17 ;  /* 0x0000001102007986 */ /* 0x000fe2000c101106 */
[----:B------:R-:W-:Y:S05]  /*27540*/  EXIT ;  /* 0x000000000000794d */ /* 0x000fea0003800000 */
.L_x_3:
[----:B------:R-:W-:-:S00]  /*27550*/  BRA `(.L_x_3) ;  /* 0xfffffffc00fc7947 */ /* 0x000fc0000383ffff */
[----:B------:R-:W-:-:S00]  /*27560*/  NOP ;  /* 0x0000000000007918 */ /* 0x000fc00000000000 */
        /* <DEDUP_REMOVED lines=9> */
.L_x_4:


//--------------------- .nv.shared.matmul_kernel  --------------------------
	.section	.nv.shared.matmul_kernel,"aw",@nobits
	.sectionflags	@""
	.align	16
	.zero		1024


//--------------------- .nv.shared.reserved.0     --------------------------
	.section	.nv.shared.reserved.0,"aw",@nobits
	.weak		__nv_reservedSMEM_offset_0_alias
	.size		__nv_reservedSMEM_offset_0_alias, 0, 0
	.other		__nv_reservedSMEM_offset_0_alias,@"STO_CUDA_RESERVED_SHARED STV_DEFAULT"
__nv_reservedSMEM_offset_0_alias:
	.zero		0


//--------------------- .nv.constant0.matmul_kernel --------------------------
	.section	.nv.constant0.matmul_kernel,"a",@progbits
	.sectionflags	@""
	.align	4
.nv.constant0.matmul_kernel:
	.zero		608


//--------------------- SYMBOLS --------------------------

	.type		.nv.reservedSmem.offset0,@object
	.size		.nv.reservedSmem.offset0,0x4
